//
// Generated by NVIDIA NVVM Compiler
//
// Compiler Build ID: CL-36424714
// Cuda compilation tools, release 13.0, V13.0.88
// Based on NVVM 20.0.0
//

.version 9.0
.target sm_100
.address_size 64

	// .globl	_Z34nvfp4_nlayer_persistent_mlp_kernelILi4EEvPKfPfPK12LayerWeights
.const .align 4 .b8 NVFP4_LUT[64] = {0, 0, 0, 0, 0, 0, 0, 63, 0, 0, 128, 63, 0, 0, 192, 63, 0, 0, 0, 64, 0, 0, 64, 64, 0, 0, 128, 64, 0, 0, 192, 64, 0, 0, 0, 128, 0, 0, 0, 191, 0, 0, 128, 191, 0, 0, 192, 191, 0, 0, 0, 192, 0, 0, 64, 192, 0, 0, 128, 192, 0, 0, 192, 192};
.extern .shared .align 16 .b8 shared_mem[];

.visible .entry _Z34nvfp4_nlayer_persistent_mlp_kernelILi4EEvPKfPfPK12LayerWeights(
	.param .u64 .ptr .align 1 _Z34nvfp4_nlayer_persistent_mlp_kernelILi4EEvPKfPfPK12LayerWeights_param_0,
	.param .u64 .ptr .align 1 _Z34nvfp4_nlayer_persistent_mlp_kernelILi4EEvPKfPfPK12LayerWeights_param_1,
	.param .u64 .ptr .align 1 _Z34nvfp4_nlayer_persistent_mlp_kernelILi4EEvPKfPfPK12LayerWeights_param_2
)
{
	.reg .pred 	%p<14>;
	.reg .b16 	%rs<577>;
	.reg .b32 	%r<351>;
	.reg .b32 	%f<1398>;
	.reg .b64 	%rd<1044>;

	ld.param.u64 	%rd12, [_Z34nvfp4_nlayer_persistent_mlp_kernelILi4EEvPKfPfPK12LayerWeights_param_0];
	mov.u32 	%r57, %tid.x;
	shl.b32 	%r1, %r57, 3;
	cvta.to.global.u64 	%rd13, %rd12;
	mul.wide.u32 	%rd14, %r1, 4;
	add.s64 	%rd15, %rd13, %rd14;
	ld.global.nc.f32 	%f29, [%rd15];
	shl.b32 	%r58, %r57, 5;
	mov.u32 	%r337, shared_mem;
	add.s32 	%r2, %r337, %r58;
	ld.global.nc.f32 	%f30, [%rd15+4];
	ld.global.nc.f32 	%f31, [%rd15+8];
	ld.global.nc.f32 	%f32, [%rd15+12];
	st.shared.v4.f32 	[%r2], {%f29, %f30, %f31, %f32};
	ld.global.nc.f32 	%f33, [%rd15+16];
	ld.global.nc.f32 	%f34, [%rd15+20];
	ld.global.nc.f32 	%f35, [%rd15+24];
	ld.global.nc.f32 	%f36, [%rd15+28];
	st.shared.v4.f32 	[%r2+16], {%f33, %f34, %f35, %f36};
	bar.sync 	0;
	shl.b32 	%r3, %r57, 1;
	add.s32 	%r59, %r337, %r1;
	add.s32 	%r4, %r59, 16384;
	shl.b32 	%r5, %r57, 12;
	shl.b32 	%r6, %r57, 16;
	or.b32  	%r7, %r6, 8192;
	or.b32  	%r8, %r6, 16384;
	or.b32  	%r9, %r6, 24576;
	or.b32  	%r10, %r6, 32768;
	or.b32  	%r11, %r6, 40960;
	or.b32  	%r12, %r6, 49152;
	add.s32 	%r335, %r337, 8192;
	or.b32  	%r13, %r6, 57344;
	mov.b32 	%r336, 0;
	mov.u32 	%r338, %r337;
	mov.u32 	%r339, %r335;
$L__BB0_1:
	.pragma "nounroll";
	mov.u32 	%r14, %r338;
	mov.u32 	%r17, %r335;
	ld.param.u64 	%rd1041, [_Z34nvfp4_nlayer_persistent_mlp_kernelILi4EEvPKfPfPK12LayerWeights_param_2];
	add.s32 	%r19, %r337, 64;
	cvta.to.global.u64 	%rd16, %rd1041;
	mul.wide.u32 	%rd17, %r336, 48;
	add.s64 	%rd1, %rd16, %rd17;
	shl.b32 	%r61, %r1, 2;
	add.s32 	%r62, %r17, %r61;
	mov.b32 	%r340, 0;
	st.shared.u32 	[%r62], %r340;
	st.shared.u32 	[%r62+4], %r340;
	st.shared.u32 	[%r62+8], %r340;
	st.shared.u32 	[%r62+12], %r340;
	st.shared.u32 	[%r62+16], %r340;
	st.shared.u32 	[%r62+20], %r340;
	st.shared.u32 	[%r62+24], %r340;
	st.shared.u32 	[%r62+28], %r340;
	bar.sync 	0;
	add.s32 	%r20, %r339, %r61;
$L__BB0_2:
	add.s32 	%r22, %r340, %r3;
	shl.b32 	%r64, %r22, 6;
	shl.b32 	%r65, %r22, 10;
	mul.wide.u32 	%rd1043, %r64, 4;
	cvt.u64.u32 	%rd18, %r65;
	add.s64 	%rd1042, %rd18, 1039;
	mov.f32 	%f1388, 0f00000000;
	mov.b32 	%r342, 64;
	mov.u32 	%r341, %r19;
	mov.f32 	%f1386, %f1388;
	mov.f32 	%f1389, %f1388;
	mov.f32 	%f1387, %f1388;
$L__BB0_3:
	setp.gt.u32 	%p1, %r22, 16383;
	@%p1 bra 	$L__BB0_5;
	ld.global.nc.u64 	%rd19, [%rd1+8];
	add.s64 	%rd20, %rd19, %rd1043;
	ld.global.nc.u64 	%rd21, [%rd1+24];
	add.s64 	%rd22, %rd21, %rd1043;
	ld.global.nc.u64 	%rd23, [%rd1+16];
	ld.global.nc.u64 	%rd24, [%rd1];
	ld.f32 	%f38, [%rd22];
	ld.f32 	%f39, [%rd20];
	add.s64 	%rd25, %rd24, %rd1042;
	ld.u8 	%rs1, [%rd25+-1039];
	add.s64 	%rd26, %rd23, %rd1042;
	ld.u8 	%rs2, [%rd26+-1039];
	shl.b16 	%rs3, %rs1, 2;
	cvt.u64.u16 	%rd27, %rs3;
	and.b64  	%rd28, %rd27, 60;
	mov.u64 	%rd29, NVFP4_LUT;
	add.s64 	%rd30, %rd29, %rd28;
	ld.const.f32 	%f40, [%rd30];
	shr.u16 	%rs4, %rs1, 4;
	cvt.u32.u16 	%r66, %rs4;
	mul.wide.u32 	%rd31, %r66, 4;
	add.s64 	%rd32, %rd29, %rd31;
	ld.const.f32 	%f41, [%rd32];
	shl.b16 	%rs5, %rs2, 2;
	cvt.u64.u16 	%rd33, %rs5;
	and.b64  	%rd34, %rd33, 60;
	add.s64 	%rd35, %rd29, %rd34;
	ld.const.f32 	%f42, [%rd35];
	shr.u16 	%rs6, %rs2, 4;
	cvt.u32.u16 	%r67, %rs6;
	mul.wide.u32 	%rd36, %r67, 4;
	add.s64 	%rd37, %rd29, %rd36;
	ld.const.f32 	%f43, [%rd37];
	ld.shared.f32 	%f44, [%r341+-64];
	ld.shared.f32 	%f45, [%r341+-60];
	mul.f32 	%f46, %f41, %f45;
	fma.rn.f32 	%f47, %f40, %f44, %f46;
	add.f32 	%f48, %f47, 0f00000000;
	mul.f32 	%f49, %f43, %f45;
	fma.rn.f32 	%f50, %f42, %f44, %f49;
	add.f32 	%f51, %f50, 0f00000000;
	ld.u8 	%rs7, [%rd25+-1038];
	ld.u8 	%rs8, [%rd26+-1038];
	shl.b16 	%rs9, %rs7, 2;
	cvt.u64.u16 	%rd38, %rs9;
	and.b64  	%rd39, %rd38, 60;
	add.s64 	%rd40, %rd29, %rd39;
	ld.const.f32 	%f52, [%rd40];
	shr.u16 	%rs10, %rs7, 4;
	cvt.u32.u16 	%r68, %rs10;
	mul.wide.u32 	%rd41, %r68, 4;
	add.s64 	%rd42, %rd29, %rd41;
	ld.const.f32 	%f53, [%rd42];
	shl.b16 	%rs11, %rs8, 2;
	cvt.u64.u16 	%rd43, %rs11;
	and.b64  	%rd44, %rd43, 60;
	add.s64 	%rd45, %rd29, %rd44;
	ld.const.f32 	%f54, [%rd45];
	shr.u16 	%rs12, %rs8, 4;
	cvt.u32.u16 	%r69, %rs12;
	mul.wide.u32 	%rd46, %r69, 4;
	add.s64 	%rd47, %rd29, %rd46;
	ld.const.f32 	%f55, [%rd47];
	ld.shared.f32 	%f56, [%r341+-56];
	ld.shared.f32 	%f57, [%r341+-52];
	mul.f32 	%f58, %f53, %f57;
	fma.rn.f32 	%f59, %f52, %f56, %f58;
	add.f32 	%f60, %f48, %f59;
	mul.f32 	%f61, %f55, %f57;
	fma.rn.f32 	%f62, %f54, %f56, %f61;
	add.f32 	%f63, %f51, %f62;
	ld.u8 	%rs13, [%rd25+-1037];
	ld.u8 	%rs14, [%rd26+-1037];
	shl.b16 	%rs15, %rs13, 2;
	cvt.u64.u16 	%rd48, %rs15;
	and.b64  	%rd49, %rd48, 60;
	add.s64 	%rd50, %rd29, %rd49;
	ld.const.f32 	%f64, [%rd50];
	shr.u16 	%rs16, %rs13, 4;
	cvt.u32.u16 	%r70, %rs16;
	mul.wide.u32 	%rd51, %r70, 4;
	add.s64 	%rd52, %rd29, %rd51;
	ld.const.f32 	%f65, [%rd52];
	shl.b16 	%rs17, %rs14, 2;
	cvt.u64.u16 	%rd53, %rs17;
	and.b64  	%rd54, %rd53, 60;
	add.s64 	%rd55, %rd29, %rd54;
	ld.const.f32 	%f66, [%rd55];
	shr.u16 	%rs18, %rs14, 4;
	cvt.u32.u16 	%r71, %rs18;
	mul.wide.u32 	%rd56, %r71, 4;
	add.s64 	%rd57, %rd29, %rd56;
	ld.const.f32 	%f67, [%rd57];
	ld.shared.f32 	%f68, [%r341+-48];
	ld.shared.f32 	%f69, [%r341+-44];
	mul.f32 	%f70, %f65, %f69;
	fma.rn.f32 	%f71, %f64, %f68, %f70;
	add.f32 	%f72, %f60, %f71;
	mul.f32 	%f73, %f67, %f69;
	fma.rn.f32 	%f74, %f66, %f68, %f73;
	add.f32 	%f75, %f63, %f74;
	ld.u8 	%rs19, [%rd25+-1036];
	ld.u8 	%rs20, [%rd26+-1036];
	shl.b16 	%rs21, %rs19, 2;
	cvt.u64.u16 	%rd58, %rs21;
	and.b64  	%rd59, %rd58, 60;
	add.s64 	%rd60, %rd29, %rd59;
	ld.const.f32 	%f76, [%rd60];
	shr.u16 	%rs22, %rs19, 4;
	cvt.u32.u16 	%r72, %rs22;
	mul.wide.u32 	%rd61, %r72, 4;
	add.s64 	%rd62, %rd29, %rd61;
	ld.const.f32 	%f77, [%rd62];
	shl.b16 	%rs23, %rs20, 2;
	cvt.u64.u16 	%rd63, %rs23;
	and.b64  	%rd64, %rd63, 60;
	add.s64 	%rd65, %rd29, %rd64;
	ld.const.f32 	%f78, [%rd65];
	shr.u16 	%rs24, %rs20, 4;
	cvt.u32.u16 	%r73, %rs24;
	mul.wide.u32 	%rd66, %r73, 4;
	add.s64 	%rd67, %rd29, %rd66;
	ld.const.f32 	%f79, [%rd67];
	ld.shared.f32 	%f80, [%r341+-40];
	ld.shared.f32 	%f81, [%r341+-36];
	mul.f32 	%f82, %f77, %f81;
	fma.rn.f32 	%f83, %f76, %f80, %f82;
	add.f32 	%f84, %f72, %f83;
	mul.f32 	%f85, %f79, %f81;
	fma.rn.f32 	%f86, %f78, %f80, %f85;
	add.f32 	%f87, %f75, %f86;
	ld.u8 	%rs25, [%rd25+-1035];
	ld.u8 	%rs26, [%rd26+-1035];
	shl.b16 	%rs27, %rs25, 2;
	cvt.u64.u16 	%rd68, %rs27;
	and.b64  	%rd69, %rd68, 60;
	add.s64 	%rd70, %rd29, %rd69;
	ld.const.f32 	%f88, [%rd70];
	shr.u16 	%rs28, %rs25, 4;
	cvt.u32.u16 	%r74, %rs28;
	mul.wide.u32 	%rd71, %r74, 4;
	add.s64 	%rd72, %rd29, %rd71;
	ld.const.f32 	%f89, [%rd72];
	shl.b16 	%rs29, %rs26, 2;
	cvt.u64.u16 	%rd73, %rs29;
	and.b64  	%rd74, %rd73, 60;
	add.s64 	%rd75, %rd29, %rd74;
	ld.const.f32 	%f90, [%rd75];
	shr.u16 	%rs30, %rs26, 4;
	cvt.u32.u16 	%r75, %rs30;
	mul.wide.u32 	%rd76, %r75, 4;
	add.s64 	%rd77, %rd29, %rd76;
	ld.const.f32 	%f91, [%rd77];
	ld.shared.f32 	%f92, [%r341+-32];
	ld.shared.f32 	%f93, [%r341+-28];
	mul.f32 	%f94, %f89, %f93;
	fma.rn.f32 	%f95, %f88, %f92, %f94;
	add.f32 	%f96, %f84, %f95;
	mul.f32 	%f97, %f91, %f93;
	fma.rn.f32 	%f98, %f90, %f92, %f97;
	add.f32 	%f99, %f87, %f98;
	ld.u8 	%rs31, [%rd25+-1034];
	ld.u8 	%rs32, [%rd26+-1034];
	shl.b16 	%rs33, %rs31, 2;
	cvt.u64.u16 	%rd78, %rs33;
	and.b64  	%rd79, %rd78, 60;
	add.s64 	%rd80, %rd29, %rd79;
	ld.const.f32 	%f100, [%rd80];
	shr.u16 	%rs34, %rs31, 4;
	cvt.u32.u16 	%r76, %rs34;
	mul.wide.u32 	%rd81, %r76, 4;
	add.s64 	%rd82, %rd29, %rd81;
	ld.const.f32 	%f101, [%rd82];
	shl.b16 	%rs35, %rs32, 2;
	cvt.u64.u16 	%rd83, %rs35;
	and.b64  	%rd84, %rd83, 60;
	add.s64 	%rd85, %rd29, %rd84;
	ld.const.f32 	%f102, [%rd85];
	shr.u16 	%rs36, %rs32, 4;
	cvt.u32.u16 	%r77, %rs36;
	mul.wide.u32 	%rd86, %r77, 4;
	add.s64 	%rd87, %rd29, %rd86;
	ld.const.f32 	%f103, [%rd87];
	ld.shared.f32 	%f104, [%r341+-24];
	ld.shared.f32 	%f105, [%r341+-20];
	mul.f32 	%f106, %f101, %f105;
	fma.rn.f32 	%f107, %f100, %f104, %f106;
	add.f32 	%f108, %f96, %f107;
	mul.f32 	%f109, %f103, %f105;
	fma.rn.f32 	%f110, %f102, %f104, %f109;
	add.f32 	%f111, %f99, %f110;
	ld.u8 	%rs37, [%rd25+-1033];
	ld.u8 	%rs38, [%rd26+-1033];
	shl.b16 	%rs39, %rs37, 2;
	cvt.u64.u16 	%rd88, %rs39;
	and.b64  	%rd89, %rd88, 60;
	add.s64 	%rd90, %rd29, %rd89;
	ld.const.f32 	%f112, [%rd90];
	shr.u16 	%rs40, %rs37, 4;
	cvt.u32.u16 	%r78, %rs40;
	mul.wide.u32 	%rd91, %r78, 4;
	add.s64 	%rd92, %rd29, %rd91;
	ld.const.f32 	%f113, [%rd92];
	shl.b16 	%rs41, %rs38, 2;
	cvt.u64.u16 	%rd93, %rs41;
	and.b64  	%rd94, %rd93, 60;
	add.s64 	%rd95, %rd29, %rd94;
	ld.const.f32 	%f114, [%rd95];
	shr.u16 	%rs42, %rs38, 4;
	cvt.u32.u16 	%r79, %rs42;
	mul.wide.u32 	%rd96, %r79, 4;
	add.s64 	%rd97, %rd29, %rd96;
	ld.const.f32 	%f115, [%rd97];
	ld.shared.f32 	%f116, [%r341+-16];
	ld.shared.f32 	%f117, [%r341+-12];
	mul.f32 	%f118, %f113, %f117;
	fma.rn.f32 	%f119, %f112, %f116, %f118;
	add.f32 	%f120, %f108, %f119;
	mul.f32 	%f121, %f115, %f117;
	fma.rn.f32 	%f122, %f114, %f116, %f121;
	add.f32 	%f123, %f111, %f122;
	ld.u8 	%rs43, [%rd25+-1032];
	ld.u8 	%rs44, [%rd26+-1032];
	shl.b16 	%rs45, %rs43, 2;
	cvt.u64.u16 	%rd98, %rs45;
	and.b64  	%rd99, %rd98, 60;
	add.s64 	%rd100, %rd29, %rd99;
	ld.const.f32 	%f124, [%rd100];
	shr.u16 	%rs46, %rs43, 4;
	cvt.u32.u16 	%r80, %rs46;
	mul.wide.u32 	%rd101, %r80, 4;
	add.s64 	%rd102, %rd29, %rd101;
	ld.const.f32 	%f125, [%rd102];
	shl.b16 	%rs47, %rs44, 2;
	cvt.u64.u16 	%rd103, %rs47;
	and.b64  	%rd104, %rd103, 60;
	add.s64 	%rd105, %rd29, %rd104;
	ld.const.f32 	%f126, [%rd105];
	shr.u16 	%rs48, %rs44, 4;
	cvt.u32.u16 	%r81, %rs48;
	mul.wide.u32 	%rd106, %r81, 4;
	add.s64 	%rd107, %rd29, %rd106;
	ld.const.f32 	%f127, [%rd107];
	ld.shared.f32 	%f128, [%r341+-8];
	ld.shared.f32 	%f129, [%r341+-4];
	mul.f32 	%f130, %f125, %f129;
	fma.rn.f32 	%f131, %f124, %f128, %f130;
	add.f32 	%f132, %f120, %f131;
	mul.f32 	%f133, %f127, %f129;
	fma.rn.f32 	%f134, %f126, %f128, %f133;
	add.f32 	%f135, %f123, %f134;
	ld.u8 	%rs49, [%rd25+-1031];
	ld.u8 	%rs50, [%rd26+-1031];
	shl.b16 	%rs51, %rs49, 2;
	cvt.u64.u16 	%rd108, %rs51;
	and.b64  	%rd109, %rd108, 60;
	add.s64 	%rd110, %rd29, %rd109;
	ld.const.f32 	%f136, [%rd110];
	shr.u16 	%rs52, %rs49, 4;
	cvt.u32.u16 	%r82, %rs52;
	mul.wide.u32 	%rd111, %r82, 4;
	add.s64 	%rd112, %rd29, %rd111;
	ld.const.f32 	%f137, [%rd112];
	shl.b16 	%rs53, %rs50, 2;
	cvt.u64.u16 	%rd113, %rs53;
	and.b64  	%rd114, %rd113, 60;
	add.s64 	%rd115, %rd29, %rd114;
	ld.const.f32 	%f138, [%rd115];
	shr.u16 	%rs54, %rs50, 4;
	cvt.u32.u16 	%r83, %rs54;
	mul.wide.u32 	%rd116, %r83, 4;
	add.s64 	%rd117, %rd29, %rd116;
	ld.const.f32 	%f139, [%rd117];
	ld.shared.f32 	%f140, [%r341];
	ld.shared.f32 	%f141, [%r341+4];
	mul.f32 	%f142, %f137, %f141;
	fma.rn.f32 	%f143, %f136, %f140, %f142;
	add.f32 	%f144, %f132, %f143;
	mul.f32 	%f145, %f139, %f141;
	fma.rn.f32 	%f146, %f138, %f140, %f145;
	add.f32 	%f147, %f135, %f146;
	ld.u8 	%rs55, [%rd25+-1030];
	ld.u8 	%rs56, [%rd26+-1030];
	shl.b16 	%rs57, %rs55, 2;
	cvt.u64.u16 	%rd118, %rs57;
	and.b64  	%rd119, %rd118, 60;
	add.s64 	%rd120, %rd29, %rd119;
	ld.const.f32 	%f148, [%rd120];
	shr.u16 	%rs58, %rs55, 4;
	cvt.u32.u16 	%r84, %rs58;
	mul.wide.u32 	%rd121, %r84, 4;
	add.s64 	%rd122, %rd29, %rd121;
	ld.const.f32 	%f149, [%rd122];
	shl.b16 	%rs59, %rs56, 2;
	cvt.u64.u16 	%rd123, %rs59;
	and.b64  	%rd124, %rd123, 60;
	add.s64 	%rd125, %rd29, %rd124;
	ld.const.f32 	%f150, [%rd125];
	shr.u16 	%rs60, %rs56, 4;
	cvt.u32.u16 	%r85, %rs60;
	mul.wide.u32 	%rd126, %r85, 4;
	add.s64 	%rd127, %rd29, %rd126;
	ld.const.f32 	%f151, [%rd127];
	ld.shared.f32 	%f152, [%r341+8];
	ld.shared.f32 	%f153, [%r341+12];
	mul.f32 	%f154, %f149, %f153;
	fma.rn.f32 	%f155, %f148, %f152, %f154;
	add.f32 	%f156, %f144, %f155;
	mul.f32 	%f157, %f151, %f153;
	fma.rn.f32 	%f158, %f150, %f152, %f157;
	add.f32 	%f159, %f147, %f158;
	ld.u8 	%rs61, [%rd25+-1029];
	ld.u8 	%rs62, [%rd26+-1029];
	shl.b16 	%rs63, %rs61, 2;
	cvt.u64.u16 	%rd128, %rs63;
	and.b64  	%rd129, %rd128, 60;
	add.s64 	%rd130, %rd29, %rd129;
	ld.const.f32 	%f160, [%rd130];
	shr.u16 	%rs64, %rs61, 4;
	cvt.u32.u16 	%r86, %rs64;
	mul.wide.u32 	%rd131, %r86, 4;
	add.s64 	%rd132, %rd29, %rd131;
	ld.const.f32 	%f161, [%rd132];
	shl.b16 	%rs65, %rs62, 2;
	cvt.u64.u16 	%rd133, %rs65;
	and.b64  	%rd134, %rd133, 60;
	add.s64 	%rd135, %rd29, %rd134;
	ld.const.f32 	%f162, [%rd135];
	shr.u16 	%rs66, %rs62, 4;
	cvt.u32.u16 	%r87, %rs66;
	mul.wide.u32 	%rd136, %r87, 4;
	add.s64 	%rd137, %rd29, %rd136;
	ld.const.f32 	%f163, [%rd137];
	ld.shared.f32 	%f164, [%r341+16];
	ld.shared.f32 	%f165, [%r341+20];
	mul.f32 	%f166, %f161, %f165;
	fma.rn.f32 	%f167, %f160, %f164, %f166;
	add.f32 	%f168, %f156, %f167;
	mul.f32 	%f169, %f163, %f165;
	fma.rn.f32 	%f170, %f162, %f164, %f169;
	add.f32 	%f171, %f159, %f170;
	ld.u8 	%rs67, [%rd25+-1028];
	ld.u8 	%rs68, [%rd26+-1028];
	shl.b16 	%rs69, %rs67, 2;
	cvt.u64.u16 	%rd138, %rs69;
	and.b64  	%rd139, %rd138, 60;
	add.s64 	%rd140, %rd29, %rd139;
	ld.const.f32 	%f172, [%rd140];
	shr.u16 	%rs70, %rs67, 4;
	cvt.u32.u16 	%r88, %rs70;
	mul.wide.u32 	%rd141, %r88, 4;
	add.s64 	%rd142, %rd29, %rd141;
	ld.const.f32 	%f173, [%rd142];
	shl.b16 	%rs71, %rs68, 2;
	cvt.u64.u16 	%rd143, %rs71;
	and.b64  	%rd144, %rd143, 60;
	add.s64 	%rd145, %rd29, %rd144;
	ld.const.f32 	%f174, [%rd145];
	shr.u16 	%rs72, %rs68, 4;
	cvt.u32.u16 	%r89, %rs72;
	mul.wide.u32 	%rd146, %r89, 4;
	add.s64 	%rd147, %rd29, %rd146;
	ld.const.f32 	%f175, [%rd147];
	ld.shared.f32 	%f176, [%r341+24];
	ld.shared.f32 	%f177, [%r341+28];
	mul.f32 	%f178, %f173, %f177;
	fma.rn.f32 	%f179, %f172, %f176, %f178;
	add.f32 	%f180, %f168, %f179;
	mul.f32 	%f181, %f175, %f177;
	fma.rn.f32 	%f182, %f174, %f176, %f181;
	add.f32 	%f183, %f171, %f182;
	ld.u8 	%rs73, [%rd25+-1027];
	ld.u8 	%rs74, [%rd26+-1027];
	shl.b16 	%rs75, %rs73, 2;
	cvt.u64.u16 	%rd148, %rs75;
	and.b64  	%rd149, %rd148, 60;
	add.s64 	%rd150, %rd29, %rd149;
	ld.const.f32 	%f184, [%rd150];
	shr.u16 	%rs76, %rs73, 4;
	cvt.u32.u16 	%r90, %rs76;
	mul.wide.u32 	%rd151, %r90, 4;
	add.s64 	%rd152, %rd29, %rd151;
	ld.const.f32 	%f185, [%rd152];
	shl.b16 	%rs77, %rs74, 2;
	cvt.u64.u16 	%rd153, %rs77;
	and.b64  	%rd154, %rd153, 60;
	add.s64 	%rd155, %rd29, %rd154;
	ld.const.f32 	%f186, [%rd155];
	shr.u16 	%rs78, %rs74, 4;
	cvt.u32.u16 	%r91, %rs78;
	mul.wide.u32 	%rd156, %r91, 4;
	add.s64 	%rd157, %rd29, %rd156;
	ld.const.f32 	%f187, [%rd157];
	ld.shared.f32 	%f188, [%r341+32];
	ld.shared.f32 	%f189, [%r341+36];
	mul.f32 	%f190, %f185, %f189;
	fma.rn.f32 	%f191, %f184, %f188, %f190;
	add.f32 	%f192, %f180, %f191;
	mul.f32 	%f193, %f187, %f189;
	fma.rn.f32 	%f194, %f186, %f188, %f193;
	add.f32 	%f195, %f183, %f194;
	ld.u8 	%rs79, [%rd25+-1026];
	ld.u8 	%rs80, [%rd26+-1026];
	shl.b16 	%rs81, %rs79, 2;
	cvt.u64.u16 	%rd158, %rs81;
	and.b64  	%rd159, %rd158, 60;
	add.s64 	%rd160, %rd29, %rd159;
	ld.const.f32 	%f196, [%rd160];
	shr.u16 	%rs82, %rs79, 4;
	cvt.u32.u16 	%r92, %rs82;
	mul.wide.u32 	%rd161, %r92, 4;
	add.s64 	%rd162, %rd29, %rd161;
	ld.const.f32 	%f197, [%rd162];
	shl.b16 	%rs83, %rs80, 2;
	cvt.u64.u16 	%rd163, %rs83;
	and.b64  	%rd164, %rd163, 60;
	add.s64 	%rd165, %rd29, %rd164;
	ld.const.f32 	%f198, [%rd165];
	shr.u16 	%rs84, %rs80, 4;
	cvt.u32.u16 	%r93, %rs84;
	mul.wide.u32 	%rd166, %r93, 4;
	add.s64 	%rd167, %rd29, %rd166;
	ld.const.f32 	%f199, [%rd167];
	ld.shared.f32 	%f200, [%r341+40];
	ld.shared.f32 	%f201, [%r341+44];
	mul.f32 	%f202, %f197, %f201;
	fma.rn.f32 	%f203, %f196, %f200, %f202;
	add.f32 	%f204, %f192, %f203;
	mul.f32 	%f205, %f199, %f201;
	fma.rn.f32 	%f206, %f198, %f200, %f205;
	add.f32 	%f207, %f195, %f206;
	ld.u8 	%rs85, [%rd25+-1025];
	ld.u8 	%rs86, [%rd26+-1025];
	shl.b16 	%rs87, %rs85, 2;
	cvt.u64.u16 	%rd168, %rs87;
	and.b64  	%rd169, %rd168, 60;
	add.s64 	%rd170, %rd29, %rd169;
	ld.const.f32 	%f208, [%rd170];
	shr.u16 	%rs88, %rs85, 4;
	cvt.u32.u16 	%r94, %rs88;
	mul.wide.u32 	%rd171, %r94, 4;
	add.s64 	%rd172, %rd29, %rd171;
	ld.const.f32 	%f209, [%rd172];
	shl.b16 	%rs89, %rs86, 2;
	cvt.u64.u16 	%rd173, %rs89;
	and.b64  	%rd174, %rd173, 60;
	add.s64 	%rd175, %rd29, %rd174;
	ld.const.f32 	%f210, [%rd175];
	shr.u16 	%rs90, %rs86, 4;
	cvt.u32.u16 	%r95, %rs90;
	mul.wide.u32 	%rd176, %r95, 4;
	add.s64 	%rd177, %rd29, %rd176;
	ld.const.f32 	%f211, [%rd177];
	ld.shared.f32 	%f212, [%r341+48];
	ld.shared.f32 	%f213, [%r341+52];
	mul.f32 	%f214, %f209, %f213;
	fma.rn.f32 	%f215, %f208, %f212, %f214;
	add.f32 	%f216, %f204, %f215;
	mul.f32 	%f217, %f211, %f213;
	fma.rn.f32 	%f218, %f210, %f212, %f217;
	add.f32 	%f219, %f207, %f218;
	ld.u8 	%rs91, [%rd25+-1024];
	ld.u8 	%rs92, [%rd26+-1024];
	shl.b16 	%rs93, %rs91, 2;
	cvt.u64.u16 	%rd178, %rs93;
	and.b64  	%rd179, %rd178, 60;
	add.s64 	%rd180, %rd29, %rd179;
	ld.const.f32 	%f220, [%rd180];
	shr.u16 	%rs94, %rs91, 4;
	cvt.u32.u16 	%r96, %rs94;
	mul.wide.u32 	%rd181, %r96, 4;
	add.s64 	%rd182, %rd29, %rd181;
	ld.const.f32 	%f221, [%rd182];
	shl.b16 	%rs95, %rs92, 2;
	cvt.u64.u16 	%rd183, %rs95;
	and.b64  	%rd184, %rd183, 60;
	add.s64 	%rd185, %rd29, %rd184;
	ld.const.f32 	%f222, [%rd185];
	shr.u16 	%rs96, %rs92, 4;
	cvt.u32.u16 	%r97, %rs96;
	mul.wide.u32 	%rd186, %r97, 4;
	add.s64 	%rd187, %rd29, %rd186;
	ld.const.f32 	%f223, [%rd187];
	ld.shared.f32 	%f224, [%r341+56];
	ld.shared.f32 	%f225, [%r341+60];
	mul.f32 	%f226, %f221, %f225;
	fma.rn.f32 	%f227, %f220, %f224, %f226;
	add.f32 	%f228, %f216, %f227;
	mul.f32 	%f229, %f223, %f225;
	fma.rn.f32 	%f230, %f222, %f224, %f229;
	add.f32 	%f231, %f219, %f230;
	fma.rn.f32 	%f1386, %f39, %f228, %f1386;
	fma.rn.f32 	%f1387, %f38, %f231, %f1387;
$L__BB0_5:
	setp.gt.u32 	%p2, %r22, 16382;
	@%p2 bra 	$L__BB0_7;
	ld.global.nc.u64 	%rd188, [%rd1+8];
	add.s64 	%rd189, %rd188, %rd1043;
	ld.global.nc.u64 	%rd190, [%rd1+24];
	add.s64 	%rd191, %rd190, %rd1043;
	ld.global.nc.u64 	%rd192, [%rd1+16];
	ld.global.nc.u64 	%rd193, [%rd1];
	ld.f32 	%f232, [%rd191+256];
	ld.f32 	%f233, [%rd189+256];
	add.s64 	%rd194, %rd193, %rd1042;
	ld.u8 	%rs97, [%rd194+-15];
	add.s64 	%rd195, %rd192, %rd1042;
	ld.u8 	%rs98, [%rd195+-15];
	shl.b16 	%rs99, %rs97, 2;
	cvt.u64.u16 	%rd196, %rs99;
	and.b64  	%rd197, %rd196, 60;
	mov.u64 	%rd198, NVFP4_LUT;
	add.s64 	%rd199, %rd198, %rd197;
	ld.const.f32 	%f234, [%rd199];
	shr.u16 	%rs100, %rs97, 4;
	cvt.u32.u16 	%r98, %rs100;
	mul.wide.u32 	%rd200, %r98, 4;
	add.s64 	%rd201, %rd198, %rd200;
	ld.const.f32 	%f235, [%rd201];
	shl.b16 	%rs101, %rs98, 2;
	cvt.u64.u16 	%rd202, %rs101;
	and.b64  	%rd203, %rd202, 60;
	add.s64 	%rd204, %rd198, %rd203;
	ld.const.f32 	%f236, [%rd204];
	shr.u16 	%rs102, %rs98, 4;
	cvt.u32.u16 	%r99, %rs102;
	mul.wide.u32 	%rd205, %r99, 4;
	add.s64 	%rd206, %rd198, %rd205;
	ld.const.f32 	%f237, [%rd206];
	ld.shared.f32 	%f238, [%r341+-64];
	ld.shared.f32 	%f239, [%r341+-60];
	mul.f32 	%f240, %f235, %f239;
	fma.rn.f32 	%f241, %f234, %f238, %f240;
	add.f32 	%f242, %f241, 0f00000000;
	mul.f32 	%f243, %f237, %f239;
	fma.rn.f32 	%f244, %f236, %f238, %f243;
	add.f32 	%f245, %f244, 0f00000000;
	ld.u8 	%rs103, [%rd194+-14];
	ld.u8 	%rs104, [%rd195+-14];
	shl.b16 	%rs105, %rs103, 2;
	cvt.u64.u16 	%rd207, %rs105;
	and.b64  	%rd208, %rd207, 60;
	add.s64 	%rd209, %rd198, %rd208;
	ld.const.f32 	%f246, [%rd209];
	shr.u16 	%rs106, %rs103, 4;
	cvt.u32.u16 	%r100, %rs106;
	mul.wide.u32 	%rd210, %r100, 4;
	add.s64 	%rd211, %rd198, %rd210;
	ld.const.f32 	%f247, [%rd211];
	shl.b16 	%rs107, %rs104, 2;
	cvt.u64.u16 	%rd212, %rs107;
	and.b64  	%rd213, %rd212, 60;
	add.s64 	%rd214, %rd198, %rd213;
	ld.const.f32 	%f248, [%rd214];
	shr.u16 	%rs108, %rs104, 4;
	cvt.u32.u16 	%r101, %rs108;
	mul.wide.u32 	%rd215, %r101, 4;
	add.s64 	%rd216, %rd198, %rd215;
	ld.const.f32 	%f249, [%rd216];
	ld.shared.f32 	%f250, [%r341+-56];
	ld.shared.f32 	%f251, [%r341+-52];
	mul.f32 	%f252, %f247, %f251;
	fma.rn.f32 	%f253, %f246, %f250, %f252;
	add.f32 	%f254, %f242, %f253;
	mul.f32 	%f255, %f249, %f251;
	fma.rn.f32 	%f256, %f248, %f250, %f255;
	add.f32 	%f257, %f245, %f256;
	ld.u8 	%rs109, [%rd194+-13];
	ld.u8 	%rs110, [%rd195+-13];
	shl.b16 	%rs111, %rs109, 2;
	cvt.u64.u16 	%rd217, %rs111;
	and.b64  	%rd218, %rd217, 60;
	add.s64 	%rd219, %rd198, %rd218;
	ld.const.f32 	%f258, [%rd219];
	shr.u16 	%rs112, %rs109, 4;
	cvt.u32.u16 	%r102, %rs112;
	mul.wide.u32 	%rd220, %r102, 4;
	add.s64 	%rd221, %rd198, %rd220;
	ld.const.f32 	%f259, [%rd221];
	shl.b16 	%rs113, %rs110, 2;
	cvt.u64.u16 	%rd222, %rs113;
	and.b64  	%rd223, %rd222, 60;
	add.s64 	%rd224, %rd198, %rd223;
	ld.const.f32 	%f260, [%rd224];
	shr.u16 	%rs114, %rs110, 4;
	cvt.u32.u16 	%r103, %rs114;
	mul.wide.u32 	%rd225, %r103, 4;
	add.s64 	%rd226, %rd198, %rd225;
	ld.const.f32 	%f261, [%rd226];
	ld.shared.f32 	%f262, [%r341+-48];
	ld.shared.f32 	%f263, [%r341+-44];
	mul.f32 	%f264, %f259, %f263;
	fma.rn.f32 	%f265, %f258, %f262, %f264;
	add.f32 	%f266, %f254, %f265;
	mul.f32 	%f267, %f261, %f263;
	fma.rn.f32 	%f268, %f260, %f262, %f267;
	add.f32 	%f269, %f257, %f268;
	ld.u8 	%rs115, [%rd194+-12];
	ld.u8 	%rs116, [%rd195+-12];
	shl.b16 	%rs117, %rs115, 2;
	cvt.u64.u16 	%rd227, %rs117;
	and.b64  	%rd228, %rd227, 60;
	add.s64 	%rd229, %rd198, %rd228;
	ld.const.f32 	%f270, [%rd229];
	shr.u16 	%rs118, %rs115, 4;
	cvt.u32.u16 	%r104, %rs118;
	mul.wide.u32 	%rd230, %r104, 4;
	add.s64 	%rd231, %rd198, %rd230;
	ld.const.f32 	%f271, [%rd231];
	shl.b16 	%rs119, %rs116, 2;
	cvt.u64.u16 	%rd232, %rs119;
	and.b64  	%rd233, %rd232, 60;
	add.s64 	%rd234, %rd198, %rd233;
	ld.const.f32 	%f272, [%rd234];
	shr.u16 	%rs120, %rs116, 4;
	cvt.u32.u16 	%r105, %rs120;
	mul.wide.u32 	%rd235, %r105, 4;
	add.s64 	%rd236, %rd198, %rd235;
	ld.const.f32 	%f273, [%rd236];
	ld.shared.f32 	%f274, [%r341+-40];
	ld.shared.f32 	%f275, [%r341+-36];
	mul.f32 	%f276, %f271, %f275;
	fma.rn.f32 	%f277, %f270, %f274, %f276;
	add.f32 	%f278, %f266, %f277;
	mul.f32 	%f279, %f273, %f275;
	fma.rn.f32 	%f280, %f272, %f274, %f279;
	add.f32 	%f281, %f269, %f280;
	ld.u8 	%rs121, [%rd194+-11];
	ld.u8 	%rs122, [%rd195+-11];
	shl.b16 	%rs123, %rs121, 2;
	cvt.u64.u16 	%rd237, %rs123;
	and.b64  	%rd238, %rd237, 60;
	add.s64 	%rd239, %rd198, %rd238;
	ld.const.f32 	%f282, [%rd239];
	shr.u16 	%rs124, %rs121, 4;
	cvt.u32.u16 	%r106, %rs124;
	mul.wide.u32 	%rd240, %r106, 4;
	add.s64 	%rd241, %rd198, %rd240;
	ld.const.f32 	%f283, [%rd241];
	shl.b16 	%rs125, %rs122, 2;
	cvt.u64.u16 	%rd242, %rs125;
	and.b64  	%rd243, %rd242, 60;
	add.s64 	%rd244, %rd198, %rd243;
	ld.const.f32 	%f284, [%rd244];
	shr.u16 	%rs126, %rs122, 4;
	cvt.u32.u16 	%r107, %rs126;
	mul.wide.u32 	%rd245, %r107, 4;
	add.s64 	%rd246, %rd198, %rd245;
	ld.const.f32 	%f285, [%rd246];
	ld.shared.f32 	%f286, [%r341+-32];
	ld.shared.f32 	%f287, [%r341+-28];
	mul.f32 	%f288, %f283, %f287;
	fma.rn.f32 	%f289, %f282, %f286, %f288;
	add.f32 	%f290, %f278, %f289;
	mul.f32 	%f291, %f285, %f287;
	fma.rn.f32 	%f292, %f284, %f286, %f291;
	add.f32 	%f293, %f281, %f292;
	ld.u8 	%rs127, [%rd194+-10];
	ld.u8 	%rs128, [%rd195+-10];
	shl.b16 	%rs129, %rs127, 2;
	cvt.u64.u16 	%rd247, %rs129;
	and.b64  	%rd248, %rd247, 60;
	add.s64 	%rd249, %rd198, %rd248;
	ld.const.f32 	%f294, [%rd249];
	shr.u16 	%rs130, %rs127, 4;
	cvt.u32.u16 	%r108, %rs130;
	mul.wide.u32 	%rd250, %r108, 4;
	add.s64 	%rd251, %rd198, %rd250;
	ld.const.f32 	%f295, [%rd251];
	shl.b16 	%rs131, %rs128, 2;
	cvt.u64.u16 	%rd252, %rs131;
	and.b64  	%rd253, %rd252, 60;
	add.s64 	%rd254, %rd198, %rd253;
	ld.const.f32 	%f296, [%rd254];
	shr.u16 	%rs132, %rs128, 4;
	cvt.u32.u16 	%r109, %rs132;
	mul.wide.u32 	%rd255, %r109, 4;
	add.s64 	%rd256, %rd198, %rd255;
	ld.const.f32 	%f297, [%rd256];
	ld.shared.f32 	%f298, [%r341+-24];
	ld.shared.f32 	%f299, [%r341+-20];
	mul.f32 	%f300, %f295, %f299;
	fma.rn.f32 	%f301, %f294, %f298, %f300;
	add.f32 	%f302, %f290, %f301;
	mul.f32 	%f303, %f297, %f299;
	fma.rn.f32 	%f304, %f296, %f298, %f303;
	add.f32 	%f305, %f293, %f304;
	ld.u8 	%rs133, [%rd194+-9];
	ld.u8 	%rs134, [%rd195+-9];
	shl.b16 	%rs135, %rs133, 2;
	cvt.u64.u16 	%rd257, %rs135;
	and.b64  	%rd258, %rd257, 60;
	add.s64 	%rd259, %rd198, %rd258;
	ld.const.f32 	%f306, [%rd259];
	shr.u16 	%rs136, %rs133, 4;
	cvt.u32.u16 	%r110, %rs136;
	mul.wide.u32 	%rd260, %r110, 4;
	add.s64 	%rd261, %rd198, %rd260;
	ld.const.f32 	%f307, [%rd261];
	shl.b16 	%rs137, %rs134, 2;
	cvt.u64.u16 	%rd262, %rs137;
	and.b64  	%rd263, %rd262, 60;
	add.s64 	%rd264, %rd198, %rd263;
	ld.const.f32 	%f308, [%rd264];
	shr.u16 	%rs138, %rs134, 4;
	cvt.u32.u16 	%r111, %rs138;
	mul.wide.u32 	%rd265, %r111, 4;
	add.s64 	%rd266, %rd198, %rd265;
	ld.const.f32 	%f309, [%rd266];
	ld.shared.f32 	%f310, [%r341+-16];
	ld.shared.f32 	%f311, [%r341+-12];
	mul.f32 	%f312, %f307, %f311;
	fma.rn.f32 	%f313, %f306, %f310, %f312;
	add.f32 	%f314, %f302, %f313;
	mul.f32 	%f315, %f309, %f311;
	fma.rn.f32 	%f316, %f308, %f310, %f315;
	add.f32 	%f317, %f305, %f316;
	ld.u8 	%rs139, [%rd194+-8];
	ld.u8 	%rs140, [%rd195+-8];
	shl.b16 	%rs141, %rs139, 2;
	cvt.u64.u16 	%rd267, %rs141;
	and.b64  	%rd268, %rd267, 60;
	add.s64 	%rd269, %rd198, %rd268;
	ld.const.f32 	%f318, [%rd269];
	shr.u16 	%rs142, %rs139, 4;
	cvt.u32.u16 	%r112, %rs142;
	mul.wide.u32 	%rd270, %r112, 4;
	add.s64 	%rd271, %rd198, %rd270;
	ld.const.f32 	%f319, [%rd271];
	shl.b16 	%rs143, %rs140, 2;
	cvt.u64.u16 	%rd272, %rs143;
	and.b64  	%rd273, %rd272, 60;
	add.s64 	%rd274, %rd198, %rd273;
	ld.const.f32 	%f320, [%rd274];
	shr.u16 	%rs144, %rs140, 4;
	cvt.u32.u16 	%r113, %rs144;
	mul.wide.u32 	%rd275, %r113, 4;
	add.s64 	%rd276, %rd198, %rd275;
	ld.const.f32 	%f321, [%rd276];
	ld.shared.f32 	%f322, [%r341+-8];
	ld.shared.f32 	%f323, [%r341+-4];
	mul.f32 	%f324, %f319, %f323;
	fma.rn.f32 	%f325, %f318, %f322, %f324;
	add.f32 	%f326, %f314, %f325;
	mul.f32 	%f327, %f321, %f323;
	fma.rn.f32 	%f328, %f320, %f322, %f327;
	add.f32 	%f329, %f317, %f328;
	ld.u8 	%rs145, [%rd194+-7];
	ld.u8 	%rs146, [%rd195+-7];
	shl.b16 	%rs147, %rs145, 2;
	cvt.u64.u16 	%rd277, %rs147;
	and.b64  	%rd278, %rd277, 60;
	add.s64 	%rd279, %rd198, %rd278;
	ld.const.f32 	%f330, [%rd279];
	shr.u16 	%rs148, %rs145, 4;
	cvt.u32.u16 	%r114, %rs148;
	mul.wide.u32 	%rd280, %r114, 4;
	add.s64 	%rd281, %rd198, %rd280;
	ld.const.f32 	%f331, [%rd281];
	shl.b16 	%rs149, %rs146, 2;
	cvt.u64.u16 	%rd282, %rs149;
	and.b64  	%rd283, %rd282, 60;
	add.s64 	%rd284, %rd198, %rd283;
	ld.const.f32 	%f332, [%rd284];
	shr.u16 	%rs150, %rs146, 4;
	cvt.u32.u16 	%r115, %rs150;
	mul.wide.u32 	%rd285, %r115, 4;
	add.s64 	%rd286, %rd198, %rd285;
	ld.const.f32 	%f333, [%rd286];
	ld.shared.f32 	%f334, [%r341];
	ld.shared.f32 	%f335, [%r341+4];
	mul.f32 	%f336, %f331, %f335;
	fma.rn.f32 	%f337, %f330, %f334, %f336;
	add.f32 	%f338, %f326, %f337;
	mul.f32 	%f339, %f333, %f335;
	fma.rn.f32 	%f340, %f332, %f334, %f339;
	add.f32 	%f341, %f329, %f340;
	ld.u8 	%rs151, [%rd194+-6];
	ld.u8 	%rs152, [%rd195+-6];
	shl.b16 	%rs153, %rs151, 2;
	cvt.u64.u16 	%rd287, %rs153;
	and.b64  	%rd288, %rd287, 60;
	add.s64 	%rd289, %rd198, %rd288;
	ld.const.f32 	%f342, [%rd289];
	shr.u16 	%rs154, %rs151, 4;
	cvt.u32.u16 	%r116, %rs154;
	mul.wide.u32 	%rd290, %r116, 4;
	add.s64 	%rd291, %rd198, %rd290;
	ld.const.f32 	%f343, [%rd291];
	shl.b16 	%rs155, %rs152, 2;
	cvt.u64.u16 	%rd292, %rs155;
	and.b64  	%rd293, %rd292, 60;
	add.s64 	%rd294, %rd198, %rd293;
	ld.const.f32 	%f344, [%rd294];
	shr.u16 	%rs156, %rs152, 4;
	cvt.u32.u16 	%r117, %rs156;
	mul.wide.u32 	%rd295, %r117, 4;
	add.s64 	%rd296, %rd198, %rd295;
	ld.const.f32 	%f345, [%rd296];
	ld.shared.f32 	%f346, [%r341+8];
	ld.shared.f32 	%f347, [%r341+12];
	mul.f32 	%f348, %f343, %f347;
	fma.rn.f32 	%f349, %f342, %f346, %f348;
	add.f32 	%f350, %f338, %f349;
	mul.f32 	%f351, %f345, %f347;
	fma.rn.f32 	%f352, %f344, %f346, %f351;
	add.f32 	%f353, %f341, %f352;
	ld.u8 	%rs157, [%rd194+-5];
	ld.u8 	%rs158, [%rd195+-5];
	shl.b16 	%rs159, %rs157, 2;
	cvt.u64.u16 	%rd297, %rs159;
	and.b64  	%rd298, %rd297, 60;
	add.s64 	%rd299, %rd198, %rd298;
	ld.const.f32 	%f354, [%rd299];
	shr.u16 	%rs160, %rs157, 4;
	cvt.u32.u16 	%r118, %rs160;
	mul.wide.u32 	%rd300, %r118, 4;
	add.s64 	%rd301, %rd198, %rd300;
	ld.const.f32 	%f355, [%rd301];
	shl.b16 	%rs161, %rs158, 2;
	cvt.u64.u16 	%rd302, %rs161;
	and.b64  	%rd303, %rd302, 60;
	add.s64 	%rd304, %rd198, %rd303;
	ld.const.f32 	%f356, [%rd304];
	shr.u16 	%rs162, %rs158, 4;
	cvt.u32.u16 	%r119, %rs162;
	mul.wide.u32 	%rd305, %r119, 4;
	add.s64 	%rd306, %rd198, %rd305;
	ld.const.f32 	%f357, [%rd306];
	ld.shared.f32 	%f358, [%r341+16];
	ld.shared.f32 	%f359, [%r341+20];
	mul.f32 	%f360, %f355, %f359;
	fma.rn.f32 	%f361, %f354, %f358, %f360;
	add.f32 	%f362, %f350, %f361;
	mul.f32 	%f363, %f357, %f359;
	fma.rn.f32 	%f364, %f356, %f358, %f363;
	add.f32 	%f365, %f353, %f364;
	ld.u8 	%rs163, [%rd194+-4];
	ld.u8 	%rs164, [%rd195+-4];
	shl.b16 	%rs165, %rs163, 2;
	cvt.u64.u16 	%rd307, %rs165;
	and.b64  	%rd308, %rd307, 60;
	add.s64 	%rd309, %rd198, %rd308;
	ld.const.f32 	%f366, [%rd309];
	shr.u16 	%rs166, %rs163, 4;
	cvt.u32.u16 	%r120, %rs166;
	mul.wide.u32 	%rd310, %r120, 4;
	add.s64 	%rd311, %rd198, %rd310;
	ld.const.f32 	%f367, [%rd311];
	shl.b16 	%rs167, %rs164, 2;
	cvt.u64.u16 	%rd312, %rs167;
	and.b64  	%rd313, %rd312, 60;
	add.s64 	%rd314, %rd198, %rd313;
	ld.const.f32 	%f368, [%rd314];
	shr.u16 	%rs168, %rs164, 4;
	cvt.u32.u16 	%r121, %rs168;
	mul.wide.u32 	%rd315, %r121, 4;
	add.s64 	%rd316, %rd198, %rd315;
	ld.const.f32 	%f369, [%rd316];
	ld.shared.f32 	%f370, [%r341+24];
	ld.shared.f32 	%f371, [%r341+28];
	mul.f32 	%f372, %f367, %f371;
	fma.rn.f32 	%f373, %f366, %f370, %f372;
	add.f32 	%f374, %f362, %f373;
	mul.f32 	%f375, %f369, %f371;
	fma.rn.f32 	%f376, %f368, %f370, %f375;
	add.f32 	%f377, %f365, %f376;
	ld.u8 	%rs169, [%rd194+-3];
	ld.u8 	%rs170, [%rd195+-3];
	shl.b16 	%rs171, %rs169, 2;
	cvt.u64.u16 	%rd317, %rs171;
	and.b64  	%rd318, %rd317, 60;
	add.s64 	%rd319, %rd198, %rd318;
	ld.const.f32 	%f378, [%rd319];
	shr.u16 	%rs172, %rs169, 4;
	cvt.u32.u16 	%r122, %rs172;
	mul.wide.u32 	%rd320, %r122, 4;
	add.s64 	%rd321, %rd198, %rd320;
	ld.const.f32 	%f379, [%rd321];
	shl.b16 	%rs173, %rs170, 2;
	cvt.u64.u16 	%rd322, %rs173;
	and.b64  	%rd323, %rd322, 60;
	add.s64 	%rd324, %rd198, %rd323;
	ld.const.f32 	%f380, [%rd324];
	shr.u16 	%rs174, %rs170, 4;
	cvt.u32.u16 	%r123, %rs174;
	mul.wide.u32 	%rd325, %r123, 4;
	add.s64 	%rd326, %rd198, %rd325;
	ld.const.f32 	%f381, [%rd326];
	ld.shared.f32 	%f382, [%r341+32];
	ld.shared.f32 	%f383, [%r341+36];
	mul.f32 	%f384, %f379, %f383;
	fma.rn.f32 	%f385, %f378, %f382, %f384;
	add.f32 	%f386, %f374, %f385;
	mul.f32 	%f387, %f381, %f383;
	fma.rn.f32 	%f388, %f380, %f382, %f387;
	add.f32 	%f389, %f377, %f388;
	ld.u8 	%rs175, [%rd194+-2];
	ld.u8 	%rs176, [%rd195+-2];
	shl.b16 	%rs177, %rs175, 2;
	cvt.u64.u16 	%rd327, %rs177;
	and.b64  	%rd328, %rd327, 60;
	add.s64 	%rd329, %rd198, %rd328;
	ld.const.f32 	%f390, [%rd329];
	shr.u16 	%rs178, %rs175, 4;
	cvt.u32.u16 	%r124, %rs178;
	mul.wide.u32 	%rd330, %r124, 4;
	add.s64 	%rd331, %rd198, %rd330;
	ld.const.f32 	%f391, [%rd331];
	shl.b16 	%rs179, %rs176, 2;
	cvt.u64.u16 	%rd332, %rs179;
	and.b64  	%rd333, %rd332, 60;
	add.s64 	%rd334, %rd198, %rd333;
	ld.const.f32 	%f392, [%rd334];
	shr.u16 	%rs180, %rs176, 4;
	cvt.u32.u16 	%r125, %rs180;
	mul.wide.u32 	%rd335, %r125, 4;
	add.s64 	%rd336, %rd198, %rd335;
	ld.const.f32 	%f393, [%rd336];
	ld.shared.f32 	%f394, [%r341+40];
	ld.shared.f32 	%f395, [%r341+44];
	mul.f32 	%f396, %f391, %f395;
	fma.rn.f32 	%f397, %f390, %f394, %f396;
	add.f32 	%f398, %f386, %f397;
	mul.f32 	%f399, %f393, %f395;
	fma.rn.f32 	%f400, %f392, %f394, %f399;
	add.f32 	%f401, %f389, %f400;
	ld.u8 	%rs181, [%rd194+-1];
	ld.u8 	%rs182, [%rd195+-1];
	shl.b16 	%rs183, %rs181, 2;
	cvt.u64.u16 	%rd337, %rs183;
	and.b64  	%rd338, %rd337, 60;
	add.s64 	%rd339, %rd198, %rd338;
	ld.const.f32 	%f402, [%rd339];
	shr.u16 	%rs184, %rs181, 4;
	cvt.u32.u16 	%r126, %rs184;
	mul.wide.u32 	%rd340, %r126, 4;
	add.s64 	%rd341, %rd198, %rd340;
	ld.const.f32 	%f403, [%rd341];
	shl.b16 	%rs185, %rs182, 2;
	cvt.u64.u16 	%rd342, %rs185;
	and.b64  	%rd343, %rd342, 60;
	add.s64 	%rd344, %rd198, %rd343;
	ld.const.f32 	%f404, [%rd344];
	shr.u16 	%rs186, %rs182, 4;
	cvt.u32.u16 	%r127, %rs186;
	mul.wide.u32 	%rd345, %r127, 4;
	add.s64 	%rd346, %rd198, %rd345;
	ld.const.f32 	%f405, [%rd346];
	ld.shared.f32 	%f406, [%r341+48];
	ld.shared.f32 	%f407, [%r341+52];
	mul.f32 	%f408, %f403, %f407;
	fma.rn.f32 	%f409, %f402, %f406, %f408;
	add.f32 	%f410, %f398, %f409;
	mul.f32 	%f411, %f405, %f407;
	fma.rn.f32 	%f412, %f404, %f406, %f411;
	add.f32 	%f413, %f401, %f412;
	ld.u8 	%rs187, [%rd194];
	ld.u8 	%rs188, [%rd195];
	shl.b16 	%rs189, %rs187, 2;
	cvt.u64.u16 	%rd347, %rs189;
	and.b64  	%rd348, %rd347, 60;
	add.s64 	%rd349, %rd198, %rd348;
	ld.const.f32 	%f414, [%rd349];
	shr.u16 	%rs190, %rs187, 4;
	cvt.u32.u16 	%r128, %rs190;
	mul.wide.u32 	%rd350, %r128, 4;
	add.s64 	%rd351, %rd198, %rd350;
	ld.const.f32 	%f415, [%rd351];
	shl.b16 	%rs191, %rs188, 2;
	cvt.u64.u16 	%rd352, %rs191;
	and.b64  	%rd353, %rd352, 60;
	add.s64 	%rd354, %rd198, %rd353;
	ld.const.f32 	%f416, [%rd354];
	shr.u16 	%rs192, %rs188, 4;
	cvt.u32.u16 	%r129, %rs192;
	mul.wide.u32 	%rd355, %r129, 4;
	add.s64 	%rd356, %rd198, %rd355;
	ld.const.f32 	%f417, [%rd356];
	ld.shared.f32 	%f418, [%r341+56];
	ld.shared.f32 	%f419, [%r341+60];
	mul.f32 	%f420, %f415, %f419;
	fma.rn.f32 	%f421, %f414, %f418, %f420;
	add.f32 	%f422, %f410, %f421;
	mul.f32 	%f423, %f417, %f419;
	fma.rn.f32 	%f424, %f416, %f418, %f423;
	add.f32 	%f425, %f413, %f424;
	fma.rn.f32 	%f1388, %f233, %f422, %f1388;
	fma.rn.f32 	%f1389, %f232, %f425, %f1389;
$L__BB0_7:
	add.s64 	%rd1043, %rd1043, 4;
	add.s32 	%r342, %r342, 128;
	add.s64 	%rd1042, %rd1042, 16;
	add.s32 	%r341, %r341, 128;
	setp.ne.s32 	%p3, %r342, 8256;
	@%p3 bra 	$L__BB0_3;
	fma.rn.f32 	%f427, %f1386, 0fBBBB989D, 0f3F000000;
	cvt.sat.f32.f32 	%f428, %f427;
	mov.f32 	%f429, 0f4B400001;
	mov.f32 	%f430, 0f437C0000;
	fma.rm.f32 	%f431, %f428, %f430, %f429;
	add.f32 	%f432, %f431, 0fCB40007F;
	neg.f32 	%f433, %f432;
	fma.rn.f32 	%f434, %f1386, 0fBFB8AA3B, %f433;
	fma.rn.f32 	%f435, %f1386, 0fB2A57060, %f434;
	mov.b32 	%r131, %f431;
	shl.b32 	%r132, %r131, 23;
	mov.b32 	%f436, %r132;
	ex2.approx.ftz.f32 	%f437, %f435;
	fma.rn.f32 	%f438, %f437, %f436, 0f3F800000;
	rcp.rn.f32 	%f439, %f438;
	mul.f32 	%f440, %f1386, %f439;
	mul.f32 	%f441, %f1387, %f440;
	fma.rn.f32 	%f442, %f1388, 0fBBBB989D, 0f3F000000;
	cvt.sat.f32.f32 	%f443, %f442;
	fma.rm.f32 	%f444, %f443, %f430, %f429;
	add.f32 	%f445, %f444, 0fCB40007F;
	neg.f32 	%f446, %f445;
	fma.rn.f32 	%f447, %f1388, 0fBFB8AA3B, %f446;
	fma.rn.f32 	%f448, %f1388, 0fB2A57060, %f447;
	mov.b32 	%r133, %f444;
	shl.b32 	%r134, %r133, 23;
	mov.b32 	%f449, %r134;
	ex2.approx.ftz.f32 	%f450, %f448;
	fma.rn.f32 	%f451, %f450, %f449, 0f3F800000;
	rcp.rn.f32 	%f452, %f451;
	mul.f32 	%f453, %f1388, %f452;
	mul.f32 	%f454, %f1389, %f453;
	st.shared.v2.f32 	[%r4], {%f441, %f454};
	bar.sync 	0;
	shr.u32 	%r135, %r340, 5;
	ld.global.nc.u64 	%rd8, [%rd1+40];
	ld.global.nc.u64 	%rd9, [%rd1+32];
	add.s32 	%r27, %r135, %r5;
	mov.f32 	%f1390, 0f00000000;
	mov.b32 	%r343, 0;
$L__BB0_9:
	add.s32 	%r136, %r343, %r27;
	mul.wide.u32 	%rd357, %r136, 4;
	add.s64 	%rd358, %rd8, %rd357;
	shl.b32 	%r137, %r343, 5;
	add.s32 	%r138, %r137, %r340;
	ld.f32 	%f455, [%rd358];
	shr.u32 	%r139, %r138, 1;
	add.s32 	%r140, %r6, %r139;
	cvt.u64.u32 	%rd359, %r140;
	add.s64 	%rd360, %rd9, %rd359;
	ld.u8 	%rs193, [%rd360];
	shl.b16 	%rs194, %rs193, 2;
	cvt.u64.u16 	%rd361, %rs194;
	and.b64  	%rd362, %rd361, 60;
	mov.u64 	%rd363, NVFP4_LUT;
	add.s64 	%rd364, %rd363, %rd362;
	ld.const.f32 	%f456, [%rd364];
	shr.u16 	%rs195, %rs193, 4;
	cvt.u32.u16 	%r141, %rs195;
	mul.wide.u32 	%rd365, %r141, 4;
	add.s64 	%rd366, %rd363, %rd365;
	ld.const.f32 	%f457, [%rd366];
	shl.b32 	%r142, %r343, 7;
	mov.u32 	%r143, shared_mem;
	add.s32 	%r144, %r143, %r142;
	ld.shared.v4.f32 	{%f458, %f459, %f460, %f461}, [%r144+16384];
	mul.f32 	%f462, %f457, %f459;
	fma.rn.f32 	%f463, %f456, %f458, %f462;
	add.f32 	%f464, %f463, 0f00000000;
	ld.u8 	%rs196, [%rd360+1];
	shl.b16 	%rs197, %rs196, 2;
	cvt.u64.u16 	%rd367, %rs197;
	and.b64  	%rd368, %rd367, 60;
	add.s64 	%rd369, %rd363, %rd368;
	ld.const.f32 	%f465, [%rd369];
	shr.u16 	%rs198, %rs196, 4;
	cvt.u32.u16 	%r145, %rs198;
	mul.wide.u32 	%rd370, %r145, 4;
	add.s64 	%rd371, %rd363, %rd370;
	ld.const.f32 	%f466, [%rd371];
	mul.f32 	%f467, %f466, %f461;
	fma.rn.f32 	%f468, %f465, %f460, %f467;
	add.f32 	%f469, %f464, %f468;
	ld.u8 	%rs199, [%rd360+2];
	shl.b16 	%rs200, %rs199, 2;
	cvt.u64.u16 	%rd372, %rs200;
	and.b64  	%rd373, %rd372, 60;
	add.s64 	%rd374, %rd363, %rd373;
	ld.const.f32 	%f470, [%rd374];
	shr.u16 	%rs201, %rs199, 4;
	cvt.u32.u16 	%r146, %rs201;
	mul.wide.u32 	%rd375, %r146, 4;
	add.s64 	%rd376, %rd363, %rd375;
	ld.const.f32 	%f471, [%rd376];
	ld.shared.v4.f32 	{%f472, %f473, %f474, %f475}, [%r144+16400];
	mul.f32 	%f476, %f471, %f473;
	fma.rn.f32 	%f477, %f470, %f472, %f476;
	add.f32 	%f478, %f469, %f477;
	ld.u8 	%rs202, [%rd360+3];
	shl.b16 	%rs203, %rs202, 2;
	cvt.u64.u16 	%rd377, %rs203;
	and.b64  	%rd378, %rd377, 60;
	add.s64 	%rd379, %rd363, %rd378;
	ld.const.f32 	%f479, [%rd379];
	shr.u16 	%rs204, %rs202, 4;
	cvt.u32.u16 	%r147, %rs204;
	mul.wide.u32 	%rd380, %r147, 4;
	add.s64 	%rd381, %rd363, %rd380;
	ld.const.f32 	%f480, [%rd381];
	mul.f32 	%f481, %f480, %f475;
	fma.rn.f32 	%f482, %f479, %f474, %f481;
	add.f32 	%f483, %f478, %f482;
	ld.u8 	%rs205, [%rd360+4];
	shl.b16 	%rs206, %rs205, 2;
	cvt.u64.u16 	%rd382, %rs206;
	and.b64  	%rd383, %rd382, 60;
	add.s64 	%rd384, %rd363, %rd383;
	ld.const.f32 	%f484, [%rd384];
	shr.u16 	%rs207, %rs205, 4;
	cvt.u32.u16 	%r148, %rs207;
	mul.wide.u32 	%rd385, %r148, 4;
	add.s64 	%rd386, %rd363, %rd385;
	ld.const.f32 	%f485, [%rd386];
	ld.shared.v4.f32 	{%f486, %f487, %f488, %f489}, [%r144+16416];
	mul.f32 	%f490, %f485, %f487;
	fma.rn.f32 	%f491, %f484, %f486, %f490;
	add.f32 	%f492, %f483, %f491;
	ld.u8 	%rs208, [%rd360+5];
	shl.b16 	%rs209, %rs208, 2;
	cvt.u64.u16 	%rd387, %rs209;
	and.b64  	%rd388, %rd387, 60;
	add.s64 	%rd389, %rd363, %rd388;
	ld.const.f32 	%f493, [%rd389];
	shr.u16 	%rs210, %rs208, 4;
	cvt.u32.u16 	%r149, %rs210;
	mul.wide.u32 	%rd390, %r149, 4;
	add.s64 	%rd391, %rd363, %rd390;
	ld.const.f32 	%f494, [%rd391];
	mul.f32 	%f495, %f494, %f489;
	fma.rn.f32 	%f496, %f493, %f488, %f495;
	add.f32 	%f497, %f492, %f496;
	ld.u8 	%rs211, [%rd360+6];
	shl.b16 	%rs212, %rs211, 2;
	cvt.u64.u16 	%rd392, %rs212;
	and.b64  	%rd393, %rd392, 60;
	add.s64 	%rd394, %rd363, %rd393;
	ld.const.f32 	%f498, [%rd394];
	shr.u16 	%rs213, %rs211, 4;
	cvt.u32.u16 	%r150, %rs213;
	mul.wide.u32 	%rd395, %r150, 4;
	add.s64 	%rd396, %rd363, %rd395;
	ld.const.f32 	%f499, [%rd396];
	ld.shared.v4.f32 	{%f500, %f501, %f502, %f503}, [%r144+16432];
	mul.f32 	%f504, %f499, %f501;
	fma.rn.f32 	%f505, %f498, %f500, %f504;
	add.f32 	%f506, %f497, %f505;
	ld.u8 	%rs214, [%rd360+7];
	shl.b16 	%rs215, %rs214, 2;
	cvt.u64.u16 	%rd397, %rs215;
	and.b64  	%rd398, %rd397, 60;
	add.s64 	%rd399, %rd363, %rd398;
	ld.const.f32 	%f507, [%rd399];
	shr.u16 	%rs216, %rs214, 4;
	cvt.u32.u16 	%r151, %rs216;
	mul.wide.u32 	%rd400, %r151, 4;
	add.s64 	%rd401, %rd363, %rd400;
	ld.const.f32 	%f508, [%rd401];
	mul.f32 	%f509, %f508, %f503;
	fma.rn.f32 	%f510, %f507, %f502, %f509;
	add.f32 	%f511, %f506, %f510;
	ld.u8 	%rs217, [%rd360+8];
	shl.b16 	%rs218, %rs217, 2;
	cvt.u64.u16 	%rd402, %rs218;
	and.b64  	%rd403, %rd402, 60;
	add.s64 	%rd404, %rd363, %rd403;
	ld.const.f32 	%f512, [%rd404];
	shr.u16 	%rs219, %rs217, 4;
	cvt.u32.u16 	%r152, %rs219;
	mul.wide.u32 	%rd405, %r152, 4;
	add.s64 	%rd406, %rd363, %rd405;
	ld.const.f32 	%f513, [%rd406];
	ld.shared.v4.f32 	{%f514, %f515, %f516, %f517}, [%r144+16448];
	mul.f32 	%f518, %f513, %f515;
	fma.rn.f32 	%f519, %f512, %f514, %f518;
	add.f32 	%f520, %f511, %f519;
	ld.u8 	%rs220, [%rd360+9];
	shl.b16 	%rs221, %rs220, 2;
	cvt.u64.u16 	%rd407, %rs221;
	and.b64  	%rd408, %rd407, 60;
	add.s64 	%rd409, %rd363, %rd408;
	ld.const.f32 	%f521, [%rd409];
	shr.u16 	%rs222, %rs220, 4;
	cvt.u32.u16 	%r153, %rs222;
	mul.wide.u32 	%rd410, %r153, 4;
	add.s64 	%rd411, %rd363, %rd410;
	ld.const.f32 	%f522, [%rd411];
	mul.f32 	%f523, %f522, %f517;
	fma.rn.f32 	%f524, %f521, %f516, %f523;
	add.f32 	%f525, %f520, %f524;
	ld.u8 	%rs223, [%rd360+10];
	shl.b16 	%rs224, %rs223, 2;
	cvt.u64.u16 	%rd412, %rs224;
	and.b64  	%rd413, %rd412, 60;
	add.s64 	%rd414, %rd363, %rd413;
	ld.const.f32 	%f526, [%rd414];
	shr.u16 	%rs225, %rs223, 4;
	cvt.u32.u16 	%r154, %rs225;
	mul.wide.u32 	%rd415, %r154, 4;
	add.s64 	%rd416, %rd363, %rd415;
	ld.const.f32 	%f527, [%rd416];
	ld.shared.v4.f32 	{%f528, %f529, %f530, %f531}, [%r144+16464];
	mul.f32 	%f532, %f527, %f529;
	fma.rn.f32 	%f533, %f526, %f528, %f532;
	add.f32 	%f534, %f525, %f533;
	ld.u8 	%rs226, [%rd360+11];
	shl.b16 	%rs227, %rs226, 2;
	cvt.u64.u16 	%rd417, %rs227;
	and.b64  	%rd418, %rd417, 60;
	add.s64 	%rd419, %rd363, %rd418;
	ld.const.f32 	%f535, [%rd419];
	shr.u16 	%rs228, %rs226, 4;
	cvt.u32.u16 	%r155, %rs228;
	mul.wide.u32 	%rd420, %r155, 4;
	add.s64 	%rd421, %rd363, %rd420;
	ld.const.f32 	%f536, [%rd421];
	mul.f32 	%f537, %f536, %f531;
	fma.rn.f32 	%f538, %f535, %f530, %f537;
	add.f32 	%f539, %f534, %f538;
	ld.u8 	%rs229, [%rd360+12];
	shl.b16 	%rs230, %rs229, 2;
	cvt.u64.u16 	%rd422, %rs230;
	and.b64  	%rd423, %rd422, 60;
	add.s64 	%rd424, %rd363, %rd423;
	ld.const.f32 	%f540, [%rd424];
	shr.u16 	%rs231, %rs229, 4;
	cvt.u32.u16 	%r156, %rs231;
	mul.wide.u32 	%rd425, %r156, 4;
	add.s64 	%rd426, %rd363, %rd425;
	ld.const.f32 	%f541, [%rd426];
	ld.shared.v4.f32 	{%f542, %f543, %f544, %f545}, [%r144+16480];
	mul.f32 	%f546, %f541, %f543;
	fma.rn.f32 	%f547, %f540, %f542, %f546;
	add.f32 	%f548, %f539, %f547;
	ld.u8 	%rs232, [%rd360+13];
	shl.b16 	%rs233, %rs232, 2;
	cvt.u64.u16 	%rd427, %rs233;
	and.b64  	%rd428, %rd427, 60;
	add.s64 	%rd429, %rd363, %rd428;
	ld.const.f32 	%f549, [%rd429];
	shr.u16 	%rs234, %rs232, 4;
	cvt.u32.u16 	%r157, %rs234;
	mul.wide.u32 	%rd430, %r157, 4;
	add.s64 	%rd431, %rd363, %rd430;
	ld.const.f32 	%f550, [%rd431];
	mul.f32 	%f551, %f550, %f545;
	fma.rn.f32 	%f552, %f549, %f544, %f551;
	add.f32 	%f553, %f548, %f552;
	ld.u8 	%rs235, [%rd360+14];
	shl.b16 	%rs236, %rs235, 2;
	cvt.u64.u16 	%rd432, %rs236;
	and.b64  	%rd433, %rd432, 60;
	add.s64 	%rd434, %rd363, %rd433;
	ld.const.f32 	%f554, [%rd434];
	shr.u16 	%rs237, %rs235, 4;
	cvt.u32.u16 	%r158, %rs237;
	mul.wide.u32 	%rd435, %r158, 4;
	add.s64 	%rd436, %rd363, %rd435;
	ld.const.f32 	%f555, [%rd436];
	ld.shared.v4.f32 	{%f556, %f557, %f558, %f559}, [%r144+16496];
	mul.f32 	%f560, %f555, %f557;
	fma.rn.f32 	%f561, %f554, %f556, %f560;
	add.f32 	%f562, %f553, %f561;
	ld.u8 	%rs238, [%rd360+15];
	shl.b16 	%rs239, %rs238, 2;
	cvt.u64.u16 	%rd437, %rs239;
	and.b64  	%rd438, %rd437, 60;
	add.s64 	%rd439, %rd363, %rd438;
	ld.const.f32 	%f563, [%rd439];
	shr.u16 	%rs240, %rs238, 4;
	cvt.u32.u16 	%r159, %rs240;
	mul.wide.u32 	%rd440, %r159, 4;
	add.s64 	%rd441, %rd363, %rd440;
	ld.const.f32 	%f564, [%rd441];
	mul.f32 	%f565, %f564, %f559;
	fma.rn.f32 	%f566, %f563, %f558, %f565;
	add.f32 	%f567, %f562, %f566;
	fma.rn.f32 	%f1390, %f455, %f567, %f1390;
	add.s32 	%r343, %r343, 1;
	setp.ne.s32 	%p4, %r343, 16;
	@%p4 bra 	$L__BB0_9;
	atom.shared.add.f32 	%f569, [%r20], %f1390;
	add.s32 	%r30, %r27, 512;
	mov.f32 	%f1391, 0f00000000;
	mov.b32 	%r344, 0;
$L__BB0_11:
	add.s32 	%r161, %r344, %r30;
	mul.wide.u32 	%rd442, %r161, 4;
	add.s64 	%rd443, %rd8, %rd442;
	shl.b32 	%r162, %r344, 5;
	add.s32 	%r163, %r162, %r340;
	ld.f32 	%f570, [%rd443];
	shr.u32 	%r164, %r163, 1;
	add.s32 	%r165, %r7, %r164;
	cvt.u64.u32 	%rd444, %r165;
	add.s64 	%rd445, %rd9, %rd444;
	ld.u8 	%rs241, [%rd445];
	shl.b16 	%rs242, %rs241, 2;
	cvt.u64.u16 	%rd446, %rs242;
	and.b64  	%rd447, %rd446, 60;
	add.s64 	%rd449, %rd363, %rd447;
	ld.const.f32 	%f571, [%rd449];
	shr.u16 	%rs243, %rs241, 4;
	cvt.u32.u16 	%r166, %rs243;
	mul.wide.u32 	%rd450, %r166, 4;
	add.s64 	%rd451, %rd363, %rd450;
	ld.const.f32 	%f572, [%rd451];
	shl.b32 	%r167, %r344, 7;
	add.s32 	%r169, %r143, %r167;
	ld.shared.v4.f32 	{%f573, %f574, %f575, %f576}, [%r169+16384];
	mul.f32 	%f577, %f572, %f574;
	fma.rn.f32 	%f578, %f571, %f573, %f577;
	add.f32 	%f579, %f578, 0f00000000;
	ld.u8 	%rs244, [%rd445+1];
	shl.b16 	%rs245, %rs244, 2;
	cvt.u64.u16 	%rd452, %rs245;
	and.b64  	%rd453, %rd452, 60;
	add.s64 	%rd454, %rd363, %rd453;
	ld.const.f32 	%f580, [%rd454];
	shr.u16 	%rs246, %rs244, 4;
	cvt.u32.u16 	%r170, %rs246;
	mul.wide.u32 	%rd455, %r170, 4;
	add.s64 	%rd456, %rd363, %rd455;
	ld.const.f32 	%f581, [%rd456];
	mul.f32 	%f582, %f581, %f576;
	fma.rn.f32 	%f583, %f580, %f575, %f582;
	add.f32 	%f584, %f579, %f583;
	ld.u8 	%rs247, [%rd445+2];
	shl.b16 	%rs248, %rs247, 2;
	cvt.u64.u16 	%rd457, %rs248;
	and.b64  	%rd458, %rd457, 60;
	add.s64 	%rd459, %rd363, %rd458;
	ld.const.f32 	%f585, [%rd459];
	shr.u16 	%rs249, %rs247, 4;
	cvt.u32.u16 	%r171, %rs249;
	mul.wide.u32 	%rd460, %r171, 4;
	add.s64 	%rd461, %rd363, %rd460;
	ld.const.f32 	%f586, [%rd461];
	ld.shared.v4.f32 	{%f587, %f588, %f589, %f590}, [%r169+16400];
	mul.f32 	%f591, %f586, %f588;
	fma.rn.f32 	%f592, %f585, %f587, %f591;
	add.f32 	%f593, %f584, %f592;
	ld.u8 	%rs250, [%rd445+3];
	shl.b16 	%rs251, %rs250, 2;
	cvt.u64.u16 	%rd462, %rs251;
	and.b64  	%rd463, %rd462, 60;
	add.s64 	%rd464, %rd363, %rd463;
	ld.const.f32 	%f594, [%rd464];
	shr.u16 	%rs252, %rs250, 4;
	cvt.u32.u16 	%r172, %rs252;
	mul.wide.u32 	%rd465, %r172, 4;
	add.s64 	%rd466, %rd363, %rd465;
	ld.const.f32 	%f595, [%rd466];
	mul.f32 	%f596, %f595, %f590;
	fma.rn.f32 	%f597, %f594, %f589, %f596;
	add.f32 	%f598, %f593, %f597;
	ld.u8 	%rs253, [%rd445+4];
	shl.b16 	%rs254, %rs253, 2;
	cvt.u64.u16 	%rd467, %rs254;
	and.b64  	%rd468, %rd467, 60;
	add.s64 	%rd469, %rd363, %rd468;
	ld.const.f32 	%f599, [%rd469];
	shr.u16 	%rs255, %rs253, 4;
	cvt.u32.u16 	%r173, %rs255;
	mul.wide.u32 	%rd470, %r173, 4;
	add.s64 	%rd471, %rd363, %rd470;
	ld.const.f32 	%f600, [%rd471];
	ld.shared.v4.f32 	{%f601, %f602, %f603, %f604}, [%r169+16416];
	mul.f32 	%f605, %f600, %f602;
	fma.rn.f32 	%f606, %f599, %f601, %f605;
	add.f32 	%f607, %f598, %f606;
	ld.u8 	%rs256, [%rd445+5];
	shl.b16 	%rs257, %rs256, 2;
	cvt.u64.u16 	%rd472, %rs257;
	and.b64  	%rd473, %rd472, 60;
	add.s64 	%rd474, %rd363, %rd473;
	ld.const.f32 	%f608, [%rd474];
	shr.u16 	%rs258, %rs256, 4;
	cvt.u32.u16 	%r174, %rs258;
	mul.wide.u32 	%rd475, %r174, 4;
	add.s64 	%rd476, %rd363, %rd475;
	ld.const.f32 	%f609, [%rd476];
	mul.f32 	%f610, %f609, %f604;
	fma.rn.f32 	%f611, %f608, %f603, %f610;
	add.f32 	%f612, %f607, %f611;
	ld.u8 	%rs259, [%rd445+6];
	shl.b16 	%rs260, %rs259, 2;
	cvt.u64.u16 	%rd477, %rs260;
	and.b64  	%rd478, %rd477, 60;
	add.s64 	%rd479, %rd363, %rd478;
	ld.const.f32 	%f613, [%rd479];
	shr.u16 	%rs261, %rs259, 4;
	cvt.u32.u16 	%r175, %rs261;
	mul.wide.u32 	%rd480, %r175, 4;
	add.s64 	%rd481, %rd363, %rd480;
	ld.const.f32 	%f614, [%rd481];
	ld.shared.v4.f32 	{%f615, %f616, %f617, %f618}, [%r169+16432];
	mul.f32 	%f619, %f614, %f616;
	fma.rn.f32 	%f620, %f613, %f615, %f619;
	add.f32 	%f621, %f612, %f620;
	ld.u8 	%rs262, [%rd445+7];
	shl.b16 	%rs263, %rs262, 2;
	cvt.u64.u16 	%rd482, %rs263;
	and.b64  	%rd483, %rd482, 60;
	add.s64 	%rd484, %rd363, %rd483;
	ld.const.f32 	%f622, [%rd484];
	shr.u16 	%rs264, %rs262, 4;
	cvt.u32.u16 	%r176, %rs264;
	mul.wide.u32 	%rd485, %r176, 4;
	add.s64 	%rd486, %rd363, %rd485;
	ld.const.f32 	%f623, [%rd486];
	mul.f32 	%f624, %f623, %f618;
	fma.rn.f32 	%f625, %f622, %f617, %f624;
	add.f32 	%f626, %f621, %f625;
	ld.u8 	%rs265, [%rd445+8];
	shl.b16 	%rs266, %rs265, 2;
	cvt.u64.u16 	%rd487, %rs266;
	and.b64  	%rd488, %rd487, 60;
	add.s64 	%rd489, %rd363, %rd488;
	ld.const.f32 	%f627, [%rd489];
	shr.u16 	%rs267, %rs265, 4;
	cvt.u32.u16 	%r177, %rs267;
	mul.wide.u32 	%rd490, %r177, 4;
	add.s64 	%rd491, %rd363, %rd490;
	ld.const.f32 	%f628, [%rd491];
	ld.shared.v4.f32 	{%f629, %f630, %f631, %f632}, [%r169+16448];
	mul.f32 	%f633, %f628, %f630;
	fma.rn.f32 	%f634, %f627, %f629, %f633;
	add.f32 	%f635, %f626, %f634;
	ld.u8 	%rs268, [%rd445+9];
	shl.b16 	%rs269, %rs268, 2;
	cvt.u64.u16 	%rd492, %rs269;
	and.b64  	%rd493, %rd492, 60;
	add.s64 	%rd494, %rd363, %rd493;
	ld.const.f32 	%f636, [%rd494];
	shr.u16 	%rs270, %rs268, 4;
	cvt.u32.u16 	%r178, %rs270;
	mul.wide.u32 	%rd495, %r178, 4;
	add.s64 	%rd496, %rd363, %rd495;
	ld.const.f32 	%f637, [%rd496];
	mul.f32 	%f638, %f637, %f632;
	fma.rn.f32 	%f639, %f636, %f631, %f638;
	add.f32 	%f640, %f635, %f639;
	ld.u8 	%rs271, [%rd445+10];
	shl.b16 	%rs272, %rs271, 2;
	cvt.u64.u16 	%rd497, %rs272;
	and.b64  	%rd498, %rd497, 60;
	add.s64 	%rd499, %rd363, %rd498;
	ld.const.f32 	%f641, [%rd499];
	shr.u16 	%rs273, %rs271, 4;
	cvt.u32.u16 	%r179, %rs273;
	mul.wide.u32 	%rd500, %r179, 4;
	add.s64 	%rd501, %rd363, %rd500;
	ld.const.f32 	%f642, [%rd501];
	ld.shared.v4.f32 	{%f643, %f644, %f645, %f646}, [%r169+16464];
	mul.f32 	%f647, %f642, %f644;
	fma.rn.f32 	%f648, %f641, %f643, %f647;
	add.f32 	%f649, %f640, %f648;
	ld.u8 	%rs274, [%rd445+11];
	shl.b16 	%rs275, %rs274, 2;
	cvt.u64.u16 	%rd502, %rs275;
	and.b64  	%rd503, %rd502, 60;
	add.s64 	%rd504, %rd363, %rd503;
	ld.const.f32 	%f650, [%rd504];
	shr.u16 	%rs276, %rs274, 4;
	cvt.u32.u16 	%r180, %rs276;
	mul.wide.u32 	%rd505, %r180, 4;
	add.s64 	%rd506, %rd363, %rd505;
	ld.const.f32 	%f651, [%rd506];
	mul.f32 	%f652, %f651, %f646;
	fma.rn.f32 	%f653, %f650, %f645, %f652;
	add.f32 	%f654, %f649, %f653;
	ld.u8 	%rs277, [%rd445+12];
	shl.b16 	%rs278, %rs277, 2;
	cvt.u64.u16 	%rd507, %rs278;
	and.b64  	%rd508, %rd507, 60;
	add.s64 	%rd509, %rd363, %rd508;
	ld.const.f32 	%f655, [%rd509];
	shr.u16 	%rs279, %rs277, 4;
	cvt.u32.u16 	%r181, %rs279;
	mul.wide.u32 	%rd510, %r181, 4;
	add.s64 	%rd511, %rd363, %rd510;
	ld.const.f32 	%f656, [%rd511];
	ld.shared.v4.f32 	{%f657, %f658, %f659, %f660}, [%r169+16480];
	mul.f32 	%f661, %f656, %f658;
	fma.rn.f32 	%f662, %f655, %f657, %f661;
	add.f32 	%f663, %f654, %f662;
	ld.u8 	%rs280, [%rd445+13];
	shl.b16 	%rs281, %rs280, 2;
	cvt.u64.u16 	%rd512, %rs281;
	and.b64  	%rd513, %rd512, 60;
	add.s64 	%rd514, %rd363, %rd513;
	ld.const.f32 	%f664, [%rd514];
	shr.u16 	%rs282, %rs280, 4;
	cvt.u32.u16 	%r182, %rs282;
	mul.wide.u32 	%rd515, %r182, 4;
	add.s64 	%rd516, %rd363, %rd515;
	ld.const.f32 	%f665, [%rd516];
	mul.f32 	%f666, %f665, %f660;
	fma.rn.f32 	%f667, %f664, %f659, %f666;
	add.f32 	%f668, %f663, %f667;
	ld.u8 	%rs283, [%rd445+14];
	shl.b16 	%rs284, %rs283, 2;
	cvt.u64.u16 	%rd517, %rs284;
	and.b64  	%rd518, %rd517, 60;
	add.s64 	%rd519, %rd363, %rd518;
	ld.const.f32 	%f669, [%rd519];
	shr.u16 	%rs285, %rs283, 4;
	cvt.u32.u16 	%r183, %rs285;
	mul.wide.u32 	%rd520, %r183, 4;
	add.s64 	%rd521, %rd363, %rd520;
	ld.const.f32 	%f670, [%rd521];
	ld.shared.v4.f32 	{%f671, %f672, %f673, %f674}, [%r169+16496];
	mul.f32 	%f675, %f670, %f672;
	fma.rn.f32 	%f676, %f669, %f671, %f675;
	add.f32 	%f677, %f668, %f676;
	ld.u8 	%rs286, [%rd445+15];
	shl.b16 	%rs287, %rs286, 2;
	cvt.u64.u16 	%rd522, %rs287;
	and.b64  	%rd523, %rd522, 60;
	add.s64 	%rd524, %rd363, %rd523;
	ld.const.f32 	%f678, [%rd524];
	shr.u16 	%rs288, %rs286, 4;
	cvt.u32.u16 	%r184, %rs288;
	mul.wide.u32 	%rd525, %r184, 4;
	add.s64 	%rd526, %rd363, %rd525;
	ld.const.f32 	%f679, [%rd526];
	mul.f32 	%f680, %f679, %f674;
	fma.rn.f32 	%f681, %f678, %f673, %f680;
	add.f32 	%f682, %f677, %f681;
	fma.rn.f32 	%f1391, %f570, %f682, %f1391;
	add.s32 	%r344, %r344, 1;
	setp.ne.s32 	%p5, %r344, 16;
	@%p5 bra 	$L__BB0_11;
	atom.shared.add.f32 	%f684, [%r20+4], %f1391;
	add.s32 	%r33, %r27, 1024;
	mov.f32 	%f1392, 0f00000000;
	mov.b32 	%r345, 0;
$L__BB0_13:
	add.s32 	%r186, %r345, %r33;
	mul.wide.u32 	%rd527, %r186, 4;
	add.s64 	%rd528, %rd8, %rd527;
	shl.b32 	%r187, %r345, 5;
	add.s32 	%r188, %r187, %r340;
	ld.f32 	%f685, [%rd528];
	shr.u32 	%r189, %r188, 1;
	add.s32 	%r190, %r8, %r189;
	cvt.u64.u32 	%rd529, %r190;
	add.s64 	%rd530, %rd9, %rd529;
	ld.u8 	%rs289, [%rd530];
	shl.b16 	%rs290, %rs289, 2;
	cvt.u64.u16 	%rd531, %rs290;
	and.b64  	%rd532, %rd531, 60;
	add.s64 	%rd534, %rd363, %rd532;
	ld.const.f32 	%f686, [%rd534];
	shr.u16 	%rs291, %rs289, 4;
	cvt.u32.u16 	%r191, %rs291;
	mul.wide.u32 	%rd535, %r191, 4;
	add.s64 	%rd536, %rd363, %rd535;
	ld.const.f32 	%f687, [%rd536];
	shl.b32 	%r192, %r345, 7;
	mov.u32 	%r193, shared_mem;
	add.s32 	%r194, %r193, %r192;
	ld.shared.v4.f32 	{%f688, %f689, %f690, %f691}, [%r194+16384];
	mul.f32 	%f692, %f687, %f689;
	fma.rn.f32 	%f693, %f686, %f688, %f692;
	add.f32 	%f694, %f693, 0f00000000;
	ld.u8 	%rs292, [%rd530+1];
	shl.b16 	%rs293, %rs292, 2;
	cvt.u64.u16 	%rd537, %rs293;
	and.b64  	%rd538, %rd537, 60;
	add.s64 	%rd539, %rd363, %rd538;
	ld.const.f32 	%f695, [%rd539];
	shr.u16 	%rs294, %rs292, 4;
	cvt.u32.u16 	%r195, %rs294;
	mul.wide.u32 	%rd540, %r195, 4;
	add.s64 	%rd541, %rd363, %rd540;
	ld.const.f32 	%f696, [%rd541];
	mul.f32 	%f697, %f696, %f691;
	fma.rn.f32 	%f698, %f695, %f690, %f697;
	add.f32 	%f699, %f694, %f698;
	ld.u8 	%rs295, [%rd530+2];
	shl.b16 	%rs296, %rs295, 2;
	cvt.u64.u16 	%rd542, %rs296;
	and.b64  	%rd543, %rd542, 60;
	add.s64 	%rd544, %rd363, %rd543;
	ld.const.f32 	%f700, [%rd544];
	shr.u16 	%rs297, %rs295, 4;
	cvt.u32.u16 	%r196, %rs297;
	mul.wide.u32 	%rd545, %r196, 4;
	add.s64 	%rd546, %rd363, %rd545;
	ld.const.f32 	%f701, [%rd546];
	ld.shared.v4.f32 	{%f702, %f703, %f704, %f705}, [%r194+16400];
	mul.f32 	%f706, %f701, %f703;
	fma.rn.f32 	%f707, %f700, %f702, %f706;
	add.f32 	%f708, %f699, %f707;
	ld.u8 	%rs298, [%rd530+3];
	shl.b16 	%rs299, %rs298, 2;
	cvt.u64.u16 	%rd547, %rs299;
	and.b64  	%rd548, %rd547, 60;
	add.s64 	%rd549, %rd363, %rd548;
	ld.const.f32 	%f709, [%rd549];
	shr.u16 	%rs300, %rs298, 4;
	cvt.u32.u16 	%r197, %rs300;
	mul.wide.u32 	%rd550, %r197, 4;
	add.s64 	%rd551, %rd363, %rd550;
	ld.const.f32 	%f710, [%rd551];
	mul.f32 	%f711, %f710, %f705;
	fma.rn.f32 	%f712, %f709, %f704, %f711;
	add.f32 	%f713, %f708, %f712;
	ld.u8 	%rs301, [%rd530+4];
	shl.b16 	%rs302, %rs301, 2;
	cvt.u64.u16 	%rd552, %rs302;
	and.b64  	%rd553, %rd552, 60;
	add.s64 	%rd554, %rd363, %rd553;
	ld.const.f32 	%f714, [%rd554];
	shr.u16 	%rs303, %rs301, 4;
	cvt.u32.u16 	%r198, %rs303;
	mul.wide.u32 	%rd555, %r198, 4;
	add.s64 	%rd556, %rd363, %rd555;
	ld.const.f32 	%f715, [%rd556];
	ld.shared.v4.f32 	{%f716, %f717, %f718, %f719}, [%r194+16416];
	mul.f32 	%f720, %f715, %f717;
	fma.rn.f32 	%f721, %f714, %f716, %f720;
	add.f32 	%f722, %f713, %f721;
	ld.u8 	%rs304, [%rd530+5];
	shl.b16 	%rs305, %rs304, 2;
	cvt.u64.u16 	%rd557, %rs305;
	and.b64  	%rd558, %rd557, 60;
	add.s64 	%rd559, %rd363, %rd558;
	ld.const.f32 	%f723, [%rd559];
	shr.u16 	%rs306, %rs304, 4;
	cvt.u32.u16 	%r199, %rs306;
	mul.wide.u32 	%rd560, %r199, 4;
	add.s64 	%rd561, %rd363, %rd560;
	ld.const.f32 	%f724, [%rd561];
	mul.f32 	%f725, %f724, %f719;
	fma.rn.f32 	%f726, %f723, %f718, %f725;
	add.f32 	%f727, %f722, %f726;
	ld.u8 	%rs307, [%rd530+6];
	shl.b16 	%rs308, %rs307, 2;
	cvt.u64.u16 	%rd562, %rs308;
	and.b64  	%rd563, %rd562, 60;
	add.s64 	%rd564, %rd363, %rd563;
	ld.const.f32 	%f728, [%rd564];
	shr.u16 	%rs309, %rs307, 4;
	cvt.u32.u16 	%r200, %rs309;
	mul.wide.u32 	%rd565, %r200, 4;
	add.s64 	%rd566, %rd363, %rd565;
	ld.const.f32 	%f729, [%rd566];
	ld.shared.v4.f32 	{%f730, %f731, %f732, %f733}, [%r194+16432];
	mul.f32 	%f734, %f729, %f731;
	fma.rn.f32 	%f735, %f728, %f730, %f734;
	add.f32 	%f736, %f727, %f735;
	ld.u8 	%rs310, [%rd530+7];
	shl.b16 	%rs311, %rs310, 2;
	cvt.u64.u16 	%rd567, %rs311;
	and.b64  	%rd568, %rd567, 60;
	add.s64 	%rd569, %rd363, %rd568;
	ld.const.f32 	%f737, [%rd569];
	shr.u16 	%rs312, %rs310, 4;
	cvt.u32.u16 	%r201, %rs312;
	mul.wide.u32 	%rd570, %r201, 4;
	add.s64 	%rd571, %rd363, %rd570;
	ld.const.f32 	%f738, [%rd571];
	mul.f32 	%f739, %f738, %f733;
	fma.rn.f32 	%f740, %f737, %f732, %f739;
	add.f32 	%f741, %f736, %f740;
	ld.u8 	%rs313, [%rd530+8];
	shl.b16 	%rs314, %rs313, 2;
	cvt.u64.u16 	%rd572, %rs314;
	and.b64  	%rd573, %rd572, 60;
	add.s64 	%rd574, %rd363, %rd573;
	ld.const.f32 	%f742, [%rd574];
	shr.u16 	%rs315, %rs313, 4;
	cvt.u32.u16 	%r202, %rs315;
	mul.wide.u32 	%rd575, %r202, 4;
	add.s64 	%rd576, %rd363, %rd575;
	ld.const.f32 	%f743, [%rd576];
	ld.shared.v4.f32 	{%f744, %f745, %f746, %f747}, [%r194+16448];
	mul.f32 	%f748, %f743, %f745;
	fma.rn.f32 	%f749, %f742, %f744, %f748;
	add.f32 	%f750, %f741, %f749;
	ld.u8 	%rs316, [%rd530+9];
	shl.b16 	%rs317, %rs316, 2;
	cvt.u64.u16 	%rd577, %rs317;
	and.b64  	%rd578, %rd577, 60;
	add.s64 	%rd579, %rd363, %rd578;
	ld.const.f32 	%f751, [%rd579];
	shr.u16 	%rs318, %rs316, 4;
	cvt.u32.u16 	%r203, %rs318;
	mul.wide.u32 	%rd580, %r203, 4;
	add.s64 	%rd581, %rd363, %rd580;
	ld.const.f32 	%f752, [%rd581];
	mul.f32 	%f753, %f752, %f747;
	fma.rn.f32 	%f754, %f751, %f746, %f753;
	add.f32 	%f755, %f750, %f754;
	ld.u8 	%rs319, [%rd530+10];
	shl.b16 	%rs320, %rs319, 2;
	cvt.u64.u16 	%rd582, %rs320;
	and.b64  	%rd583, %rd582, 60;
	add.s64 	%rd584, %rd363, %rd583;
	ld.const.f32 	%f756, [%rd584];
	shr.u16 	%rs321, %rs319, 4;
	cvt.u32.u16 	%r204, %rs321;
	mul.wide.u32 	%rd585, %r204, 4;
	add.s64 	%rd586, %rd363, %rd585;
	ld.const.f32 	%f757, [%rd586];
	ld.shared.v4.f32 	{%f758, %f759, %f760, %f761}, [%r194+16464];
	mul.f32 	%f762, %f757, %f759;
	fma.rn.f32 	%f763, %f756, %f758, %f762;
	add.f32 	%f764, %f755, %f763;
	ld.u8 	%rs322, [%rd530+11];
	shl.b16 	%rs323, %rs322, 2;
	cvt.u64.u16 	%rd587, %rs323;
	and.b64  	%rd588, %rd587, 60;
	add.s64 	%rd589, %rd363, %rd588;
	ld.const.f32 	%f765, [%rd589];
	shr.u16 	%rs324, %rs322, 4;
	cvt.u32.u16 	%r205, %rs324;
	mul.wide.u32 	%rd590, %r205, 4;
	add.s64 	%rd591, %rd363, %rd590;
	ld.const.f32 	%f766, [%rd591];
	mul.f32 	%f767, %f766, %f761;
	fma.rn.f32 	%f768, %f765, %f760, %f767;
	add.f32 	%f769, %f764, %f768;
	ld.u8 	%rs325, [%rd530+12];
	shl.b16 	%rs326, %rs325, 2;
	cvt.u64.u16 	%rd592, %rs326;
	and.b64  	%rd593, %rd592, 60;
	add.s64 	%rd594, %rd363, %rd593;
	ld.const.f32 	%f770, [%rd594];
	shr.u16 	%rs327, %rs325, 4;
	cvt.u32.u16 	%r206, %rs327;
	mul.wide.u32 	%rd595, %r206, 4;
	add.s64 	%rd596, %rd363, %rd595;
	ld.const.f32 	%f771, [%rd596];
	ld.shared.v4.f32 	{%f772, %f773, %f774, %f775}, [%r194+16480];
	mul.f32 	%f776, %f771, %f773;
	fma.rn.f32 	%f777, %f770, %f772, %f776;
	add.f32 	%f778, %f769, %f777;
	ld.u8 	%rs328, [%rd530+13];
	shl.b16 	%rs329, %rs328, 2;
	cvt.u64.u16 	%rd597, %rs329;
	and.b64  	%rd598, %rd597, 60;
	add.s64 	%rd599, %rd363, %rd598;
	ld.const.f32 	%f779, [%rd599];
	shr.u16 	%rs330, %rs328, 4;
	cvt.u32.u16 	%r207, %rs330;
	mul.wide.u32 	%rd600, %r207, 4;
	add.s64 	%rd601, %rd363, %rd600;
	ld.const.f32 	%f780, [%rd601];
	mul.f32 	%f781, %f780, %f775;
	fma.rn.f32 	%f782, %f779, %f774, %f781;
	add.f32 	%f783, %f778, %f782;
	ld.u8 	%rs331, [%rd530+14];
	shl.b16 	%rs332, %rs331, 2;
	cvt.u64.u16 	%rd602, %rs332;
	and.b64  	%rd603, %rd602, 60;
	add.s64 	%rd604, %rd363, %rd603;
	ld.const.f32 	%f784, [%rd604];
	shr.u16 	%rs333, %rs331, 4;
	cvt.u32.u16 	%r208, %rs333;
	mul.wide.u32 	%rd605, %r208, 4;
	add.s64 	%rd606, %rd363, %rd605;
	ld.const.f32 	%f785, [%rd606];
	ld.shared.v4.f32 	{%f786, %f787, %f788, %f789}, [%r194+16496];
	mul.f32 	%f790, %f785, %f787;
	fma.rn.f32 	%f791, %f784, %f786, %f790;
	add.f32 	%f792, %f783, %f791;
	ld.u8 	%rs334, [%rd530+15];
	shl.b16 	%rs335, %rs334, 2;
	cvt.u64.u16 	%rd607, %rs335;
	and.b64  	%rd608, %rd607, 60;
	add.s64 	%rd609, %rd363, %rd608;
	ld.const.f32 	%f793, [%rd609];
	shr.u16 	%rs336, %rs334, 4;
	cvt.u32.u16 	%r209, %rs336;
	mul.wide.u32 	%rd610, %r209, 4;
	add.s64 	%rd611, %rd363, %rd610;
	ld.const.f32 	%f794, [%rd611];
	mul.f32 	%f795, %f794, %f789;
	fma.rn.f32 	%f796, %f793, %f788, %f795;
	add.f32 	%f797, %f792, %f796;
	fma.rn.f32 	%f1392, %f685, %f797, %f1392;
	add.s32 	%r345, %r345, 1;
	setp.ne.s32 	%p6, %r345, 16;
	@%p6 bra 	$L__BB0_13;
	atom.shared.add.f32 	%f799, [%r20+8], %f1392;
	add.s32 	%r36, %r27, 1536;
	mov.f32 	%f1393, 0f00000000;
	mov.b32 	%r346, 0;
$L__BB0_15:
	add.s32 	%r211, %r346, %r36;
	mul.wide.u32 	%rd612, %r211, 4;
	add.s64 	%rd613, %rd8, %rd612;
	shl.b32 	%r212, %r346, 5;
	add.s32 	%r213, %r212, %r340;
	ld.f32 	%f800, [%rd613];
	shr.u32 	%r214, %r213, 1;
	add.s32 	%r215, %r9, %r214;
	cvt.u64.u32 	%rd614, %r215;
	add.s64 	%rd615, %rd9, %rd614;
	ld.u8 	%rs337, [%rd615];
	shl.b16 	%rs338, %rs337, 2;
	cvt.u64.u16 	%rd616, %rs338;
	and.b64  	%rd617, %rd616, 60;
	add.s64 	%rd619, %rd363, %rd617;
	ld.const.f32 	%f801, [%rd619];
	shr.u16 	%rs339, %rs337, 4;
	cvt.u32.u16 	%r216, %rs339;
	mul.wide.u32 	%rd620, %r216, 4;
	add.s64 	%rd621, %rd363, %rd620;
	ld.const.f32 	%f802, [%rd621];
	shl.b32 	%r217, %r346, 7;
	add.s32 	%r219, %r193, %r217;
	ld.shared.v4.f32 	{%f803, %f804, %f805, %f806}, [%r219+16384];
	mul.f32 	%f807, %f802, %f804;
	fma.rn.f32 	%f808, %f801, %f803, %f807;
	add.f32 	%f809, %f808, 0f00000000;
	ld.u8 	%rs340, [%rd615+1];
	shl.b16 	%rs341, %rs340, 2;
	cvt.u64.u16 	%rd622, %rs341;
	and.b64  	%rd623, %rd622, 60;
	add.s64 	%rd624, %rd363, %rd623;
	ld.const.f32 	%f810, [%rd624];
	shr.u16 	%rs342, %rs340, 4;
	cvt.u32.u16 	%r220, %rs342;
	mul.wide.u32 	%rd625, %r220, 4;
	add.s64 	%rd626, %rd363, %rd625;
	ld.const.f32 	%f811, [%rd626];
	mul.f32 	%f812, %f811, %f806;
	fma.rn.f32 	%f813, %f810, %f805, %f812;
	add.f32 	%f814, %f809, %f813;
	ld.u8 	%rs343, [%rd615+2];
	shl.b16 	%rs344, %rs343, 2;
	cvt.u64.u16 	%rd627, %rs344;
	and.b64  	%rd628, %rd627, 60;
	add.s64 	%rd629, %rd363, %rd628;
	ld.const.f32 	%f815, [%rd629];
	shr.u16 	%rs345, %rs343, 4;
	cvt.u32.u16 	%r221, %rs345;
	mul.wide.u32 	%rd630, %r221, 4;
	add.s64 	%rd631, %rd363, %rd630;
	ld.const.f32 	%f816, [%rd631];
	ld.shared.v4.f32 	{%f817, %f818, %f819, %f820}, [%r219+16400];
	mul.f32 	%f821, %f816, %f818;
	fma.rn.f32 	%f822, %f815, %f817, %f821;
	add.f32 	%f823, %f814, %f822;
	ld.u8 	%rs346, [%rd615+3];
	shl.b16 	%rs347, %rs346, 2;
	cvt.u64.u16 	%rd632, %rs347;
	and.b64  	%rd633, %rd632, 60;
	add.s64 	%rd634, %rd363, %rd633;
	ld.const.f32 	%f824, [%rd634];
	shr.u16 	%rs348, %rs346, 4;
	cvt.u32.u16 	%r222, %rs348;
	mul.wide.u32 	%rd635, %r222, 4;
	add.s64 	%rd636, %rd363, %rd635;
	ld.const.f32 	%f825, [%rd636];
	mul.f32 	%f826, %f825, %f820;
	fma.rn.f32 	%f827, %f824, %f819, %f826;
	add.f32 	%f828, %f823, %f827;
	ld.u8 	%rs349, [%rd615+4];
	shl.b16 	%rs350, %rs349, 2;
	cvt.u64.u16 	%rd637, %rs350;
	and.b64  	%rd638, %rd637, 60;
	add.s64 	%rd639, %rd363, %rd638;
	ld.const.f32 	%f829, [%rd639];
	shr.u16 	%rs351, %rs349, 4;
	cvt.u32.u16 	%r223, %rs351;
	mul.wide.u32 	%rd640, %r223, 4;
	add.s64 	%rd641, %rd363, %rd640;
	ld.const.f32 	%f830, [%rd641];
	ld.shared.v4.f32 	{%f831, %f832, %f833, %f834}, [%r219+16416];
	mul.f32 	%f835, %f830, %f832;
	fma.rn.f32 	%f836, %f829, %f831, %f835;
	add.f32 	%f837, %f828, %f836;
	ld.u8 	%rs352, [%rd615+5];
	shl.b16 	%rs353, %rs352, 2;
	cvt.u64.u16 	%rd642, %rs353;
	and.b64  	%rd643, %rd642, 60;
	add.s64 	%rd644, %rd363, %rd643;
	ld.const.f32 	%f838, [%rd644];
	shr.u16 	%rs354, %rs352, 4;
	cvt.u32.u16 	%r224, %rs354;
	mul.wide.u32 	%rd645, %r224, 4;
	add.s64 	%rd646, %rd363, %rd645;
	ld.const.f32 	%f839, [%rd646];
	mul.f32 	%f840, %f839, %f834;
	fma.rn.f32 	%f841, %f838, %f833, %f840;
	add.f32 	%f842, %f837, %f841;
	ld.u8 	%rs355, [%rd615+6];
	shl.b16 	%rs356, %rs355, 2;
	cvt.u64.u16 	%rd647, %rs356;
	and.b64  	%rd648, %rd647, 60;
	add.s64 	%rd649, %rd363, %rd648;
	ld.const.f32 	%f843, [%rd649];
	shr.u16 	%rs357, %rs355, 4;
	cvt.u32.u16 	%r225, %rs357;
	mul.wide.u32 	%rd650, %r225, 4;
	add.s64 	%rd651, %rd363, %rd650;
	ld.const.f32 	%f844, [%rd651];
	ld.shared.v4.f32 	{%f845, %f846, %f847, %f848}, [%r219+16432];
	mul.f32 	%f849, %f844, %f846;
	fma.rn.f32 	%f850, %f843, %f845, %f849;
	add.f32 	%f851, %f842, %f850;
	ld.u8 	%rs358, [%rd615+7];
	shl.b16 	%rs359, %rs358, 2;
	cvt.u64.u16 	%rd652, %rs359;
	and.b64  	%rd653, %rd652, 60;
	add.s64 	%rd654, %rd363, %rd653;
	ld.const.f32 	%f852, [%rd654];
	shr.u16 	%rs360, %rs358, 4;
	cvt.u32.u16 	%r226, %rs360;
	mul.wide.u32 	%rd655, %r226, 4;
	add.s64 	%rd656, %rd363, %rd655;
	ld.const.f32 	%f853, [%rd656];
	mul.f32 	%f854, %f853, %f848;
	fma.rn.f32 	%f855, %f852, %f847, %f854;
	add.f32 	%f856, %f851, %f855;
	ld.u8 	%rs361, [%rd615+8];
	shl.b16 	%rs362, %rs361, 2;
	cvt.u64.u16 	%rd657, %rs362;
	and.b64  	%rd658, %rd657, 60;
	add.s64 	%rd659, %rd363, %rd658;
	ld.const.f32 	%f857, [%rd659];
	shr.u16 	%rs363, %rs361, 4;
	cvt.u32.u16 	%r227, %rs363;
	mul.wide.u32 	%rd660, %r227, 4;
	add.s64 	%rd661, %rd363, %rd660;
	ld.const.f32 	%f858, [%rd661];
	ld.shared.v4.f32 	{%f859, %f860, %f861, %f862}, [%r219+16448];
	mul.f32 	%f863, %f858, %f860;
	fma.rn.f32 	%f864, %f857, %f859, %f863;
	add.f32 	%f865, %f856, %f864;
	ld.u8 	%rs364, [%rd615+9];
	shl.b16 	%rs365, %rs364, 2;
	cvt.u64.u16 	%rd662, %rs365;
	and.b64  	%rd663, %rd662, 60;
	add.s64 	%rd664, %rd363, %rd663;
	ld.const.f32 	%f866, [%rd664];
	shr.u16 	%rs366, %rs364, 4;
	cvt.u32.u16 	%r228, %rs366;
	mul.wide.u32 	%rd665, %r228, 4;
	add.s64 	%rd666, %rd363, %rd665;
	ld.const.f32 	%f867, [%rd666];
	mul.f32 	%f868, %f867, %f862;
	fma.rn.f32 	%f869, %f866, %f861, %f868;
	add.f32 	%f870, %f865, %f869;
	ld.u8 	%rs367, [%rd615+10];
	shl.b16 	%rs368, %rs367, 2;
	cvt.u64.u16 	%rd667, %rs368;
	and.b64  	%rd668, %rd667, 60;
	add.s64 	%rd669, %rd363, %rd668;
	ld.const.f32 	%f871, [%rd669];
	shr.u16 	%rs369, %rs367, 4;
	cvt.u32.u16 	%r229, %rs369;
	mul.wide.u32 	%rd670, %r229, 4;
	add.s64 	%rd671, %rd363, %rd670;
	ld.const.f32 	%f872, [%rd671];
	ld.shared.v4.f32 	{%f873, %f874, %f875, %f876}, [%r219+16464];
	mul.f32 	%f877, %f872, %f874;
	fma.rn.f32 	%f878, %f871, %f873, %f877;
	add.f32 	%f879, %f870, %f878;
	ld.u8 	%rs370, [%rd615+11];
	shl.b16 	%rs371, %rs370, 2;
	cvt.u64.u16 	%rd672, %rs371;
	and.b64  	%rd673, %rd672, 60;
	add.s64 	%rd674, %rd363, %rd673;
	ld.const.f32 	%f880, [%rd674];
	shr.u16 	%rs372, %rs370, 4;
	cvt.u32.u16 	%r230, %rs372;
	mul.wide.u32 	%rd675, %r230, 4;
	add.s64 	%rd676, %rd363, %rd675;
	ld.const.f32 	%f881, [%rd676];
	mul.f32 	%f882, %f881, %f876;
	fma.rn.f32 	%f883, %f880, %f875, %f882;
	add.f32 	%f884, %f879, %f883;
	ld.u8 	%rs373, [%rd615+12];
	shl.b16 	%rs374, %rs373, 2;
	cvt.u64.u16 	%rd677, %rs374;
	and.b64  	%rd678, %rd677, 60;
	add.s64 	%rd679, %rd363, %rd678;
	ld.const.f32 	%f885, [%rd679];
	shr.u16 	%rs375, %rs373, 4;
	cvt.u32.u16 	%r231, %rs375;
	mul.wide.u32 	%rd680, %r231, 4;
	add.s64 	%rd681, %rd363, %rd680;
	ld.const.f32 	%f886, [%rd681];
	ld.shared.v4.f32 	{%f887, %f888, %f889, %f890}, [%r219+16480];
	mul.f32 	%f891, %f886, %f888;
	fma.rn.f32 	%f892, %f885, %f887, %f891;
	add.f32 	%f893, %f884, %f892;
	ld.u8 	%rs376, [%rd615+13];
	shl.b16 	%rs377, %rs376, 2;
	cvt.u64.u16 	%rd682, %rs377;
	and.b64  	%rd683, %rd682, 60;
	add.s64 	%rd684, %rd363, %rd683;
	ld.const.f32 	%f894, [%rd684];
	shr.u16 	%rs378, %rs376, 4;
	cvt.u32.u16 	%r232, %rs378;
	mul.wide.u32 	%rd685, %r232, 4;
	add.s64 	%rd686, %rd363, %rd685;
	ld.const.f32 	%f895, [%rd686];
	mul.f32 	%f896, %f895, %f890;
	fma.rn.f32 	%f897, %f894, %f889, %f896;
	add.f32 	%f898, %f893, %f897;
	ld.u8 	%rs379, [%rd615+14];
	shl.b16 	%rs380, %rs379, 2;
	cvt.u64.u16 	%rd687, %rs380;
	and.b64  	%rd688, %rd687, 60;
	add.s64 	%rd689, %rd363, %rd688;
	ld.const.f32 	%f899, [%rd689];
	shr.u16 	%rs381, %rs379, 4;
	cvt.u32.u16 	%r233, %rs381;
	mul.wide.u32 	%rd690, %r233, 4;
	add.s64 	%rd691, %rd363, %rd690;
	ld.const.f32 	%f900, [%rd691];
	ld.shared.v4.f32 	{%f901, %f902, %f903, %f904}, [%r219+16496];
	mul.f32 	%f905, %f900, %f902;
	fma.rn.f32 	%f906, %f899, %f901, %f905;
	add.f32 	%f907, %f898, %f906;
	ld.u8 	%rs382, [%rd615+15];
	shl.b16 	%rs383, %rs382, 2;
	cvt.u64.u16 	%rd692, %rs383;
	and.b64  	%rd693, %rd692, 60;
	add.s64 	%rd694, %rd363, %rd693;
	ld.const.f32 	%f908, [%rd694];
	shr.u16 	%rs384, %rs382, 4;
	cvt.u32.u16 	%r234, %rs384;
	mul.wide.u32 	%rd695, %r234, 4;
	add.s64 	%rd696, %rd363, %rd695;
	ld.const.f32 	%f909, [%rd696];
	mul.f32 	%f910, %f909, %f904;
	fma.rn.f32 	%f911, %f908, %f903, %f910;
	add.f32 	%f912, %f907, %f911;
	fma.rn.f32 	%f1393, %f800, %f912, %f1393;
	add.s32 	%r346, %r346, 1;
	setp.ne.s32 	%p7, %r346, 16;
	@%p7 bra 	$L__BB0_15;
	atom.shared.add.f32 	%f914, [%r20+12], %f1393;
	add.s32 	%r39, %r27, 2048;
	mov.f32 	%f1394, 0f00000000;
	mov.b32 	%r347, 0;
$L__BB0_17:
	add.s32 	%r236, %r347, %r39;
	mul.wide.u32 	%rd697, %r236, 4;
	add.s64 	%rd698, %rd8, %rd697;
	shl.b32 	%r237, %r347, 5;
	add.s32 	%r238, %r237, %r340;
	ld.f32 	%f915, [%rd698];
	shr.u32 	%r239, %r238, 1;
	add.s32 	%r240, %r10, %r239;
	cvt.u64.u32 	%rd699, %r240;
	add.s64 	%rd700, %rd9, %rd699;
	ld.u8 	%rs385, [%rd700];
	shl.b16 	%rs386, %rs385, 2;
	cvt.u64.u16 	%rd701, %rs386;
	and.b64  	%rd702, %rd701, 60;
	add.s64 	%rd704, %rd363, %rd702;
	ld.const.f32 	%f916, [%rd704];
	shr.u16 	%rs387, %rs385, 4;
	cvt.u32.u16 	%r241, %rs387;
	mul.wide.u32 	%rd705, %r241, 4;
	add.s64 	%rd706, %rd363, %rd705;
	ld.const.f32 	%f917, [%rd706];
	shl.b32 	%r242, %r347, 7;
	mov.u32 	%r243, shared_mem;
	add.s32 	%r244, %r243, %r242;
	ld.shared.v4.f32 	{%f918, %f919, %f920, %f921}, [%r244+16384];
	mul.f32 	%f922, %f917, %f919;
	fma.rn.f32 	%f923, %f916, %f918, %f922;
	add.f32 	%f924, %f923, 0f00000000;
	ld.u8 	%rs388, [%rd700+1];
	shl.b16 	%rs389, %rs388, 2;
	cvt.u64.u16 	%rd707, %rs389;
	and.b64  	%rd708, %rd707, 60;
	add.s64 	%rd709, %rd363, %rd708;
	ld.const.f32 	%f925, [%rd709];
	shr.u16 	%rs390, %rs388, 4;
	cvt.u32.u16 	%r245, %rs390;
	mul.wide.u32 	%rd710, %r245, 4;
	add.s64 	%rd711, %rd363, %rd710;
	ld.const.f32 	%f926, [%rd711];
	mul.f32 	%f927, %f926, %f921;
	fma.rn.f32 	%f928, %f925, %f920, %f927;
	add.f32 	%f929, %f924, %f928;
	ld.u8 	%rs391, [%rd700+2];
	shl.b16 	%rs392, %rs391, 2;
	cvt.u64.u16 	%rd712, %rs392;
	and.b64  	%rd713, %rd712, 60;
	add.s64 	%rd714, %rd363, %rd713;
	ld.const.f32 	%f930, [%rd714];
	shr.u16 	%rs393, %rs391, 4;
	cvt.u32.u16 	%r246, %rs393;
	mul.wide.u32 	%rd715, %r246, 4;
	add.s64 	%rd716, %rd363, %rd715;
	ld.const.f32 	%f931, [%rd716];
	ld.shared.v4.f32 	{%f932, %f933, %f934, %f935}, [%r244+16400];
	mul.f32 	%f936, %f931, %f933;
	fma.rn.f32 	%f937, %f930, %f932, %f936;
	add.f32 	%f938, %f929, %f937;
	ld.u8 	%rs394, [%rd700+3];
	shl.b16 	%rs395, %rs394, 2;
	cvt.u64.u16 	%rd717, %rs395;
	and.b64  	%rd718, %rd717, 60;
	add.s64 	%rd719, %rd363, %rd718;
	ld.const.f32 	%f939, [%rd719];
	shr.u16 	%rs396, %rs394, 4;
	cvt.u32.u16 	%r247, %rs396;
	mul.wide.u32 	%rd720, %r247, 4;
	add.s64 	%rd721, %rd363, %rd720;
	ld.const.f32 	%f940, [%rd721];
	mul.f32 	%f941, %f940, %f935;
	fma.rn.f32 	%f942, %f939, %f934, %f941;
	add.f32 	%f943, %f938, %f942;
	ld.u8 	%rs397, [%rd700+4];
	shl.b16 	%rs398, %rs397, 2;
	cvt.u64.u16 	%rd722, %rs398;
	and.b64  	%rd723, %rd722, 60;
	add.s64 	%rd724, %rd363, %rd723;
	ld.const.f32 	%f944, [%rd724];
	shr.u16 	%rs399, %rs397, 4;
	cvt.u32.u16 	%r248, %rs399;
	mul.wide.u32 	%rd725, %r248, 4;
	add.s64 	%rd726, %rd363, %rd725;
	ld.const.f32 	%f945, [%rd726];
	ld.shared.v4.f32 	{%f946, %f947, %f948, %f949}, [%r244+16416];
	mul.f32 	%f950, %f945, %f947;
	fma.rn.f32 	%f951, %f944, %f946, %f950;
	add.f32 	%f952, %f943, %f951;
	ld.u8 	%rs400, [%rd700+5];
	shl.b16 	%rs401, %rs400, 2;
	cvt.u64.u16 	%rd727, %rs401;
	and.b64  	%rd728, %rd727, 60;
	add.s64 	%rd729, %rd363, %rd728;
	ld.const.f32 	%f953, [%rd729];
	shr.u16 	%rs402, %rs400, 4;
	cvt.u32.u16 	%r249, %rs402;
	mul.wide.u32 	%rd730, %r249, 4;
	add.s64 	%rd731, %rd363, %rd730;
	ld.const.f32 	%f954, [%rd731];
	mul.f32 	%f955, %f954, %f949;
	fma.rn.f32 	%f956, %f953, %f948, %f955;
	add.f32 	%f957, %f952, %f956;
	ld.u8 	%rs403, [%rd700+6];
	shl.b16 	%rs404, %rs403, 2;
	cvt.u64.u16 	%rd732, %rs404;
	and.b64  	%rd733, %rd732, 60;
	add.s64 	%rd734, %rd363, %rd733;
	ld.const.f32 	%f958, [%rd734];
	shr.u16 	%rs405, %rs403, 4;
	cvt.u32.u16 	%r250, %rs405;
	mul.wide.u32 	%rd735, %r250, 4;
	add.s64 	%rd736, %rd363, %rd735;
	ld.const.f32 	%f959, [%rd736];
	ld.shared.v4.f32 	{%f960, %f961, %f962, %f963}, [%r244+16432];
	mul.f32 	%f964, %f959, %f961;
	fma.rn.f32 	%f965, %f958, %f960, %f964;
	add.f32 	%f966, %f957, %f965;
	ld.u8 	%rs406, [%rd700+7];
	shl.b16 	%rs407, %rs406, 2;
	cvt.u64.u16 	%rd737, %rs407;
	and.b64  	%rd738, %rd737, 60;
	add.s64 	%rd739, %rd363, %rd738;
	ld.const.f32 	%f967, [%rd739];
	shr.u16 	%rs408, %rs406, 4;
	cvt.u32.u16 	%r251, %rs408;
	mul.wide.u32 	%rd740, %r251, 4;
	add.s64 	%rd741, %rd363, %rd740;
	ld.const.f32 	%f968, [%rd741];
	mul.f32 	%f969, %f968, %f963;
	fma.rn.f32 	%f970, %f967, %f962, %f969;
	add.f32 	%f971, %f966, %f970;
	ld.u8 	%rs409, [%rd700+8];
	shl.b16 	%rs410, %rs409, 2;
	cvt.u64.u16 	%rd742, %rs410;
	and.b64  	%rd743, %rd742, 60;
	add.s64 	%rd744, %rd363, %rd743;
	ld.const.f32 	%f972, [%rd744];
	shr.u16 	%rs411, %rs409, 4;
	cvt.u32.u16 	%r252, %rs411;
	mul.wide.u32 	%rd745, %r252, 4;
	add.s64 	%rd746, %rd363, %rd745;
	ld.const.f32 	%f973, [%rd746];
	ld.shared.v4.f32 	{%f974, %f975, %f976, %f977}, [%r244+16448];
	mul.f32 	%f978, %f973, %f975;
	fma.rn.f32 	%f979, %f972, %f974, %f978;
	add.f32 	%f980, %f971, %f979;
	ld.u8 	%rs412, [%rd700+9];
	shl.b16 	%rs413, %rs412, 2;
	cvt.u64.u16 	%rd747, %rs413;
	and.b64  	%rd748, %rd747, 60;
	add.s64 	%rd749, %rd363, %rd748;
	ld.const.f32 	%f981, [%rd749];
	shr.u16 	%rs414, %rs412, 4;
	cvt.u32.u16 	%r253, %rs414;
	mul.wide.u32 	%rd750, %r253, 4;
	add.s64 	%rd751, %rd363, %rd750;
	ld.const.f32 	%f982, [%rd751];
	mul.f32 	%f983, %f982, %f977;
	fma.rn.f32 	%f984, %f981, %f976, %f983;
	add.f32 	%f985, %f980, %f984;
	ld.u8 	%rs415, [%rd700+10];
	shl.b16 	%rs416, %rs415, 2;
	cvt.u64.u16 	%rd752, %rs416;
	and.b64  	%rd753, %rd752, 60;
	add.s64 	%rd754, %rd363, %rd753;
	ld.const.f32 	%f986, [%rd754];
	shr.u16 	%rs417, %rs415, 4;
	cvt.u32.u16 	%r254, %rs417;
	mul.wide.u32 	%rd755, %r254, 4;
	add.s64 	%rd756, %rd363, %rd755;
	ld.const.f32 	%f987, [%rd756];
	ld.shared.v4.f32 	{%f988, %f989, %f990, %f991}, [%r244+16464];
	mul.f32 	%f992, %f987, %f989;
	fma.rn.f32 	%f993, %f986, %f988, %f992;
	add.f32 	%f994, %f985, %f993;
	ld.u8 	%rs418, [%rd700+11];
	shl.b16 	%rs419, %rs418, 2;
	cvt.u64.u16 	%rd757, %rs419;
	and.b64  	%rd758, %rd757, 60;
	add.s64 	%rd759, %rd363, %rd758;
	ld.const.f32 	%f995, [%rd759];
	shr.u16 	%rs420, %rs418, 4;
	cvt.u32.u16 	%r255, %rs420;
	mul.wide.u32 	%rd760, %r255, 4;
	add.s64 	%rd761, %rd363, %rd760;
	ld.const.f32 	%f996, [%rd761];
	mul.f32 	%f997, %f996, %f991;
	fma.rn.f32 	%f998, %f995, %f990, %f997;
	add.f32 	%f999, %f994, %f998;
	ld.u8 	%rs421, [%rd700+12];
	shl.b16 	%rs422, %rs421, 2;
	cvt.u64.u16 	%rd762, %rs422;
	and.b64  	%rd763, %rd762, 60;
	add.s64 	%rd764, %rd363, %rd763;
	ld.const.f32 	%f1000, [%rd764];
	shr.u16 	%rs423, %rs421, 4;
	cvt.u32.u16 	%r256, %rs423;
	mul.wide.u32 	%rd765, %r256, 4;
	add.s64 	%rd766, %rd363, %rd765;
	ld.const.f32 	%f1001, [%rd766];
	ld.shared.v4.f32 	{%f1002, %f1003, %f1004, %f1005}, [%r244+16480];
	mul.f32 	%f1006, %f1001, %f1003;
	fma.rn.f32 	%f1007, %f1000, %f1002, %f1006;
	add.f32 	%f1008, %f999, %f1007;
	ld.u8 	%rs424, [%rd700+13];
	shl.b16 	%rs425, %rs424, 2;
	cvt.u64.u16 	%rd767, %rs425;
	and.b64  	%rd768, %rd767, 60;
	add.s64 	%rd769, %rd363, %rd768;
	ld.const.f32 	%f1009, [%rd769];
	shr.u16 	%rs426, %rs424, 4;
	cvt.u32.u16 	%r257, %rs426;
	mul.wide.u32 	%rd770, %r257, 4;
	add.s64 	%rd771, %rd363, %rd770;
	ld.const.f32 	%f1010, [%rd771];
	mul.f32 	%f1011, %f1010, %f1005;
	fma.rn.f32 	%f1012, %f1009, %f1004, %f1011;
	add.f32 	%f1013, %f1008, %f1012;
	ld.u8 	%rs427, [%rd700+14];
	shl.b16 	%rs428, %rs427, 2;
	cvt.u64.u16 	%rd772, %rs428;
	and.b64  	%rd773, %rd772, 60;
	add.s64 	%rd774, %rd363, %rd773;
	ld.const.f32 	%f1014, [%rd774];
	shr.u16 	%rs429, %rs427, 4;
	cvt.u32.u16 	%r258, %rs429;
	mul.wide.u32 	%rd775, %r258, 4;
	add.s64 	%rd776, %rd363, %rd775;
	ld.const.f32 	%f1015, [%rd776];
	ld.shared.v4.f32 	{%f1016, %f1017, %f1018, %f1019}, [%r244+16496];
	mul.f32 	%f1020, %f1015, %f1017;
	fma.rn.f32 	%f1021, %f1014, %f1016, %f1020;
	add.f32 	%f1022, %f1013, %f1021;
	ld.u8 	%rs430, [%rd700+15];
	shl.b16 	%rs431, %rs430, 2;
	cvt.u64.u16 	%rd777, %rs431;
	and.b64  	%rd778, %rd777, 60;
	add.s64 	%rd779, %rd363, %rd778;
	ld.const.f32 	%f1023, [%rd779];
	shr.u16 	%rs432, %rs430, 4;
	cvt.u32.u16 	%r259, %rs432;
	mul.wide.u32 	%rd780, %r259, 4;
	add.s64 	%rd781, %rd363, %rd780;
	ld.const.f32 	%f1024, [%rd781];
	mul.f32 	%f1025, %f1024, %f1019;
	fma.rn.f32 	%f1026, %f1023, %f1018, %f1025;
	add.f32 	%f1027, %f1022, %f1026;
	fma.rn.f32 	%f1394, %f915, %f1027, %f1394;
	add.s32 	%r347, %r347, 1;
	setp.ne.s32 	%p8, %r347, 16;
	@%p8 bra 	$L__BB0_17;
	atom.shared.add.f32 	%f1029, [%r20+16], %f1394;
	add.s32 	%r42, %r27, 2560;
	mov.f32 	%f1395, 0f00000000;
	mov.b32 	%r348, 0;
$L__BB0_19:
	add.s32 	%r261, %r348, %r42;
	mul.wide.u32 	%rd782, %r261, 4;
	add.s64 	%rd783, %rd8, %rd782;
	shl.b32 	%r262, %r348, 5;
	add.s32 	%r263, %r262, %r340;
	ld.f32 	%f1030, [%rd783];
	shr.u32 	%r264, %r263, 1;
	add.s32 	%r265, %r11, %r264;
	cvt.u64.u32 	%rd784, %r265;
	add.s64 	%rd785, %rd9, %rd784;
	ld.u8 	%rs433, [%rd785];
	shl.b16 	%rs434, %rs433, 2;
	cvt.u64.u16 	%rd786, %rs434;
	and.b64  	%rd787, %rd786, 60;
	add.s64 	%rd789, %rd363, %rd787;
	ld.const.f32 	%f1031, [%rd789];
	shr.u16 	%rs435, %rs433, 4;
	cvt.u32.u16 	%r266, %rs435;
	mul.wide.u32 	%rd790, %r266, 4;
	add.s64 	%rd791, %rd363, %rd790;
	ld.const.f32 	%f1032, [%rd791];
	shl.b32 	%r267, %r348, 7;
	add.s32 	%r269, %r243, %r267;
	ld.shared.v4.f32 	{%f1033, %f1034, %f1035, %f1036}, [%r269+16384];
	mul.f32 	%f1037, %f1032, %f1034;
	fma.rn.f32 	%f1038, %f1031, %f1033, %f1037;
	add.f32 	%f1039, %f1038, 0f00000000;
	ld.u8 	%rs436, [%rd785+1];
	shl.b16 	%rs437, %rs436, 2;
	cvt.u64.u16 	%rd792, %rs437;
	and.b64  	%rd793, %rd792, 60;
	add.s64 	%rd794, %rd363, %rd793;
	ld.const.f32 	%f1040, [%rd794];
	shr.u16 	%rs438, %rs436, 4;
	cvt.u32.u16 	%r270, %rs438;
	mul.wide.u32 	%rd795, %r270, 4;
	add.s64 	%rd796, %rd363, %rd795;
	ld.const.f32 	%f1041, [%rd796];
	mul.f32 	%f1042, %f1041, %f1036;
	fma.rn.f32 	%f1043, %f1040, %f1035, %f1042;
	add.f32 	%f1044, %f1039, %f1043;
	ld.u8 	%rs439, [%rd785+2];
	shl.b16 	%rs440, %rs439, 2;
	cvt.u64.u16 	%rd797, %rs440;
	and.b64  	%rd798, %rd797, 60;
	add.s64 	%rd799, %rd363, %rd798;
	ld.const.f32 	%f1045, [%rd799];
	shr.u16 	%rs441, %rs439, 4;
	cvt.u32.u16 	%r271, %rs441;
	mul.wide.u32 	%rd800, %r271, 4;
	add.s64 	%rd801, %rd363, %rd800;
	ld.const.f32 	%f1046, [%rd801];
	ld.shared.v4.f32 	{%f1047, %f1048, %f1049, %f1050}, [%r269+16400];
	mul.f32 	%f1051, %f1046, %f1048;
	fma.rn.f32 	%f1052, %f1045, %f1047, %f1051;
	add.f32 	%f1053, %f1044, %f1052;
	ld.u8 	%rs442, [%rd785+3];
	shl.b16 	%rs443, %rs442, 2;
	cvt.u64.u16 	%rd802, %rs443;
	and.b64  	%rd803, %rd802, 60;
	add.s64 	%rd804, %rd363, %rd803;
	ld.const.f32 	%f1054, [%rd804];
	shr.u16 	%rs444, %rs442, 4;
	cvt.u32.u16 	%r272, %rs444;
	mul.wide.u32 	%rd805, %r272, 4;
	add.s64 	%rd806, %rd363, %rd805;
	ld.const.f32 	%f1055, [%rd806];
	mul.f32 	%f1056, %f1055, %f1050;
	fma.rn.f32 	%f1057, %f1054, %f1049, %f1056;
	add.f32 	%f1058, %f1053, %f1057;
	ld.u8 	%rs445, [%rd785+4];
	shl.b16 	%rs446, %rs445, 2;
	cvt.u64.u16 	%rd807, %rs446;
	and.b64  	%rd808, %rd807, 60;
	add.s64 	%rd809, %rd363, %rd808;
	ld.const.f32 	%f1059, [%rd809];
	shr.u16 	%rs447, %rs445, 4;
	cvt.u32.u16 	%r273, %rs447;
	mul.wide.u32 	%rd810, %r273, 4;
	add.s64 	%rd811, %rd363, %rd810;
	ld.const.f32 	%f1060, [%rd811];
	ld.shared.v4.f32 	{%f1061, %f1062, %f1063, %f1064}, [%r269+16416];
	mul.f32 	%f1065, %f1060, %f1062;
	fma.rn.f32 	%f1066, %f1059, %f1061, %f1065;
	add.f32 	%f1067, %f1058, %f1066;
	ld.u8 	%rs448, [%rd785+5];
	shl.b16 	%rs449, %rs448, 2;
	cvt.u64.u16 	%rd812, %rs449;
	and.b64  	%rd813, %rd812, 60;
	add.s64 	%rd814, %rd363, %rd813;
	ld.const.f32 	%f1068, [%rd814];
	shr.u16 	%rs450, %rs448, 4;
	cvt.u32.u16 	%r274, %rs450;
	mul.wide.u32 	%rd815, %r274, 4;
	add.s64 	%rd816, %rd363, %rd815;
	ld.const.f32 	%f1069, [%rd816];
	mul.f32 	%f1070, %f1069, %f1064;
	fma.rn.f32 	%f1071, %f1068, %f1063, %f1070;
	add.f32 	%f1072, %f1067, %f1071;
	ld.u8 	%rs451, [%rd785+6];
	shl.b16 	%rs452, %rs451, 2;
	cvt.u64.u16 	%rd817, %rs452;
	and.b64  	%rd818, %rd817, 60;
	add.s64 	%rd819, %rd363, %rd818;
	ld.const.f32 	%f1073, [%rd819];
	shr.u16 	%rs453, %rs451, 4;
	cvt.u32.u16 	%r275, %rs453;
	mul.wide.u32 	%rd820, %r275, 4;
	add.s64 	%rd821, %rd363, %rd820;
	ld.const.f32 	%f1074, [%rd821];
	ld.shared.v4.f32 	{%f1075, %f1076, %f1077, %f1078}, [%r269+16432];
	mul.f32 	%f1079, %f1074, %f1076;
	fma.rn.f32 	%f1080, %f1073, %f1075, %f1079;
	add.f32 	%f1081, %f1072, %f1080;
	ld.u8 	%rs454, [%rd785+7];
	shl.b16 	%rs455, %rs454, 2;
	cvt.u64.u16 	%rd822, %rs455;
	and.b64  	%rd823, %rd822, 60;
	add.s64 	%rd824, %rd363, %rd823;
	ld.const.f32 	%f1082, [%rd824];
	shr.u16 	%rs456, %rs454, 4;
	cvt.u32.u16 	%r276, %rs456;
	mul.wide.u32 	%rd825, %r276, 4;
	add.s64 	%rd826, %rd363, %rd825;
	ld.const.f32 	%f1083, [%rd826];
	mul.f32 	%f1084, %f1083, %f1078;
	fma.rn.f32 	%f1085, %f1082, %f1077, %f1084;
	add.f32 	%f1086, %f1081, %f1085;
	ld.u8 	%rs457, [%rd785+8];
	shl.b16 	%rs458, %rs457, 2;
	cvt.u64.u16 	%rd827, %rs458;
	and.b64  	%rd828, %rd827, 60;
	add.s64 	%rd829, %rd363, %rd828;
	ld.const.f32 	%f1087, [%rd829];
	shr.u16 	%rs459, %rs457, 4;
	cvt.u32.u16 	%r277, %rs459;
	mul.wide.u32 	%rd830, %r277, 4;
	add.s64 	%rd831, %rd363, %rd830;
	ld.const.f32 	%f1088, [%rd831];
	ld.shared.v4.f32 	{%f1089, %f1090, %f1091, %f1092}, [%r269+16448];
	mul.f32 	%f1093, %f1088, %f1090;
	fma.rn.f32 	%f1094, %f1087, %f1089, %f1093;
	add.f32 	%f1095, %f1086, %f1094;
	ld.u8 	%rs460, [%rd785+9];
	shl.b16 	%rs461, %rs460, 2;
	cvt.u64.u16 	%rd832, %rs461;
	and.b64  	%rd833, %rd832, 60;
	add.s64 	%rd834, %rd363, %rd833;
	ld.const.f32 	%f1096, [%rd834];
	shr.u16 	%rs462, %rs460, 4;
	cvt.u32.u16 	%r278, %rs462;
	mul.wide.u32 	%rd835, %r278, 4;
	add.s64 	%rd836, %rd363, %rd835;
	ld.const.f32 	%f1097, [%rd836];
	mul.f32 	%f1098, %f1097, %f1092;
	fma.rn.f32 	%f1099, %f1096, %f1091, %f1098;
	add.f32 	%f1100, %f1095, %f1099;
	ld.u8 	%rs463, [%rd785+10];
	shl.b16 	%rs464, %rs463, 2;
	cvt.u64.u16 	%rd837, %rs464;
	and.b64  	%rd838, %rd837, 60;
	add.s64 	%rd839, %rd363, %rd838;
	ld.const.f32 	%f1101, [%rd839];
	shr.u16 	%rs465, %rs463, 4;
	cvt.u32.u16 	%r279, %rs465;
	mul.wide.u32 	%rd840, %r279, 4;
	add.s64 	%rd841, %rd363, %rd840;
	ld.const.f32 	%f1102, [%rd841];
	ld.shared.v4.f32 	{%f1103, %f1104, %f1105, %f1106}, [%r269+16464];
	mul.f32 	%f1107, %f1102, %f1104;
	fma.rn.f32 	%f1108, %f1101, %f1103, %f1107;
	add.f32 	%f1109, %f1100, %f1108;
	ld.u8 	%rs466, [%rd785+11];
	shl.b16 	%rs467, %rs466, 2;
	cvt.u64.u16 	%rd842, %rs467;
	and.b64  	%rd843, %rd842, 60;
	add.s64 	%rd844, %rd363, %rd843;
	ld.const.f32 	%f1110, [%rd844];
	shr.u16 	%rs468, %rs466, 4;
	cvt.u32.u16 	%r280, %rs468;
	mul.wide.u32 	%rd845, %r280, 4;
	add.s64 	%rd846, %rd363, %rd845;
	ld.const.f32 	%f1111, [%rd846];
	mul.f32 	%f1112, %f1111, %f1106;
	fma.rn.f32 	%f1113, %f1110, %f1105, %f1112;
	add.f32 	%f1114, %f1109, %f1113;
	ld.u8 	%rs469, [%rd785+12];
	shl.b16 	%rs470, %rs469, 2;
	cvt.u64.u16 	%rd847, %rs470;
	and.b64  	%rd848, %rd847, 60;
	add.s64 	%rd849, %rd363, %rd848;
	ld.const.f32 	%f1115, [%rd849];
	shr.u16 	%rs471, %rs469, 4;
	cvt.u32.u16 	%r281, %rs471;
	mul.wide.u32 	%rd850, %r281, 4;
	add.s64 	%rd851, %rd363, %rd850;
	ld.const.f32 	%f1116, [%rd851];
	ld.shared.v4.f32 	{%f1117, %f1118, %f1119, %f1120}, [%r269+16480];
	mul.f32 	%f1121, %f1116, %f1118;
	fma.rn.f32 	%f1122, %f1115, %f1117, %f1121;
	add.f32 	%f1123, %f1114, %f1122;
	ld.u8 	%rs472, [%rd785+13];
	shl.b16 	%rs473, %rs472, 2;
	cvt.u64.u16 	%rd852, %rs473;
	and.b64  	%rd853, %rd852, 60;
	add.s64 	%rd854, %rd363, %rd853;
	ld.const.f32 	%f1124, [%rd854];
	shr.u16 	%rs474, %rs472, 4;
	cvt.u32.u16 	%r282, %rs474;
	mul.wide.u32 	%rd855, %r282, 4;
	add.s64 	%rd856, %rd363, %rd855;
	ld.const.f32 	%f1125, [%rd856];
	mul.f32 	%f1126, %f1125, %f1120;
	fma.rn.f32 	%f1127, %f1124, %f1119, %f1126;
	add.f32 	%f1128, %f1123, %f1127;
	ld.u8 	%rs475, [%rd785+14];
	shl.b16 	%rs476, %rs475, 2;
	cvt.u64.u16 	%rd857, %rs476;
	and.b64  	%rd858, %rd857, 60;
	add.s64 	%rd859, %rd363, %rd858;
	ld.const.f32 	%f1129, [%rd859];
	shr.u16 	%rs477, %rs475, 4;
	cvt.u32.u16 	%r283, %rs477;
	mul.wide.u32 	%rd860, %r283, 4;
	add.s64 	%rd861, %rd363, %rd860;
	ld.const.f32 	%f1130, [%rd861];
	ld.shared.v4.f32 	{%f1131, %f1132, %f1133, %f1134}, [%r269+16496];
	mul.f32 	%f1135, %f1130, %f1132;
	fma.rn.f32 	%f1136, %f1129, %f1131, %f1135;
	add.f32 	%f1137, %f1128, %f1136;
	ld.u8 	%rs478, [%rd785+15];
	shl.b16 	%rs479, %rs478, 2;
	cvt.u64.u16 	%rd862, %rs479;
	and.b64  	%rd863, %rd862, 60;
	add.s64 	%rd864, %rd363, %rd863;
	ld.const.f32 	%f1138, [%rd864];
	shr.u16 	%rs480, %rs478, 4;
	cvt.u32.u16 	%r284, %rs480;
	mul.wide.u32 	%rd865, %r284, 4;
	add.s64 	%rd866, %rd363, %rd865;
	ld.const.f32 	%f1139, [%rd866];
	mul.f32 	%f1140, %f1139, %f1134;
	fma.rn.f32 	%f1141, %f1138, %f1133, %f1140;
	add.f32 	%f1142, %f1137, %f1141;
	fma.rn.f32 	%f1395, %f1030, %f1142, %f1395;
	add.s32 	%r348, %r348, 1;
	setp.ne.s32 	%p9, %r348, 16;
	@%p9 bra 	$L__BB0_19;
	atom.shared.add.f32 	%f1144, [%r20+20], %f1395;
	add.s32 	%r45, %r27, 3072;
	mov.f32 	%f1396, 0f00000000;
	mov.b32 	%r349, 0;
$L__BB0_21:
	add.s32 	%r286, %r349, %r45;
	mul.wide.u32 	%rd867, %r286, 4;
	add.s64 	%rd868, %rd8, %rd867;
	shl.b32 	%r287, %r349, 5;
	add.s32 	%r288, %r287, %r340;
	ld.f32 	%f1145, [%rd868];
	shr.u32 	%r289, %r288, 1;
	add.s32 	%r290, %r12, %r289;
	cvt.u64.u32 	%rd869, %r290;
	add.s64 	%rd870, %rd9, %rd869;
	ld.u8 	%rs481, [%rd870];
	shl.b16 	%rs482, %rs481, 2;
	cvt.u64.u16 	%rd871, %rs482;
	and.b64  	%rd872, %rd871, 60;
	add.s64 	%rd874, %rd363, %rd872;
	ld.const.f32 	%f1146, [%rd874];
	shr.u16 	%rs483, %rs481, 4;
	cvt.u32.u16 	%r291, %rs483;
	mul.wide.u32 	%rd875, %r291, 4;
	add.s64 	%rd876, %rd363, %rd875;
	ld.const.f32 	%f1147, [%rd876];
	shl.b32 	%r292, %r349, 7;
	mov.u32 	%r293, shared_mem;
	add.s32 	%r294, %r293, %r292;
	ld.shared.v4.f32 	{%f1148, %f1149, %f1150, %f1151}, [%r294+16384];
	mul.f32 	%f1152, %f1147, %f1149;
	fma.rn.f32 	%f1153, %f1146, %f1148, %f1152;
	add.f32 	%f1154, %f1153, 0f00000000;
	ld.u8 	%rs484, [%rd870+1];
	shl.b16 	%rs485, %rs484, 2;
	cvt.u64.u16 	%rd877, %rs485;
	and.b64  	%rd878, %rd877, 60;
	add.s64 	%rd879, %rd363, %rd878;
	ld.const.f32 	%f1155, [%rd879];
	shr.u16 	%rs486, %rs484, 4;
	cvt.u32.u16 	%r295, %rs486;
	mul.wide.u32 	%rd880, %r295, 4;
	add.s64 	%rd881, %rd363, %rd880;
	ld.const.f32 	%f1156, [%rd881];
	mul.f32 	%f1157, %f1156, %f1151;
	fma.rn.f32 	%f1158, %f1155, %f1150, %f1157;
	add.f32 	%f1159, %f1154, %f1158;
	ld.u8 	%rs487, [%rd870+2];
	shl.b16 	%rs488, %rs487, 2;
	cvt.u64.u16 	%rd882, %rs488;
	and.b64  	%rd883, %rd882, 60;
	add.s64 	%rd884, %rd363, %rd883;
	ld.const.f32 	%f1160, [%rd884];
	shr.u16 	%rs489, %rs487, 4;
	cvt.u32.u16 	%r296, %rs489;
	mul.wide.u32 	%rd885, %r296, 4;
	add.s64 	%rd886, %rd363, %rd885;
	ld.const.f32 	%f1161, [%rd886];
	ld.shared.v4.f32 	{%f1162, %f1163, %f1164, %f1165}, [%r294+16400];
	mul.f32 	%f1166, %f1161, %f1163;
	fma.rn.f32 	%f1167, %f1160, %f1162, %f1166;
	add.f32 	%f1168, %f1159, %f1167;
	ld.u8 	%rs490, [%rd870+3];
	shl.b16 	%rs491, %rs490, 2;
	cvt.u64.u16 	%rd887, %rs491;
	and.b64  	%rd888, %rd887, 60;
	add.s64 	%rd889, %rd363, %rd888;
	ld.const.f32 	%f1169, [%rd889];
	shr.u16 	%rs492, %rs490, 4;
	cvt.u32.u16 	%r297, %rs492;
	mul.wide.u32 	%rd890, %r297, 4;
	add.s64 	%rd891, %rd363, %rd890;
	ld.const.f32 	%f1170, [%rd891];
	mul.f32 	%f1171, %f1170, %f1165;
	fma.rn.f32 	%f1172, %f1169, %f1164, %f1171;
	add.f32 	%f1173, %f1168, %f1172;
	ld.u8 	%rs493, [%rd870+4];
	shl.b16 	%rs494, %rs493, 2;
	cvt.u64.u16 	%rd892, %rs494;
	and.b64  	%rd893, %rd892, 60;
	add.s64 	%rd894, %rd363, %rd893;
	ld.const.f32 	%f1174, [%rd894];
	shr.u16 	%rs495, %rs493, 4;
	cvt.u32.u16 	%r298, %rs495;
	mul.wide.u32 	%rd895, %r298, 4;
	add.s64 	%rd896, %rd363, %rd895;
	ld.const.f32 	%f1175, [%rd896];
	ld.shared.v4.f32 	{%f1176, %f1177, %f1178, %f1179}, [%r294+16416];
	mul.f32 	%f1180, %f1175, %f1177;
	fma.rn.f32 	%f1181, %f1174, %f1176, %f1180;
	add.f32 	%f1182, %f1173, %f1181;
	ld.u8 	%rs496, [%rd870+5];
	shl.b16 	%rs497, %rs496, 2;
	cvt.u64.u16 	%rd897, %rs497;
	and.b64  	%rd898, %rd897, 60;
	add.s64 	%rd899, %rd363, %rd898;
	ld.const.f32 	%f1183, [%rd899];
	shr.u16 	%rs498, %rs496, 4;
	cvt.u32.u16 	%r299, %rs498;
	mul.wide.u32 	%rd900, %r299, 4;
	add.s64 	%rd901, %rd363, %rd900;
	ld.const.f32 	%f1184, [%rd901];
	mul.f32 	%f1185, %f1184, %f1179;
	fma.rn.f32 	%f1186, %f1183, %f1178, %f1185;
	add.f32 	%f1187, %f1182, %f1186;
	ld.u8 	%rs499, [%rd870+6];
	shl.b16 	%rs500, %rs499, 2;
	cvt.u64.u16 	%rd902, %rs500;
	and.b64  	%rd903, %rd902, 60;
	add.s64 	%rd904, %rd363, %rd903;
	ld.const.f32 	%f1188, [%rd904];
	shr.u16 	%rs501, %rs499, 4;
	cvt.u32.u16 	%r300, %rs501;
	mul.wide.u32 	%rd905, %r300, 4;
	add.s64 	%rd906, %rd363, %rd905;
	ld.const.f32 	%f1189, [%rd906];
	ld.shared.v4.f32 	{%f1190, %f1191, %f1192, %f1193}, [%r294+16432];
	mul.f32 	%f1194, %f1189, %f1191;
	fma.rn.f32 	%f1195, %f1188, %f1190, %f1194;
	add.f32 	%f1196, %f1187, %f1195;
	ld.u8 	%rs502, [%rd870+7];
	shl.b16 	%rs503, %rs502, 2;
	cvt.u64.u16 	%rd907, %rs503;
	and.b64  	%rd908, %rd907, 60;
	add.s64 	%rd909, %rd363, %rd908;
	ld.const.f32 	%f1197, [%rd909];
	shr.u16 	%rs504, %rs502, 4;
	cvt.u32.u16 	%r301, %rs504;
	mul.wide.u32 	%rd910, %r301, 4;
	add.s64 	%rd911, %rd363, %rd910;
	ld.const.f32 	%f1198, [%rd911];
	mul.f32 	%f1199, %f1198, %f1193;
	fma.rn.f32 	%f1200, %f1197, %f1192, %f1199;
	add.f32 	%f1201, %f1196, %f1200;
	ld.u8 	%rs505, [%rd870+8];
	shl.b16 	%rs506, %rs505, 2;
	cvt.u64.u16 	%rd912, %rs506;
	and.b64  	%rd913, %rd912, 60;
	add.s64 	%rd914, %rd363, %rd913;
	ld.const.f32 	%f1202, [%rd914];
	shr.u16 	%rs507, %rs505, 4;
	cvt.u32.u16 	%r302, %rs507;
	mul.wide.u32 	%rd915, %r302, 4;
	add.s64 	%rd916, %rd363, %rd915;
	ld.const.f32 	%f1203, [%rd916];
	ld.shared.v4.f32 	{%f1204, %f1205, %f1206, %f1207}, [%r294+16448];
	mul.f32 	%f1208, %f1203, %f1205;
	fma.rn.f32 	%f1209, %f1202, %f1204, %f1208;
	add.f32 	%f1210, %f1201, %f1209;
	ld.u8 	%rs508, [%rd870+9];
	shl.b16 	%rs509, %rs508, 2;
	cvt.u64.u16 	%rd917, %rs509;
	and.b64  	%rd918, %rd917, 60;
	add.s64 	%rd919, %rd363, %rd918;
	ld.const.f32 	%f1211, [%rd919];
	shr.u16 	%rs510, %rs508, 4;
	cvt.u32.u16 	%r303, %rs510;
	mul.wide.u32 	%rd920, %r303, 4;
	add.s64 	%rd921, %rd363, %rd920;
	ld.const.f32 	%f1212, [%rd921];
	mul.f32 	%f1213, %f1212, %f1207;
	fma.rn.f32 	%f1214, %f1211, %f1206, %f1213;
	add.f32 	%f1215, %f1210, %f1214;
	ld.u8 	%rs511, [%rd870+10];
	shl.b16 	%rs512, %rs511, 2;
	cvt.u64.u16 	%rd922, %rs512;
	and.b64  	%rd923, %rd922, 60;
	add.s64 	%rd924, %rd363, %rd923;
	ld.const.f32 	%f1216, [%rd924];
	shr.u16 	%rs513, %rs511, 4;
	cvt.u32.u16 	%r304, %rs513;
	mul.wide.u32 	%rd925, %r304, 4;
	add.s64 	%rd926, %rd363, %rd925;
	ld.const.f32 	%f1217, [%rd926];
	ld.shared.v4.f32 	{%f1218, %f1219, %f1220, %f1221}, [%r294+16464];
	mul.f32 	%f1222, %f1217, %f1219;
	fma.rn.f32 	%f1223, %f1216, %f1218, %f1222;
	add.f32 	%f1224, %f1215, %f1223;
	ld.u8 	%rs514, [%rd870+11];
	shl.b16 	%rs515, %rs514, 2;
	cvt.u64.u16 	%rd927, %rs515;
	and.b64  	%rd928, %rd927, 60;
	add.s64 	%rd929, %rd363, %rd928;
	ld.const.f32 	%f1225, [%rd929];
	shr.u16 	%rs516, %rs514, 4;
	cvt.u32.u16 	%r305, %rs516;
	mul.wide.u32 	%rd930, %r305, 4;
	add.s64 	%rd931, %rd363, %rd930;
	ld.const.f32 	%f1226, [%rd931];
	mul.f32 	%f1227, %f1226, %f1221;
	fma.rn.f32 	%f1228, %f1225, %f1220, %f1227;
	add.f32 	%f1229, %f1224, %f1228;
	ld.u8 	%rs517, [%rd870+12];
	shl.b16 	%rs518, %rs517, 2;
	cvt.u64.u16 	%rd932, %rs518;
	and.b64  	%rd933, %rd932, 60;
	add.s64 	%rd934, %rd363, %rd933;
	ld.const.f32 	%f1230, [%rd934];
	shr.u16 	%rs519, %rs517, 4;
	cvt.u32.u16 	%r306, %rs519;
	mul.wide.u32 	%rd935, %r306, 4;
	add.s64 	%rd936, %rd363, %rd935;
	ld.const.f32 	%f1231, [%rd936];
	ld.shared.v4.f32 	{%f1232, %f1233, %f1234, %f1235}, [%r294+16480];
	mul.f32 	%f1236, %f1231, %f1233;
	fma.rn.f32 	%f1237, %f1230, %f1232, %f1236;
	add.f32 	%f1238, %f1229, %f1237;
	ld.u8 	%rs520, [%rd870+13];
	shl.b16 	%rs521, %rs520, 2;
	cvt.u64.u16 	%rd937, %rs521;
	and.b64  	%rd938, %rd937, 60;
	add.s64 	%rd939, %rd363, %rd938;
	ld.const.f32 	%f1239, [%rd939];
	shr.u16 	%rs522, %rs520, 4;
	cvt.u32.u16 	%r307, %rs522;
	mul.wide.u32 	%rd940, %r307, 4;
	add.s64 	%rd941, %rd363, %rd940;
	ld.const.f32 	%f1240, [%rd941];
	mul.f32 	%f1241, %f1240, %f1235;
	fma.rn.f32 	%f1242, %f1239, %f1234, %f1241;
	add.f32 	%f1243, %f1238, %f1242;
	ld.u8 	%rs523, [%rd870+14];
	shl.b16 	%rs524, %rs523, 2;
	cvt.u64.u16 	%rd942, %rs524;
	and.b64  	%rd943, %rd942, 60;
	add.s64 	%rd944, %rd363, %rd943;
	ld.const.f32 	%f1244, [%rd944];
	shr.u16 	%rs525, %rs523, 4;
	cvt.u32.u16 	%r308, %rs525;
	mul.wide.u32 	%rd945, %r308, 4;
	add.s64 	%rd946, %rd363, %rd945;
	ld.const.f32 	%f1245, [%rd946];
	ld.shared.v4.f32 	{%f1246, %f1247, %f1248, %f1249}, [%r294+16496];
	mul.f32 	%f1250, %f1245, %f1247;
	fma.rn.f32 	%f1251, %f1244, %f1246, %f1250;
	add.f32 	%f1252, %f1243, %f1251;
	ld.u8 	%rs526, [%rd870+15];
	shl.b16 	%rs527, %rs526, 2;
	cvt.u64.u16 	%rd947, %rs527;
	and.b64  	%rd948, %rd947, 60;
	add.s64 	%rd949, %rd363, %rd948;
	ld.const.f32 	%f1253, [%rd949];
	shr.u16 	%rs528, %rs526, 4;
	cvt.u32.u16 	%r309, %rs528;
	mul.wide.u32 	%rd950, %r309, 4;
	add.s64 	%rd951, %rd363, %rd950;
	ld.const.f32 	%f1254, [%rd951];
	mul.f32 	%f1255, %f1254, %f1249;
	fma.rn.f32 	%f1256, %f1253, %f1248, %f1255;
	add.f32 	%f1257, %f1252, %f1256;
	fma.rn.f32 	%f1396, %f1145, %f1257, %f1396;
	add.s32 	%r349, %r349, 1;
	setp.ne.s32 	%p10, %r349, 16;
	@%p10 bra 	$L__BB0_21;
	atom.shared.add.f32 	%f1259, [%r20+24], %f1396;
	add.s32 	%r48, %r27, 3584;
	mov.f32 	%f1397, 0f00000000;
	mov.b32 	%r350, 0;
$L__BB0_23:
	add.s32 	%r311, %r350, %r48;
	mul.wide.u32 	%rd952, %r311, 4;
	add.s64 	%rd953, %rd8, %rd952;
	shl.b32 	%r312, %r350, 5;
	add.s32 	%r313, %r312, %r340;
	ld.f32 	%f1260, [%rd953];
	shr.u32 	%r314, %r313, 1;
	add.s32 	%r315, %r13, %r314;
	cvt.u64.u32 	%rd954, %r315;
	add.s64 	%rd955, %rd9, %rd954;
	ld.u8 	%rs529, [%rd955];
	shl.b16 	%rs530, %rs529, 2;
	cvt.u64.u16 	%rd956, %rs530;
	and.b64  	%rd957, %rd956, 60;
	add.s64 	%rd959, %rd363, %rd957;
	ld.const.f32 	%f1261, [%rd959];
	shr.u16 	%rs531, %rs529, 4;
	cvt.u32.u16 	%r316, %rs531;
	mul.wide.u32 	%rd960, %r316, 4;
	add.s64 	%rd961, %rd363, %rd960;
	ld.const.f32 	%f1262, [%rd961];
	shl.b32 	%r317, %r350, 7;
	add.s32 	%r319, %r293, %r317;
	ld.shared.v4.f32 	{%f1263, %f1264, %f1265, %f1266}, [%r319+16384];
	mul.f32 	%f1267, %f1262, %f1264;
	fma.rn.f32 	%f1268, %f1261, %f1263, %f1267;
	add.f32 	%f1269, %f1268, 0f00000000;
	ld.u8 	%rs532, [%rd955+1];
	shl.b16 	%rs533, %rs532, 2;
	cvt.u64.u16 	%rd962, %rs533;
	and.b64  	%rd963, %rd962, 60;
	add.s64 	%rd964, %rd363, %rd963;
	ld.const.f32 	%f1270, [%rd964];
	shr.u16 	%rs534, %rs532, 4;
	cvt.u32.u16 	%r320, %rs534;
	mul.wide.u32 	%rd965, %r320, 4;
	add.s64 	%rd966, %rd363, %rd965;
	ld.const.f32 	%f1271, [%rd966];
	mul.f32 	%f1272, %f1271, %f1266;
	fma.rn.f32 	%f1273, %f1270, %f1265, %f1272;
	add.f32 	%f1274, %f1269, %f1273;
	ld.u8 	%rs535, [%rd955+2];
	shl.b16 	%rs536, %rs535, 2;
	cvt.u64.u16 	%rd967, %rs536;
	and.b64  	%rd968, %rd967, 60;
	add.s64 	%rd969, %rd363, %rd968;
	ld.const.f32 	%f1275, [%rd969];
	shr.u16 	%rs537, %rs535, 4;
	cvt.u32.u16 	%r321, %rs537;
	mul.wide.u32 	%rd970, %r321, 4;
	add.s64 	%rd971, %rd363, %rd970;
	ld.const.f32 	%f1276, [%rd971];
	ld.shared.v4.f32 	{%f1277, %f1278, %f1279, %f1280}, [%r319+16400];
	mul.f32 	%f1281, %f1276, %f1278;
	fma.rn.f32 	%f1282, %f1275, %f1277, %f1281;
	add.f32 	%f1283, %f1274, %f1282;
	ld.u8 	%rs538, [%rd955+3];
	shl.b16 	%rs539, %rs538, 2;
	cvt.u64.u16 	%rd972, %rs539;
	and.b64  	%rd973, %rd972, 60;
	add.s64 	%rd974, %rd363, %rd973;
	ld.const.f32 	%f1284, [%rd974];
	shr.u16 	%rs540, %rs538, 4;
	cvt.u32.u16 	%r322, %rs540;
	mul.wide.u32 	%rd975, %r322, 4;
	add.s64 	%rd976, %rd363, %rd975;
	ld.const.f32 	%f1285, [%rd976];
	mul.f32 	%f1286, %f1285, %f1280;
	fma.rn.f32 	%f1287, %f1284, %f1279, %f1286;
	add.f32 	%f1288, %f1283, %f1287;
	ld.u8 	%rs541, [%rd955+4];
	shl.b16 	%rs542, %rs541, 2;
	cvt.u64.u16 	%rd977, %rs542;
	and.b64  	%rd978, %rd977, 60;
	add.s64 	%rd979, %rd363, %rd978;
	ld.const.f32 	%f1289, [%rd979];
	shr.u16 	%rs543, %rs541, 4;
	cvt.u32.u16 	%r323, %rs543;
	mul.wide.u32 	%rd980, %r323, 4;
	add.s64 	%rd981, %rd363, %rd980;
	ld.const.f32 	%f1290, [%rd981];
	ld.shared.v4.f32 	{%f1291, %f1292, %f1293, %f1294}, [%r319+16416];
	mul.f32 	%f1295, %f1290, %f1292;
	fma.rn.f32 	%f1296, %f1289, %f1291, %f1295;
	add.f32 	%f1297, %f1288, %f1296;
	ld.u8 	%rs544, [%rd955+5];
	shl.b16 	%rs545, %rs544, 2;
	cvt.u64.u16 	%rd982, %rs545;
	and.b64  	%rd983, %rd982, 60;
	add.s64 	%rd984, %rd363, %rd983;
	ld.const.f32 	%f1298, [%rd984];
	shr.u16 	%rs546, %rs544, 4;
	cvt.u32.u16 	%r324, %rs546;
	mul.wide.u32 	%rd985, %r324, 4;
	add.s64 	%rd986, %rd363, %rd985;
	ld.const.f32 	%f1299, [%rd986];
	mul.f32 	%f1300, %f1299, %f1294;
	fma.rn.f32 	%f1301, %f1298, %f1293, %f1300;
	add.f32 	%f1302, %f1297, %f1301;
	ld.u8 	%rs547, [%rd955+6];
	shl.b16 	%rs548, %rs547, 2;
	cvt.u64.u16 	%rd987, %rs548;
	and.b64  	%rd988, %rd987, 60;
	add.s64 	%rd989, %rd363, %rd988;
	ld.const.f32 	%f1303, [%rd989];
	shr.u16 	%rs549, %rs547, 4;
	cvt.u32.u16 	%r325, %rs549;
	mul.wide.u32 	%rd990, %r325, 4;
	add.s64 	%rd991, %rd363, %rd990;
	ld.const.f32 	%f1304, [%rd991];
	ld.shared.v4.f32 	{%f1305, %f1306, %f1307, %f1308}, [%r319+16432];
	mul.f32 	%f1309, %f1304, %f1306;
	fma.rn.f32 	%f1310, %f1303, %f1305, %f1309;
	add.f32 	%f1311, %f1302, %f1310;
	ld.u8 	%rs550, [%rd955+7];
	shl.b16 	%rs551, %rs550, 2;
	cvt.u64.u16 	%rd992, %rs551;
	and.b64  	%rd993, %rd992, 60;
	add.s64 	%rd994, %rd363, %rd993;
	ld.const.f32 	%f1312, [%rd994];
	shr.u16 	%rs552, %rs550, 4;
	cvt.u32.u16 	%r326, %rs552;
	mul.wide.u32 	%rd995, %r326, 4;
	add.s64 	%rd996, %rd363, %rd995;
	ld.const.f32 	%f1313, [%rd996];
	mul.f32 	%f1314, %f1313, %f1308;
	fma.rn.f32 	%f1315, %f1312, %f1307, %f1314;
	add.f32 	%f1316, %f1311, %f1315;
	ld.u8 	%rs553, [%rd955+8];
	shl.b16 	%rs554, %rs553, 2;
	cvt.u64.u16 	%rd997, %rs554;
	and.b64  	%rd998, %rd997, 60;
	add.s64 	%rd999, %rd363, %rd998;
	ld.const.f32 	%f1317, [%rd999];
	shr.u16 	%rs555, %rs553, 4;
	cvt.u32.u16 	%r327, %rs555;
	mul.wide.u32 	%rd1000, %r327, 4;
	add.s64 	%rd1001, %rd363, %rd1000;
	ld.const.f32 	%f1318, [%rd1001];
	ld.shared.v4.f32 	{%f1319, %f1320, %f1321, %f1322}, [%r319+16448];
	mul.f32 	%f1323, %f1318, %f1320;
	fma.rn.f32 	%f1324, %f1317, %f1319, %f1323;
	add.f32 	%f1325, %f1316, %f1324;
	ld.u8 	%rs556, [%rd955+9];
	shl.b16 	%rs557, %rs556, 2;
	cvt.u64.u16 	%rd1002, %rs557;
	and.b64  	%rd1003, %rd1002, 60;
	add.s64 	%rd1004, %rd363, %rd1003;
	ld.const.f32 	%f1326, [%rd1004];
	shr.u16 	%rs558, %rs556, 4;
	cvt.u32.u16 	%r328, %rs558;
	mul.wide.u32 	%rd1005, %r328, 4;
	add.s64 	%rd1006, %rd363, %rd1005;
	ld.const.f32 	%f1327, [%rd1006];
	mul.f32 	%f1328, %f1327, %f1322;
	fma.rn.f32 	%f1329, %f1326, %f1321, %f1328;
	add.f32 	%f1330, %f1325, %f1329;
	ld.u8 	%rs559, [%rd955+10];
	shl.b16 	%rs560, %rs559, 2;
	cvt.u64.u16 	%rd1007, %rs560;
	and.b64  	%rd1008, %rd1007, 60;
	add.s64 	%rd1009, %rd363, %rd1008;
	ld.const.f32 	%f1331, [%rd1009];
	shr.u16 	%rs561, %rs559, 4;
	cvt.u32.u16 	%r329, %rs561;
	mul.wide.u32 	%rd1010, %r329, 4;
	add.s64 	%rd1011, %rd363, %rd1010;
	ld.const.f32 	%f1332, [%rd1011];
	ld.shared.v4.f32 	{%f1333, %f1334, %f1335, %f1336}, [%r319+16464];
	mul.f32 	%f1337, %f1332, %f1334;
	fma.rn.f32 	%f1338, %f1331, %f1333, %f1337;
	add.f32 	%f1339, %f1330, %f1338;
	ld.u8 	%rs562, [%rd955+11];
	shl.b16 	%rs563, %rs562, 2;
	cvt.u64.u16 	%rd1012, %rs563;
	and.b64  	%rd1013, %rd1012, 60;
	add.s64 	%rd1014, %rd363, %rd1013;
	ld.const.f32 	%f1340, [%rd1014];
	shr.u16 	%rs564, %rs562, 4;
	cvt.u32.u16 	%r330, %rs564;
	mul.wide.u32 	%rd1015, %r330, 4;
	add.s64 	%rd1016, %rd363, %rd1015;
	ld.const.f32 	%f1341, [%rd1016];
	mul.f32 	%f1342, %f1341, %f1336;
	fma.rn.f32 	%f1343, %f1340, %f1335, %f1342;
	add.f32 	%f1344, %f1339, %f1343;
	ld.u8 	%rs565, [%rd955+12];
	shl.b16 	%rs566, %rs565, 2;
	cvt.u64.u16 	%rd1017, %rs566;
	and.b64  	%rd1018, %rd1017, 60;
	add.s64 	%rd1019, %rd363, %rd1018;
	ld.const.f32 	%f1345, [%rd1019];
	shr.u16 	%rs567, %rs565, 4;
	cvt.u32.u16 	%r331, %rs567;
	mul.wide.u32 	%rd1020, %r331, 4;
	add.s64 	%rd1021, %rd363, %rd1020;
	ld.const.f32 	%f1346, [%rd1021];
	ld.shared.v4.f32 	{%f1347, %f1348, %f1349, %f1350}, [%r319+16480];
	mul.f32 	%f1351, %f1346, %f1348;
	fma.rn.f32 	%f1352, %f1345, %f1347, %f1351;
	add.f32 	%f1353, %f1344, %f1352;
	ld.u8 	%rs568, [%rd955+13];
	shl.b16 	%rs569, %rs568, 2;
	cvt.u64.u16 	%rd1022, %rs569;
	and.b64  	%rd1023, %rd1022, 60;
	add.s64 	%rd1024, %rd363, %rd1023;
	ld.const.f32 	%f1354, [%rd1024];
	shr.u16 	%rs570, %rs568, 4;
	cvt.u32.u16 	%r332, %rs570;
	mul.wide.u32 	%rd1025, %r332, 4;
	add.s64 	%rd1026, %rd363, %rd1025;
	ld.const.f32 	%f1355, [%rd1026];
	mul.f32 	%f1356, %f1355, %f1350;
	fma.rn.f32 	%f1357, %f1354, %f1349, %f1356;
	add.f32 	%f1358, %f1353, %f1357;
	ld.u8 	%rs571, [%rd955+14];
	shl.b16 	%rs572, %rs571, 2;
	cvt.u64.u16 	%rd1027, %rs572;
	and.b64  	%rd1028, %rd1027, 60;
	add.s64 	%rd1029, %rd363, %rd1028;
	ld.const.f32 	%f1359, [%rd1029];
	shr.u16 	%rs573, %rs571, 4;
	cvt.u32.u16 	%r333, %rs573;
	mul.wide.u32 	%rd1030, %r333, 4;
	add.s64 	%rd1031, %rd363, %rd1030;
	ld.const.f32 	%f1360, [%rd1031];
	ld.shared.v4.f32 	{%f1361, %f1362, %f1363, %f1364}, [%r319+16496];
	mul.f32 	%f1365, %f1360, %f1362;
	fma.rn.f32 	%f1366, %f1359, %f1361, %f1365;
	add.f32 	%f1367, %f1358, %f1366;
	ld.u8 	%rs574, [%rd955+15];
	shl.b16 	%rs575, %rs574, 2;
	cvt.u64.u16 	%rd1032, %rs575;
	and.b64  	%rd1033, %rd1032, 60;
	add.s64 	%rd1034, %rd363, %rd1033;
	ld.const.f32 	%f1368, [%rd1034];
	shr.u16 	%rs576, %rs574, 4;
	cvt.u32.u16 	%r334, %rs576;
	mul.wide.u32 	%rd1035, %r334, 4;
	add.s64 	%rd1036, %rd363, %rd1035;
	ld.const.f32 	%f1369, [%rd1036];
	mul.f32 	%f1370, %f1369, %f1364;
	fma.rn.f32 	%f1371, %f1368, %f1363, %f1370;
	add.f32 	%f1372, %f1367, %f1371;
	fma.rn.f32 	%f1397, %f1260, %f1372, %f1397;
	add.s32 	%r350, %r350, 1;
	setp.ne.s32 	%p11, %r350, 16;
	@%p11 bra 	$L__BB0_23;
	atom.shared.add.f32 	%f1373, [%r20+28], %f1397;
	bar.sync 	0;
	add.s32 	%r51, %r340, 512;
	setp.lt.u32 	%p12, %r340, 15872;
	mov.u32 	%r340, %r51;
	@%p12 bra 	$L__BB0_2;
	bar.sync 	0;
	add.s32 	%r336, %r336, 1;
	setp.ne.s32 	%p13, %r336, 4;
	add.s32 	%r335, %r19, -64;
	mov.u32 	%r337, %r17;
	mov.u32 	%r338, %r339;
	mov.u32 	%r339, %r14;
	@%p13 bra 	$L__BB0_1;
	ld.param.u64 	%rd1040, [_Z34nvfp4_nlayer_persistent_mlp_kernelILi4EEvPKfPfPK12LayerWeights_param_1];
	cvta.to.global.u64 	%rd1037, %rd1040;
	ld.shared.v4.f32 	{%f1374, %f1375, %f1376, %f1377}, [%r2];
	mul.wide.u32 	%rd1038, %r1, 4;
	add.s64 	%rd1039, %rd1037, %rd1038;
	st.global.f32 	[%rd1039], %f1374;
	st.global.f32 	[%rd1039+4], %f1375;
	st.global.f32 	[%rd1039+8], %f1376;
	st.global.f32 	[%rd1039+12], %f1377;
	ld.shared.v4.f32 	{%f1378, %f1379, %f1380, %f1381}, [%r2+16];
	st.global.f32 	[%rd1039+16], %f1378;
	st.global.f32 	[%rd1039+20], %f1379;
	st.global.f32 	[%rd1039+24], %f1380;
	st.global.f32 	[%rd1039+28], %f1381;
	ret;

}
	// .globl	_Z34nvfp4_nlayer_persistent_mlp_kernelILi6EEvPKfPfPK12LayerWeights
.visible .entry _Z34nvfp4_nlayer_persistent_mlp_kernelILi6EEvPKfPfPK12LayerWeights(
	.param .u64 .ptr .align 1 _Z34nvfp4_nlayer_persistent_mlp_kernelILi6EEvPKfPfPK12LayerWeights_param_0,
	.param .u64 .ptr .align 1 _Z34nvfp4_nlayer_persistent_mlp_kernelILi6EEvPKfPfPK12LayerWeights_param_1,
	.param .u64 .ptr .align 1 _Z34nvfp4_nlayer_persistent_mlp_kernelILi6EEvPKfPfPK12LayerWeights_param_2
)
{
	.reg .pred 	%p<14>;
	.reg .b16 	%rs<577>;
	.reg .b32 	%r<351>;
	.reg .b32 	%f<1398>;
	.reg .b64 	%rd<1044>;

	ld.param.u64 	%rd12, [_Z34nvfp4_nlayer_persistent_mlp_kernelILi6EEvPKfPfPK12LayerWeights_param_0];
	mov.u32 	%r57, %tid.x;
	shl.b32 	%r1, %r57, 3;
	cvta.to.global.u64 	%rd13, %rd12;
	mul.wide.u32 	%rd14, %r1, 4;
	add.s64 	%rd15, %rd13, %rd14;
	ld.global.nc.f32 	%f29, [%rd15];
	shl.b32 	%r58, %r57, 5;
	mov.u32 	%r337, shared_mem;
	add.s32 	%r2, %r337, %r58;
	ld.global.nc.f32 	%f30, [%rd15+4];
	ld.global.nc.f32 	%f31, [%rd15+8];
	ld.global.nc.f32 	%f32, [%rd15+12];
	st.shared.v4.f32 	[%r2], {%f29, %f30, %f31, %f32};
	ld.global.nc.f32 	%f33, [%rd15+16];
	ld.global.nc.f32 	%f34, [%rd15+20];
	ld.global.nc.f32 	%f35, [%rd15+24];
	ld.global.nc.f32 	%f36, [%rd15+28];
	st.shared.v4.f32 	[%r2+16], {%f33, %f34, %f35, %f36};
	bar.sync 	0;
	shl.b32 	%r3, %r57, 1;
	add.s32 	%r59, %r337, %r1;
	add.s32 	%r4, %r59, 16384;
	shl.b32 	%r5, %r57, 12;
	shl.b32 	%r6, %r57, 16;
	or.b32  	%r7, %r6, 8192;
	or.b32  	%r8, %r6, 16384;
	or.b32  	%r9, %r6, 24576;
	or.b32  	%r10, %r6, 32768;
	or.b32  	%r11, %r6, 40960;
	or.b32  	%r12, %r6, 49152;
	add.s32 	%r335, %r337, 8192;
	or.b32  	%r13, %r6, 57344;
	mov.b32 	%r336, 0;
	mov.u32 	%r338, %r337;
	mov.u32 	%r339, %r335;
$L__BB1_1:
	.pragma "nounroll";
	mov.u32 	%r14, %r338;
	mov.u32 	%r17, %r335;
	ld.param.u64 	%rd1041, [_Z34nvfp4_nlayer_persistent_mlp_kernelILi6EEvPKfPfPK12LayerWeights_param_2];
	add.s32 	%r19, %r337, 64;
	cvta.to.global.u64 	%rd16, %rd1041;
	mul.wide.u32 	%rd17, %r336, 48;
	add.s64 	%rd1, %rd16, %rd17;
	shl.b32 	%r61, %r1, 2;
	add.s32 	%r62, %r17, %r61;
	mov.b32 	%r340, 0;
	st.shared.u32 	[%r62], %r340;
	st.shared.u32 	[%r62+4], %r340;
	st.shared.u32 	[%r62+8], %r340;
	st.shared.u32 	[%r62+12], %r340;
	st.shared.u32 	[%r62+16], %r340;
	st.shared.u32 	[%r62+20], %r340;
	st.shared.u32 	[%r62+24], %r340;
	st.shared.u32 	[%r62+28], %r340;
	bar.sync 	0;
	add.s32 	%r20, %r339, %r61;
$L__BB1_2:
	add.s32 	%r22, %r340, %r3;
	shl.b32 	%r64, %r22, 6;
	shl.b32 	%r65, %r22, 10;
	mul.wide.u32 	%rd1043, %r64, 4;
	cvt.u64.u32 	%rd18, %r65;
	add.s64 	%rd1042, %rd18, 1039;
	mov.f32 	%f1388, 0f00000000;
	mov.b32 	%r342, 64;
	mov.u32 	%r341, %r19;
	mov.f32 	%f1386, %f1388;
	mov.f32 	%f1389, %f1388;
	mov.f32 	%f1387, %f1388;
$L__BB1_3:
	setp.gt.u32 	%p1, %r22, 16383;
	@%p1 bra 	$L__BB1_5;
	ld.global.nc.u64 	%rd19, [%rd1+8];
	add.s64 	%rd20, %rd19, %rd1043;
	ld.global.nc.u64 	%rd21, [%rd1+24];
	add.s64 	%rd22, %rd21, %rd1043;
	ld.global.nc.u64 	%rd23, [%rd1+16];
	ld.global.nc.u64 	%rd24, [%rd1];
	ld.f32 	%f38, [%rd22];
	ld.f32 	%f39, [%rd20];
	add.s64 	%rd25, %rd24, %rd1042;
	ld.u8 	%rs1, [%rd25+-1039];
	add.s64 	%rd26, %rd23, %rd1042;
	ld.u8 	%rs2, [%rd26+-1039];
	shl.b16 	%rs3, %rs1, 2;
	cvt.u64.u16 	%rd27, %rs3;
	and.b64  	%rd28, %rd27, 60;
	mov.u64 	%rd29, NVFP4_LUT;
	add.s64 	%rd30, %rd29, %rd28;
	ld.const.f32 	%f40, [%rd30];
	shr.u16 	%rs4, %rs1, 4;
	cvt.u32.u16 	%r66, %rs4;
	mul.wide.u32 	%rd31, %r66, 4;
	add.s64 	%rd32, %rd29, %rd31;
	ld.const.f32 	%f41, [%rd32];
	shl.b16 	%rs5, %rs2, 2;
	cvt.u64.u16 	%rd33, %rs5;
	and.b64  	%rd34, %rd33, 60;
	add.s64 	%rd35, %rd29, %rd34;
	ld.const.f32 	%f42, [%rd35];
	shr.u16 	%rs6, %rs2, 4;
	cvt.u32.u16 	%r67, %rs6;
	mul.wide.u32 	%rd36, %r67, 4;
	add.s64 	%rd37, %rd29, %rd36;
	ld.const.f32 	%f43, [%rd37];
	ld.shared.f32 	%f44, [%r341+-64];
	ld.shared.f32 	%f45, [%r341+-60];
	mul.f32 	%f46, %f41, %f45;
	fma.rn.f32 	%f47, %f40, %f44, %f46;
	add.f32 	%f48, %f47, 0f00000000;
	mul.f32 	%f49, %f43, %f45;
	fma.rn.f32 	%f50, %f42, %f44, %f49;
	add.f32 	%f51, %f50, 0f00000000;
	ld.u8 	%rs7, [%rd25+-1038];
	ld.u8 	%rs8, [%rd26+-1038];
	shl.b16 	%rs9, %rs7, 2;
	cvt.u64.u16 	%rd38, %rs9;
	and.b64  	%rd39, %rd38, 60;
	add.s64 	%rd40, %rd29, %rd39;
	ld.const.f32 	%f52, [%rd40];
	shr.u16 	%rs10, %rs7, 4;
	cvt.u32.u16 	%r68, %rs10;
	mul.wide.u32 	%rd41, %r68, 4;
	add.s64 	%rd42, %rd29, %rd41;
	ld.const.f32 	%f53, [%rd42];
	shl.b16 	%rs11, %rs8, 2;
	cvt.u64.u16 	%rd43, %rs11;
	and.b64  	%rd44, %rd43, 60;
	add.s64 	%rd45, %rd29, %rd44;
	ld.const.f32 	%f54, [%rd45];
	shr.u16 	%rs12, %rs8, 4;
	cvt.u32.u16 	%r69, %rs12;
	mul.wide.u32 	%rd46, %r69, 4;
	add.s64 	%rd47, %rd29, %rd46;
	ld.const.f32 	%f55, [%rd47];
	ld.shared.f32 	%f56, [%r341+-56];
	ld.shared.f32 	%f57, [%r341+-52];
	mul.f32 	%f58, %f53, %f57;
	fma.rn.f32 	%f59, %f52, %f56, %f58;
	add.f32 	%f60, %f48, %f59;
	mul.f32 	%f61, %f55, %f57;
	fma.rn.f32 	%f62, %f54, %f56, %f61;
	add.f32 	%f63, %f51, %f62;
	ld.u8 	%rs13, [%rd25+-1037];
	ld.u8 	%rs14, [%rd26+-1037];
	shl.b16 	%rs15, %rs13, 2;
	cvt.u64.u16 	%rd48, %rs15;
	and.b64  	%rd49, %rd48, 60;
	add.s64 	%rd50, %rd29, %rd49;
	ld.const.f32 	%f64, [%rd50];
	shr.u16 	%rs16, %rs13, 4;
	cvt.u32.u16 	%r70, %rs16;
	mul.wide.u32 	%rd51, %r70, 4;
	add.s64 	%rd52, %rd29, %rd51;
	ld.const.f32 	%f65, [%rd52];
	shl.b16 	%rs17, %rs14, 2;
	cvt.u64.u16 	%rd53, %rs17;
	and.b64  	%rd54, %rd53, 60;
	add.s64 	%rd55, %rd29, %rd54;
	ld.const.f32 	%f66, [%rd55];
	shr.u16 	%rs18, %rs14, 4;
	cvt.u32.u16 	%r71, %rs18;
	mul.wide.u32 	%rd56, %r71, 4;
	add.s64 	%rd57, %rd29, %rd56;
	ld.const.f32 	%f67, [%rd57];
	ld.shared.f32 	%f68, [%r341+-48];
	ld.shared.f32 	%f69, [%r341+-44];
	mul.f32 	%f70, %f65, %f69;
	fma.rn.f32 	%f71, %f64, %f68, %f70;
	add.f32 	%f72, %f60, %f71;
	mul.f32 	%f73, %f67, %f69;
	fma.rn.f32 	%f74, %f66, %f68, %f73;
	add.f32 	%f75, %f63, %f74;
	ld.u8 	%rs19, [%rd25+-1036];
	ld.u8 	%rs20, [%rd26+-1036];
	shl.b16 	%rs21, %rs19, 2;
	cvt.u64.u16 	%rd58, %rs21;
	and.b64  	%rd59, %rd58, 60;
	add.s64 	%rd60, %rd29, %rd59;
	ld.const.f32 	%f76, [%rd60];
	shr.u16 	%rs22, %rs19, 4;
	cvt.u32.u16 	%r72, %rs22;
	mul.wide.u32 	%rd61, %r72, 4;
	add.s64 	%rd62, %rd29, %rd61;
	ld.const.f32 	%f77, [%rd62];
	shl.b16 	%rs23, %rs20, 2;
	cvt.u64.u16 	%rd63, %rs23;
	and.b64  	%rd64, %rd63, 60;
	add.s64 	%rd65, %rd29, %rd64;
	ld.const.f32 	%f78, [%rd65];
	shr.u16 	%rs24, %rs20, 4;
	cvt.u32.u16 	%r73, %rs24;
	mul.wide.u32 	%rd66, %r73, 4;
	add.s64 	%rd67, %rd29, %rd66;
	ld.const.f32 	%f79, [%rd67];
	ld.shared.f32 	%f80, [%r341+-40];
	ld.shared.f32 	%f81, [%r341+-36];
	mul.f32 	%f82, %f77, %f81;
	fma.rn.f32 	%f83, %f76, %f80, %f82;
	add.f32 	%f84, %f72, %f83;
	mul.f32 	%f85, %f79, %f81;
	fma.rn.f32 	%f86, %f78, %f80, %f85;
	add.f32 	%f87, %f75, %f86;
	ld.u8 	%rs25, [%rd25+-1035];
	ld.u8 	%rs26, [%rd26+-1035];
	shl.b16 	%rs27, %rs25, 2;
	cvt.u64.u16 	%rd68, %rs27;
	and.b64  	%rd69, %rd68, 60;
	add.s64 	%rd70, %rd29, %rd69;
	ld.const.f32 	%f88, [%rd70];
	shr.u16 	%rs28, %rs25, 4;
	cvt.u32.u16 	%r74, %rs28;
	mul.wide.u32 	%rd71, %r74, 4;
	add.s64 	%rd72, %rd29, %rd71;
	ld.const.f32 	%f89, [%rd72];
	shl.b16 	%rs29, %rs26, 2;
	cvt.u64.u16 	%rd73, %rs29;
	and.b64  	%rd74, %rd73, 60;
	add.s64 	%rd75, %rd29, %rd74;
	ld.const.f32 	%f90, [%rd75];
	shr.u16 	%rs30, %rs26, 4;
	cvt.u32.u16 	%r75, %rs30;
	mul.wide.u32 	%rd76, %r75, 4;
	add.s64 	%rd77, %rd29, %rd76;
	ld.const.f32 	%f91, [%rd77];
	ld.shared.f32 	%f92, [%r341+-32];
	ld.shared.f32 	%f93, [%r341+-28];
	mul.f32 	%f94, %f89, %f93;
	fma.rn.f32 	%f95, %f88, %f92, %f94;
	add.f32 	%f96, %f84, %f95;
	mul.f32 	%f97, %f91, %f93;
	fma.rn.f32 	%f98, %f90, %f92, %f97;
	add.f32 	%f99, %f87, %f98;
	ld.u8 	%rs31, [%rd25+-1034];
	ld.u8 	%rs32, [%rd26+-1034];
	shl.b16 	%rs33, %rs31, 2;
	cvt.u64.u16 	%rd78, %rs33;
	and.b64  	%rd79, %rd78, 60;
	add.s64 	%rd80, %rd29, %rd79;
	ld.const.f32 	%f100, [%rd80];
	shr.u16 	%rs34, %rs31, 4;
	cvt.u32.u16 	%r76, %rs34;
	mul.wide.u32 	%rd81, %r76, 4;
	add.s64 	%rd82, %rd29, %rd81;
	ld.const.f32 	%f101, [%rd82];
	shl.b16 	%rs35, %rs32, 2;
	cvt.u64.u16 	%rd83, %rs35;
	and.b64  	%rd84, %rd83, 60;
	add.s64 	%rd85, %rd29, %rd84;
	ld.const.f32 	%f102, [%rd85];
	shr.u16 	%rs36, %rs32, 4;
	cvt.u32.u16 	%r77, %rs36;
	mul.wide.u32 	%rd86, %r77, 4;
	add.s64 	%rd87, %rd29, %rd86;
	ld.const.f32 	%f103, [%rd87];
	ld.shared.f32 	%f104, [%r341+-24];
	ld.shared.f32 	%f105, [%r341+-20];
	mul.f32 	%f106, %f101, %f105;
	fma.rn.f32 	%f107, %f100, %f104, %f106;
	add.f32 	%f108, %f96, %f107;
	mul.f32 	%f109, %f103, %f105;
	fma.rn.f32 	%f110, %f102, %f104, %f109;
	add.f32 	%f111, %f99, %f110;
	ld.u8 	%rs37, [%rd25+-1033];
	ld.u8 	%rs38, [%rd26+-1033];
	shl.b16 	%rs39, %rs37, 2;
	cvt.u64.u16 	%rd88, %rs39;
	and.b64  	%rd89, %rd88, 60;
	add.s64 	%rd90, %rd29, %rd89;
	ld.const.f32 	%f112, [%rd90];
	shr.u16 	%rs40, %rs37, 4;
	cvt.u32.u16 	%r78, %rs40;
	mul.wide.u32 	%rd91, %r78, 4;
	add.s64 	%rd92, %rd29, %rd91;
	ld.const.f32 	%f113, [%rd92];
	shl.b16 	%rs41, %rs38, 2;
	cvt.u64.u16 	%rd93, %rs41;
	and.b64  	%rd94, %rd93, 60;
	add.s64 	%rd95, %rd29, %rd94;
	ld.const.f32 	%f114, [%rd95];
	shr.u16 	%rs42, %rs38, 4;
	cvt.u32.u16 	%r79, %rs42;
	mul.wide.u32 	%rd96, %r79, 4;
	add.s64 	%rd97, %rd29, %rd96;
	ld.const.f32 	%f115, [%rd97];
	ld.shared.f32 	%f116, [%r341+-16];
	ld.shared.f32 	%f117, [%r341+-12];
	mul.f32 	%f118, %f113, %f117;
	fma.rn.f32 	%f119, %f112, %f116, %f118;
	add.f32 	%f120, %f108, %f119;
	mul.f32 	%f121, %f115, %f117;
	fma.rn.f32 	%f122, %f114, %f116, %f121;
	add.f32 	%f123, %f111, %f122;
	ld.u8 	%rs43, [%rd25+-1032];
	ld.u8 	%rs44, [%rd26+-1032];
	shl.b16 	%rs45, %rs43, 2;
	cvt.u64.u16 	%rd98, %rs45;
	and.b64  	%rd99, %rd98, 60;
	add.s64 	%rd100, %rd29, %rd99;
	ld.const.f32 	%f124, [%rd100];
	shr.u16 	%rs46, %rs43, 4;
	cvt.u32.u16 	%r80, %rs46;
	mul.wide.u32 	%rd101, %r80, 4;
	add.s64 	%rd102, %rd29, %rd101;
	ld.const.f32 	%f125, [%rd102];
	shl.b16 	%rs47, %rs44, 2;
	cvt.u64.u16 	%rd103, %rs47;
	and.b64  	%rd104, %rd103, 60;
	add.s64 	%rd105, %rd29, %rd104;
	ld.const.f32 	%f126, [%rd105];
	shr.u16 	%rs48, %rs44, 4;
	cvt.u32.u16 	%r81, %rs48;
	mul.wide.u32 	%rd106, %r81, 4;
	add.s64 	%rd107, %rd29, %rd106;
	ld.const.f32 	%f127, [%rd107];
	ld.shared.f32 	%f128, [%r341+-8];
	ld.shared.f32 	%f129, [%r341+-4];
	mul.f32 	%f130, %f125, %f129;
	fma.rn.f32 	%f131, %f124, %f128, %f130;
	add.f32 	%f132, %f120, %f131;
	mul.f32 	%f133, %f127, %f129;
	fma.rn.f32 	%f134, %f126, %f128, %f133;
	add.f32 	%f135, %f123, %f134;
	ld.u8 	%rs49, [%rd25+-1031];
	ld.u8 	%rs50, [%rd26+-1031];
	shl.b16 	%rs51, %rs49, 2;
	cvt.u64.u16 	%rd108, %rs51;
	and.b64  	%rd109, %rd108, 60;
	add.s64 	%rd110, %rd29, %rd109;
	ld.const.f32 	%f136, [%rd110];
	shr.u16 	%rs52, %rs49, 4;
	cvt.u32.u16 	%r82, %rs52;
	mul.wide.u32 	%rd111, %r82, 4;
	add.s64 	%rd112, %rd29, %rd111;
	ld.const.f32 	%f137, [%rd112];
	shl.b16 	%rs53, %rs50, 2;
	cvt.u64.u16 	%rd113, %rs53;
	and.b64  	%rd114, %rd113, 60;
	add.s64 	%rd115, %rd29, %rd114;
	ld.const.f32 	%f138, [%rd115];
	shr.u16 	%rs54, %rs50, 4;
	cvt.u32.u16 	%r83, %rs54;
	mul.wide.u32 	%rd116, %r83, 4;
	add.s64 	%rd117, %rd29, %rd116;
	ld.const.f32 	%f139, [%rd117];
	ld.shared.f32 	%f140, [%r341];
	ld.shared.f32 	%f141, [%r341+4];
	mul.f32 	%f142, %f137, %f141;
	fma.rn.f32 	%f143, %f136, %f140, %f142;
	add.f32 	%f144, %f132, %f143;
	mul.f32 	%f145, %f139, %f141;
	fma.rn.f32 	%f146, %f138, %f140, %f145;
	add.f32 	%f147, %f135, %f146;
	ld.u8 	%rs55, [%rd25+-1030];
	ld.u8 	%rs56, [%rd26+-1030];
	shl.b16 	%rs57, %rs55, 2;
	cvt.u64.u16 	%rd118, %rs57;
	and.b64  	%rd119, %rd118, 60;
	add.s64 	%rd120, %rd29, %rd119;
	ld.const.f32 	%f148, [%rd120];
	shr.u16 	%rs58, %rs55, 4;
	cvt.u32.u16 	%r84, %rs58;
	mul.wide.u32 	%rd121, %r84, 4;
	add.s64 	%rd122, %rd29, %rd121;
	ld.const.f32 	%f149, [%rd122];
	shl.b16 	%rs59, %rs56, 2;
	cvt.u64.u16 	%rd123, %rs59;
	and.b64  	%rd124, %rd123, 60;
	add.s64 	%rd125, %rd29, %rd124;
	ld.const.f32 	%f150, [%rd125];
	shr.u16 	%rs60, %rs56, 4;
	cvt.u32.u16 	%r85, %rs60;
	mul.wide.u32 	%rd126, %r85, 4;
	add.s64 	%rd127, %rd29, %rd126;
	ld.const.f32 	%f151, [%rd127];
	ld.shared.f32 	%f152, [%r341+8];
	ld.shared.f32 	%f153, [%r341+12];
	mul.f32 	%f154, %f149, %f153;
	fma.rn.f32 	%f155, %f148, %f152, %f154;
	add.f32 	%f156, %f144, %f155;
	mul.f32 	%f157, %f151, %f153;
	fma.rn.f32 	%f158, %f150, %f152, %f157;
	add.f32 	%f159, %f147, %f158;
	ld.u8 	%rs61, [%rd25+-1029];
	ld.u8 	%rs62, [%rd26+-1029];
	shl.b16 	%rs63, %rs61, 2;
	cvt.u64.u16 	%rd128, %rs63;
	and.b64  	%rd129, %rd128, 60;
	add.s64 	%rd130, %rd29, %rd129;
	ld.const.f32 	%f160, [%rd130];
	shr.u16 	%rs64, %rs61, 4;
	cvt.u32.u16 	%r86, %rs64;
	mul.wide.u32 	%rd131, %r86, 4;
	add.s64 	%rd132, %rd29, %rd131;
	ld.const.f32 	%f161, [%rd132];
	shl.b16 	%rs65, %rs62, 2;
	cvt.u64.u16 	%rd133, %rs65;
	and.b64  	%rd134, %rd133, 60;
	add.s64 	%rd135, %rd29, %rd134;
	ld.const.f32 	%f162, [%rd135];
	shr.u16 	%rs66, %rs62, 4;
	cvt.u32.u16 	%r87, %rs66;
	mul.wide.u32 	%rd136, %r87, 4;
	add.s64 	%rd137, %rd29, %rd136;
	ld.const.f32 	%f163, [%rd137];
	ld.shared.f32 	%f164, [%r341+16];
	ld.shared.f32 	%f165, [%r341+20];
	mul.f32 	%f166, %f161, %f165;
	fma.rn.f32 	%f167, %f160, %f164, %f166;
	add.f32 	%f168, %f156, %f167;
	mul.f32 	%f169, %f163, %f165;
	fma.rn.f32 	%f170, %f162, %f164, %f169;
	add.f32 	%f171, %f159, %f170;
	ld.u8 	%rs67, [%rd25+-1028];
	ld.u8 	%rs68, [%rd26+-1028];
	shl.b16 	%rs69, %rs67, 2;
	cvt.u64.u16 	%rd138, %rs69;
	and.b64  	%rd139, %rd138, 60;
	add.s64 	%rd140, %rd29, %rd139;
	ld.const.f32 	%f172, [%rd140];
	shr.u16 	%rs70, %rs67, 4;
	cvt.u32.u16 	%r88, %rs70;
	mul.wide.u32 	%rd141, %r88, 4;
	add.s64 	%rd142, %rd29, %rd141;
	ld.const.f32 	%f173, [%rd142];
	shl.b16 	%rs71, %rs68, 2;
	cvt.u64.u16 	%rd143, %rs71;
	and.b64  	%rd144, %rd143, 60;
	add.s64 	%rd145, %rd29, %rd144;
	ld.const.f32 	%f174, [%rd145];
	shr.u16 	%rs72, %rs68, 4;
	cvt.u32.u16 	%r89, %rs72;
	mul.wide.u32 	%rd146, %r89, 4;
	add.s64 	%rd147, %rd29, %rd146;
	ld.const.f32 	%f175, [%rd147];
	ld.shared.f32 	%f176, [%r341+24];
	ld.shared.f32 	%f177, [%r341+28];
	mul.f32 	%f178, %f173, %f177;
	fma.rn.f32 	%f179, %f172, %f176, %f178;
	add.f32 	%f180, %f168, %f179;
	mul.f32 	%f181, %f175, %f177;
	fma.rn.f32 	%f182, %f174, %f176, %f181;
	add.f32 	%f183, %f171, %f182;
	ld.u8 	%rs73, [%rd25+-1027];
	ld.u8 	%rs74, [%rd26+-1027];
	shl.b16 	%rs75, %rs73, 2;
	cvt.u64.u16 	%rd148, %rs75;
	and.b64  	%rd149, %rd148, 60;
	add.s64 	%rd150, %rd29, %rd149;
	ld.const.f32 	%f184, [%rd150];
	shr.u16 	%rs76, %rs73, 4;
	cvt.u32.u16 	%r90, %rs76;
	mul.wide.u32 	%rd151, %r90, 4;
	add.s64 	%rd152, %rd29, %rd151;
	ld.const.f32 	%f185, [%rd152];
	shl.b16 	%rs77, %rs74, 2;
	cvt.u64.u16 	%rd153, %rs77;
	and.b64  	%rd154, %rd153, 60;
	add.s64 	%rd155, %rd29, %rd154;
	ld.const.f32 	%f186, [%rd155];
	shr.u16 	%rs78, %rs74, 4;
	cvt.u32.u16 	%r91, %rs78;
	mul.wide.u32 	%rd156, %r91, 4;
	add.s64 	%rd157, %rd29, %rd156;
	ld.const.f32 	%f187, [%rd157];
	ld.shared.f32 	%f188, [%r341+32];
	ld.shared.f32 	%f189, [%r341+36];
	mul.f32 	%f190, %f185, %f189;
	fma.rn.f32 	%f191, %f184, %f188, %f190;
	add.f32 	%f192, %f180, %f191;
	mul.f32 	%f193, %f187, %f189;
	fma.rn.f32 	%f194, %f186, %f188, %f193;
	add.f32 	%f195, %f183, %f194;
	ld.u8 	%rs79, [%rd25+-1026];
	ld.u8 	%rs80, [%rd26+-1026];
	shl.b16 	%rs81, %rs79, 2;
	cvt.u64.u16 	%rd158, %rs81;
	and.b64  	%rd159, %rd158, 60;
	add.s64 	%rd160, %rd29, %rd159;
	ld.const.f32 	%f196, [%rd160];
	shr.u16 	%rs82, %rs79, 4;
	cvt.u32.u16 	%r92, %rs82;
	mul.wide.u32 	%rd161, %r92, 4;
	add.s64 	%rd162, %rd29, %rd161;
	ld.const.f32 	%f197, [%rd162];
	shl.b16 	%rs83, %rs80, 2;
	cvt.u64.u16 	%rd163, %rs83;
	and.b64  	%rd164, %rd163, 60;
	add.s64 	%rd165, %rd29, %rd164;
	ld.const.f32 	%f198, [%rd165];
	shr.u16 	%rs84, %rs80, 4;
	cvt.u32.u16 	%r93, %rs84;
	mul.wide.u32 	%rd166, %r93, 4;
	add.s64 	%rd167, %rd29, %rd166;
	ld.const.f32 	%f199, [%rd167];
	ld.shared.f32 	%f200, [%r341+40];
	ld.shared.f32 	%f201, [%r341+44];
	mul.f32 	%f202, %f197, %f201;
	fma.rn.f32 	%f203, %f196, %f200, %f202;
	add.f32 	%f204, %f192, %f203;
	mul.f32 	%f205, %f199, %f201;
	fma.rn.f32 	%f206, %f198, %f200, %f205;
	add.f32 	%f207, %f195, %f206;
	ld.u8 	%rs85, [%rd25+-1025];
	ld.u8 	%rs86, [%rd26+-1025];
	shl.b16 	%rs87, %rs85, 2;
	cvt.u64.u16 	%rd168, %rs87;
	and.b64  	%rd169, %rd168, 60;
	add.s64 	%rd170, %rd29, %rd169;
	ld.const.f32 	%f208, [%rd170];
	shr.u16 	%rs88, %rs85, 4;
	cvt.u32.u16 	%r94, %rs88;
	mul.wide.u32 	%rd171, %r94, 4;
	add.s64 	%rd172, %rd29, %rd171;
	ld.const.f32 	%f209, [%rd172];
	shl.b16 	%rs89, %rs86, 2;
	cvt.u64.u16 	%rd173, %rs89;
	and.b64  	%rd174, %rd173, 60;
	add.s64 	%rd175, %rd29, %rd174;
	ld.const.f32 	%f210, [%rd175];
	shr.u16 	%rs90, %rs86, 4;
	cvt.u32.u16 	%r95, %rs90;
	mul.wide.u32 	%rd176, %r95, 4;
	add.s64 	%rd177, %rd29, %rd176;
	ld.const.f32 	%f211, [%rd177];
	ld.shared.f32 	%f212, [%r341+48];
	ld.shared.f32 	%f213, [%r341+52];
	mul.f32 	%f214, %f209, %f213;
	fma.rn.f32 	%f215, %f208, %f212, %f214;
	add.f32 	%f216, %f204, %f215;
	mul.f32 	%f217, %f211, %f213;
	fma.rn.f32 	%f218, %f210, %f212, %f217;
	add.f32 	%f219, %f207, %f218;
	ld.u8 	%rs91, [%rd25+-1024];
	ld.u8 	%rs92, [%rd26+-1024];
	shl.b16 	%rs93, %rs91, 2;
	cvt.u64.u16 	%rd178, %rs93;
	and.b64  	%rd179, %rd178, 60;
	add.s64 	%rd180, %rd29, %rd179;
	ld.const.f32 	%f220, [%rd180];
	shr.u16 	%rs94, %rs91, 4;
	cvt.u32.u16 	%r96, %rs94;
	mul.wide.u32 	%rd181, %r96, 4;
	add.s64 	%rd182, %rd29, %rd181;
	ld.const.f32 	%f221, [%rd182];
	shl.b16 	%rs95, %rs92, 2;
	cvt.u64.u16 	%rd183, %rs95;
	and.b64  	%rd184, %rd183, 60;
	add.s64 	%rd185, %rd29, %rd184;
	ld.const.f32 	%f222, [%rd185];
	shr.u16 	%rs96, %rs92, 4;
	cvt.u32.u16 	%r97, %rs96;
	mul.wide.u32 	%rd186, %r97, 4;
	add.s64 	%rd187, %rd29, %rd186;
	ld.const.f32 	%f223, [%rd187];
	ld.shared.f32 	%f224, [%r341+56];
	ld.shared.f32 	%f225, [%r341+60];
	mul.f32 	%f226, %f221, %f225;
	fma.rn.f32 	%f227, %f220, %f224, %f226;
	add.f32 	%f228, %f216, %f227;
	mul.f32 	%f229, %f223, %f225;
	fma.rn.f32 	%f230, %f222, %f224, %f229;
	add.f32 	%f231, %f219, %f230;
	fma.rn.f32 	%f1386, %f39, %f228, %f1386;
	fma.rn.f32 	%f1387, %f38, %f231, %f1387;
$L__BB1_5:
	setp.gt.u32 	%p2, %r22, 16382;
	@%p2 bra 	$L__BB1_7;
	ld.global.nc.u64 	%rd188, [%rd1+8];
	add.s64 	%rd189, %rd188, %rd1043;
	ld.global.nc.u64 	%rd190, [%rd1+24];
	add.s64 	%rd191, %rd190, %rd1043;
	ld.global.nc.u64 	%rd192, [%rd1+16];
	ld.global.nc.u64 	%rd193, [%rd1];
	ld.f32 	%f232, [%rd191+256];
	ld.f32 	%f233, [%rd189+256];
	add.s64 	%rd194, %rd193, %rd1042;
	ld.u8 	%rs97, [%rd194+-15];
	add.s64 	%rd195, %rd192, %rd1042;
	ld.u8 	%rs98, [%rd195+-15];
	shl.b16 	%rs99, %rs97, 2;
	cvt.u64.u16 	%rd196, %rs99;
	and.b64  	%rd197, %rd196, 60;
	mov.u64 	%rd198, NVFP4_LUT;
	add.s64 	%rd199, %rd198, %rd197;
	ld.const.f32 	%f234, [%rd199];
	shr.u16 	%rs100, %rs97, 4;
	cvt.u32.u16 	%r98, %rs100;
	mul.wide.u32 	%rd200, %r98, 4;
	add.s64 	%rd201, %rd198, %rd200;
	ld.const.f32 	%f235, [%rd201];
	shl.b16 	%rs101, %rs98, 2;
	cvt.u64.u16 	%rd202, %rs101;
	and.b64  	%rd203, %rd202, 60;
	add.s64 	%rd204, %rd198, %rd203;
	ld.const.f32 	%f236, [%rd204];
	shr.u16 	%rs102, %rs98, 4;
	cvt.u32.u16 	%r99, %rs102;
	mul.wide.u32 	%rd205, %r99, 4;
	add.s64 	%rd206, %rd198, %rd205;
	ld.const.f32 	%f237, [%rd206];
	ld.shared.f32 	%f238, [%r341+-64];
	ld.shared.f32 	%f239, [%r341+-60];
	mul.f32 	%f240, %f235, %f239;
	fma.rn.f32 	%f241, %f234, %f238, %f240;
	add.f32 	%f242, %f241, 0f00000000;
	mul.f32 	%f243, %f237, %f239;
	fma.rn.f32 	%f244, %f236, %f238, %f243;
	add.f32 	%f245, %f244, 0f00000000;
	ld.u8 	%rs103, [%rd194+-14];
	ld.u8 	%rs104, [%rd195+-14];
	shl.b16 	%rs105, %rs103, 2;
	cvt.u64.u16 	%rd207, %rs105;
	and.b64  	%rd208, %rd207, 60;
	add.s64 	%rd209, %rd198, %rd208;
	ld.const.f32 	%f246, [%rd209];
	shr.u16 	%rs106, %rs103, 4;
	cvt.u32.u16 	%r100, %rs106;
	mul.wide.u32 	%rd210, %r100, 4;
	add.s64 	%rd211, %rd198, %rd210;
	ld.const.f32 	%f247, [%rd211];
	shl.b16 	%rs107, %rs104, 2;
	cvt.u64.u16 	%rd212, %rs107;
	and.b64  	%rd213, %rd212, 60;
	add.s64 	%rd214, %rd198, %rd213;
	ld.const.f32 	%f248, [%rd214];
	shr.u16 	%rs108, %rs104, 4;
	cvt.u32.u16 	%r101, %rs108;
	mul.wide.u32 	%rd215, %r101, 4;
	add.s64 	%rd216, %rd198, %rd215;
	ld.const.f32 	%f249, [%rd216];
	ld.shared.f32 	%f250, [%r341+-56];
	ld.shared.f32 	%f251, [%r341+-52];
	mul.f32 	%f252, %f247, %f251;
	fma.rn.f32 	%f253, %f246, %f250, %f252;
	add.f32 	%f254, %f242, %f253;
	mul.f32 	%f255, %f249, %f251;
	fma.rn.f32 	%f256, %f248, %f250, %f255;
	add.f32 	%f257, %f245, %f256;
	ld.u8 	%rs109, [%rd194+-13];
	ld.u8 	%rs110, [%rd195+-13];
	shl.b16 	%rs111, %rs109, 2;
	cvt.u64.u16 	%rd217, %rs111;
	and.b64  	%rd218, %rd217, 60;
	add.s64 	%rd219, %rd198, %rd218;
	ld.const.f32 	%f258, [%rd219];
	shr.u16 	%rs112, %rs109, 4;
	cvt.u32.u16 	%r102, %rs112;
	mul.wide.u32 	%rd220, %r102, 4;
	add.s64 	%rd221, %rd198, %rd220;
	ld.const.f32 	%f259, [%rd221];
	shl.b16 	%rs113, %rs110, 2;
	cvt.u64.u16 	%rd222, %rs113;
	and.b64  	%rd223, %rd222, 60;
	add.s64 	%rd224, %rd198, %rd223;
	ld.const.f32 	%f260, [%rd224];
	shr.u16 	%rs114, %rs110, 4;
	cvt.u32.u16 	%r103, %rs114;
	mul.wide.u32 	%rd225, %r103, 4;
	add.s64 	%rd226, %rd198, %rd225;
	ld.const.f32 	%f261, [%rd226];
	ld.shared.f32 	%f262, [%r341+-48];
	ld.shared.f32 	%f263, [%r341+-44];
	mul.f32 	%f264, %f259, %f263;
	fma.rn.f32 	%f265, %f258, %f262, %f264;
	add.f32 	%f266, %f254, %f265;
	mul.f32 	%f267, %f261, %f263;
	fma.rn.f32 	%f268, %f260, %f262, %f267;
	add.f32 	%f269, %f257, %f268;
	ld.u8 	%rs115, [%rd194+-12];
	ld.u8 	%rs116, [%rd195+-12];
	shl.b16 	%rs117, %rs115, 2;
	cvt.u64.u16 	%rd227, %rs117;
	and.b64  	%rd228, %rd227, 60;
	add.s64 	%rd229, %rd198, %rd228;
	ld.const.f32 	%f270, [%rd229];
	shr.u16 	%rs118, %rs115, 4;
	cvt.u32.u16 	%r104, %rs118;
	mul.wide.u32 	%rd230, %r104, 4;
	add.s64 	%rd231, %rd198, %rd230;
	ld.const.f32 	%f271, [%rd231];
	shl.b16 	%rs119, %rs116, 2;
	cvt.u64.u16 	%rd232, %rs119;
	and.b64  	%rd233, %rd232, 60;
	add.s64 	%rd234, %rd198, %rd233;
	ld.const.f32 	%f272, [%rd234];
	shr.u16 	%rs120, %rs116, 4;
	cvt.u32.u16 	%r105, %rs120;
	mul.wide.u32 	%rd235, %r105, 4;
	add.s64 	%rd236, %rd198, %rd235;
	ld.const.f32 	%f273, [%rd236];
	ld.shared.f32 	%f274, [%r341+-40];
	ld.shared.f32 	%f275, [%r341+-36];
	mul.f32 	%f276, %f271, %f275;
	fma.rn.f32 	%f277, %f270, %f274, %f276;
	add.f32 	%f278, %f266, %f277;
	mul.f32 	%f279, %f273, %f275;
	fma.rn.f32 	%f280, %f272, %f274, %f279;
	add.f32 	%f281, %f269, %f280;
	ld.u8 	%rs121, [%rd194+-11];
	ld.u8 	%rs122, [%rd195+-11];
	shl.b16 	%rs123, %rs121, 2;
	cvt.u64.u16 	%rd237, %rs123;
	and.b64  	%rd238, %rd237, 60;
	add.s64 	%rd239, %rd198, %rd238;
	ld.const.f32 	%f282, [%rd239];
	shr.u16 	%rs124, %rs121, 4;
	cvt.u32.u16 	%r106, %rs124;
	mul.wide.u32 	%rd240, %r106, 4;
	add.s64 	%rd241, %rd198, %rd240;
	ld.const.f32 	%f283, [%rd241];
	shl.b16 	%rs125, %rs122, 2;
	cvt.u64.u16 	%rd242, %rs125;
	and.b64  	%rd243, %rd242, 60;
	add.s64 	%rd244, %rd198, %rd243;
	ld.const.f32 	%f284, [%rd244];
	shr.u16 	%rs126, %rs122, 4;
	cvt.u32.u16 	%r107, %rs126;
	mul.wide.u32 	%rd245, %r107, 4;
	add.s64 	%rd246, %rd198, %rd245;
	ld.const.f32 	%f285, [%rd246];
	ld.shared.f32 	%f286, [%r341+-32];
	ld.shared.f32 	%f287, [%r341+-28];
	mul.f32 	%f288, %f283, %f287;
	fma.rn.f32 	%f289, %f282, %f286, %f288;
	add.f32 	%f290, %f278, %f289;
	mul.f32 	%f291, %f285, %f287;
	fma.rn.f32 	%f292, %f284, %f286, %f291;
	add.f32 	%f293, %f281, %f292;
	ld.u8 	%rs127, [%rd194+-10];
	ld.u8 	%rs128, [%rd195+-10];
	shl.b16 	%rs129, %rs127, 2;
	cvt.u64.u16 	%rd247, %rs129;
	and.b64  	%rd248, %rd247, 60;
	add.s64 	%rd249, %rd198, %rd248;
	ld.const.f32 	%f294, [%rd249];
	shr.u16 	%rs130, %rs127, 4;
	cvt.u32.u16 	%r108, %rs130;
	mul.wide.u32 	%rd250, %r108, 4;
	add.s64 	%rd251, %rd198, %rd250;
	ld.const.f32 	%f295, [%rd251];
	shl.b16 	%rs131, %rs128, 2;
	cvt.u64.u16 	%rd252, %rs131;
	and.b64  	%rd253, %rd252, 60;
	add.s64 	%rd254, %rd198, %rd253;
	ld.const.f32 	%f296, [%rd254];
	shr.u16 	%rs132, %rs128, 4;
	cvt.u32.u16 	%r109, %rs132;
	mul.wide.u32 	%rd255, %r109, 4;
	add.s64 	%rd256, %rd198, %rd255;
	ld.const.f32 	%f297, [%rd256];
	ld.shared.f32 	%f298, [%r341+-24];
	ld.shared.f32 	%f299, [%r341+-20];
	mul.f32 	%f300, %f295, %f299;
	fma.rn.f32 	%f301, %f294, %f298, %f300;
	add.f32 	%f302, %f290, %f301;
	mul.f32 	%f303, %f297, %f299;
	fma.rn.f32 	%f304, %f296, %f298, %f303;
	add.f32 	%f305, %f293, %f304;
	ld.u8 	%rs133, [%rd194+-9];
	ld.u8 	%rs134, [%rd195+-9];
	shl.b16 	%rs135, %rs133, 2;
	cvt.u64.u16 	%rd257, %rs135;
	and.b64  	%rd258, %rd257, 60;
	add.s64 	%rd259, %rd198, %rd258;
	ld.const.f32 	%f306, [%rd259];
	shr.u16 	%rs136, %rs133, 4;
	cvt.u32.u16 	%r110, %rs136;
	mul.wide.u32 	%rd260, %r110, 4;
	add.s64 	%rd261, %rd198, %rd260;
	ld.const.f32 	%f307, [%rd261];
	shl.b16 	%rs137, %rs134, 2;
	cvt.u64.u16 	%rd262, %rs137;
	and.b64  	%rd263, %rd262, 60;
	add.s64 	%rd264, %rd198, %rd263;
	ld.const.f32 	%f308, [%rd264];
	shr.u16 	%rs138, %rs134, 4;
	cvt.u32.u16 	%r111, %rs138;
	mul.wide.u32 	%rd265, %r111, 4;
	add.s64 	%rd266, %rd198, %rd265;
	ld.const.f32 	%f309, [%rd266];
	ld.shared.f32 	%f310, [%r341+-16];
	ld.shared.f32 	%f311, [%r341+-12];
	mul.f32 	%f312, %f307, %f311;
	fma.rn.f32 	%f313, %f306, %f310, %f312;
	add.f32 	%f314, %f302, %f313;
	mul.f32 	%f315, %f309, %f311;
	fma.rn.f32 	%f316, %f308, %f310, %f315;
	add.f32 	%f317, %f305, %f316;
	ld.u8 	%rs139, [%rd194+-8];
	ld.u8 	%rs140, [%rd195+-8];
	shl.b16 	%rs141, %rs139, 2;
	cvt.u64.u16 	%rd267, %rs141;
	and.b64  	%rd268, %rd267, 60;
	add.s64 	%rd269, %rd198, %rd268;
	ld.const.f32 	%f318, [%rd269];
	shr.u16 	%rs142, %rs139, 4;
	cvt.u32.u16 	%r112, %rs142;
	mul.wide.u32 	%rd270, %r112, 4;
	add.s64 	%rd271, %rd198, %rd270;
	ld.const.f32 	%f319, [%rd271];
	shl.b16 	%rs143, %rs140, 2;
	cvt.u64.u16 	%rd272, %rs143;
	and.b64  	%rd273, %rd272, 60;
	add.s64 	%rd274, %rd198, %rd273;
	ld.const.f32 	%f320, [%rd274];
	shr.u16 	%rs144, %rs140, 4;
	cvt.u32.u16 	%r113, %rs144;
	mul.wide.u32 	%rd275, %r113, 4;
	add.s64 	%rd276, %rd198, %rd275;
	ld.const.f32 	%f321, [%rd276];
	ld.shared.f32 	%f322, [%r341+-8];
	ld.shared.f32 	%f323, [%r341+-4];
	mul.f32 	%f324, %f319, %f323;
	fma.rn.f32 	%f325, %f318, %f322, %f324;
	add.f32 	%f326, %f314, %f325;
	mul.f32 	%f327, %f321, %f323;
	fma.rn.f32 	%f328, %f320, %f322, %f327;
	add.f32 	%f329, %f317, %f328;
	ld.u8 	%rs145, [%rd194+-7];
	ld.u8 	%rs146, [%rd195+-7];
	shl.b16 	%rs147, %rs145, 2;
	cvt.u64.u16 	%rd277, %rs147;
	and.b64  	%rd278, %rd277, 60;
	add.s64 	%rd279, %rd198, %rd278;
	ld.const.f32 	%f330, [%rd279];
	shr.u16 	%rs148, %rs145, 4;
	cvt.u32.u16 	%r114, %rs148;
	mul.wide.u32 	%rd280, %r114, 4;
	add.s64 	%rd281, %rd198, %rd280;
	ld.const.f32 	%f331, [%rd281];
	shl.b16 	%rs149, %rs146, 2;
	cvt.u64.u16 	%rd282, %rs149;
	and.b64  	%rd283, %rd282, 60;
	add.s64 	%rd284, %rd198, %rd283;
	ld.const.f32 	%f332, [%rd284];
	shr.u16 	%rs150, %rs146, 4;
	cvt.u32.u16 	%r115, %rs150;
	mul.wide.u32 	%rd285, %r115, 4;
	add.s64 	%rd286, %rd198, %rd285;
	ld.const.f32 	%f333, [%rd286];
	ld.shared.f32 	%f334, [%r341];
	ld.shared.f32 	%f335, [%r341+4];
	mul.f32 	%f336, %f331, %f335;
	fma.rn.f32 	%f337, %f330, %f334, %f336;
	add.f32 	%f338, %f326, %f337;
	mul.f32 	%f339, %f333, %f335;
	fma.rn.f32 	%f340, %f332, %f334, %f339;
	add.f32 	%f341, %f329, %f340;
	ld.u8 	%rs151, [%rd194+-6];
	ld.u8 	%rs152, [%rd195+-6];
	shl.b16 	%rs153, %rs151, 2;
	cvt.u64.u16 	%rd287, %rs153;
	and.b64  	%rd288, %rd287, 60;
	add.s64 	%rd289, %rd198, %rd288;
	ld.const.f32 	%f342, [%rd289];
	shr.u16 	%rs154, %rs151, 4;
	cvt.u32.u16 	%r116, %rs154;
	mul.wide.u32 	%rd290, %r116, 4;
	add.s64 	%rd291, %rd198, %rd290;
	ld.const.f32 	%f343, [%rd291];
	shl.b16 	%rs155, %rs152, 2;
	cvt.u64.u16 	%rd292, %rs155;
	and.b64  	%rd293, %rd292, 60;
	add.s64 	%rd294, %rd198, %rd293;
	ld.const.f32 	%f344, [%rd294];
	shr.u16 	%rs156, %rs152, 4;
	cvt.u32.u16 	%r117, %rs156;
	mul.wide.u32 	%rd295, %r117, 4;
	add.s64 	%rd296, %rd198, %rd295;
	ld.const.f32 	%f345, [%rd296];
	ld.shared.f32 	%f346, [%r341+8];
	ld.shared.f32 	%f347, [%r341+12];
	mul.f32 	%f348, %f343, %f347;
	fma.rn.f32 	%f349, %f342, %f346, %f348;
	add.f32 	%f350, %f338, %f349;
	mul.f32 	%f351, %f345, %f347;
	fma.rn.f32 	%f352, %f344, %f346, %f351;
	add.f32 	%f353, %f341, %f352;
	ld.u8 	%rs157, [%rd194+-5];
	ld.u8 	%rs158, [%rd195+-5];
	shl.b16 	%rs159, %rs157, 2;
	cvt.u64.u16 	%rd297, %rs159;
	and.b64  	%rd298, %rd297, 60;
	add.s64 	%rd299, %rd198, %rd298;
	ld.const.f32 	%f354, [%rd299];
	shr.u16 	%rs160, %rs157, 4;
	cvt.u32.u16 	%r118, %rs160;
	mul.wide.u32 	%rd300, %r118, 4;
	add.s64 	%rd301, %rd198, %rd300;
	ld.const.f32 	%f355, [%rd301];
	shl.b16 	%rs161, %rs158, 2;
	cvt.u64.u16 	%rd302, %rs161;
	and.b64  	%rd303, %rd302, 60;
	add.s64 	%rd304, %rd198, %rd303;
	ld.const.f32 	%f356, [%rd304];
	shr.u16 	%rs162, %rs158, 4;
	cvt.u32.u16 	%r119, %rs162;
	mul.wide.u32 	%rd305, %r119, 4;
	add.s64 	%rd306, %rd198, %rd305;
	ld.const.f32 	%f357, [%rd306];
	ld.shared.f32 	%f358, [%r341+16];
	ld.shared.f32 	%f359, [%r341+20];
	mul.f32 	%f360, %f355, %f359;
	fma.rn.f32 	%f361, %f354, %f358, %f360;
	add.f32 	%f362, %f350, %f361;
	mul.f32 	%f363, %f357, %f359;
	fma.rn.f32 	%f364, %f356, %f358, %f363;
	add.f32 	%f365, %f353, %f364;
	ld.u8 	%rs163, [%rd194+-4];
	ld.u8 	%rs164, [%rd195+-4];
	shl.b16 	%rs165, %rs163, 2;
	cvt.u64.u16 	%rd307, %rs165;
	and.b64  	%rd308, %rd307, 60;
	add.s64 	%rd309, %rd198, %rd308;
	ld.const.f32 	%f366, [%rd309];
	shr.u16 	%rs166, %rs163, 4;
	cvt.u32.u16 	%r120, %rs166;
	mul.wide.u32 	%rd310, %r120, 4;
	add.s64 	%rd311, %rd198, %rd310;
	ld.const.f32 	%f367, [%rd311];
	shl.b16 	%rs167, %rs164, 2;
	cvt.u64.u16 	%rd312, %rs167;
	and.b64  	%rd313, %rd312, 60;
	add.s64 	%rd314, %rd198, %rd313;
	ld.const.f32 	%f368, [%rd314];
	shr.u16 	%rs168, %rs164, 4;
	cvt.u32.u16 	%r121, %rs168;
	mul.wide.u32 	%rd315, %r121, 4;
	add.s64 	%rd316, %rd198, %rd315;
	ld.const.f32 	%f369, [%rd316];
	ld.shared.f32 	%f370, [%r341+24];
	ld.shared.f32 	%f371, [%r341+28];
	mul.f32 	%f372, %f367, %f371;
	fma.rn.f32 	%f373, %f366, %f370, %f372;
	add.f32 	%f374, %f362, %f373;
	mul.f32 	%f375, %f369, %f371;
	fma.rn.f32 	%f376, %f368, %f370, %f375;
	add.f32 	%f377, %f365, %f376;
	ld.u8 	%rs169, [%rd194+-3];
	ld.u8 	%rs170, [%rd195+-3];
	shl.b16 	%rs171, %rs169, 2;
	cvt.u64.u16 	%rd317, %rs171;
	and.b64  	%rd318, %rd317, 60;
	add.s64 	%rd319, %rd198, %rd318;
	ld.const.f32 	%f378, [%rd319];
	shr.u16 	%rs172, %rs169, 4;
	cvt.u32.u16 	%r122, %rs172;
	mul.wide.u32 	%rd320, %r122, 4;
	add.s64 	%rd321, %rd198, %rd320;
	ld.const.f32 	%f379, [%rd321];
	shl.b16 	%rs173, %rs170, 2;
	cvt.u64.u16 	%rd322, %rs173;
	and.b64  	%rd323, %rd322, 60;
	add.s64 	%rd324, %rd198, %rd323;
	ld.const.f32 	%f380, [%rd324];
	shr.u16 	%rs174, %rs170, 4;
	cvt.u32.u16 	%r123, %rs174;
	mul.wide.u32 	%rd325, %r123, 4;
	add.s64 	%rd326, %rd198, %rd325;
	ld.const.f32 	%f381, [%rd326];
	ld.shared.f32 	%f382, [%r341+32];
	ld.shared.f32 	%f383, [%r341+36];
	mul.f32 	%f384, %f379, %f383;
	fma.rn.f32 	%f385, %f378, %f382, %f384;
	add.f32 	%f386, %f374, %f385;
	mul.f32 	%f387, %f381, %f383;
	fma.rn.f32 	%f388, %f380, %f382, %f387;
	add.f32 	%f389, %f377, %f388;
	ld.u8 	%rs175, [%rd194+-2];
	ld.u8 	%rs176, [%rd195+-2];
	shl.b16 	%rs177, %rs175, 2;
	cvt.u64.u16 	%rd327, %rs177;
	and.b64  	%rd328, %rd327, 60;
	add.s64 	%rd329, %rd198, %rd328;
	ld.const.f32 	%f390, [%rd329];
	shr.u16 	%rs178, %rs175, 4;
	cvt.u32.u16 	%r124, %rs178;
	mul.wide.u32 	%rd330, %r124, 4;
	add.s64 	%rd331, %rd198, %rd330;
	ld.const.f32 	%f391, [%rd331];
	shl.b16 	%rs179, %rs176, 2;
	cvt.u64.u16 	%rd332, %rs179;
	and.b64  	%rd333, %rd332, 60;
	add.s64 	%rd334, %rd198, %rd333;
	ld.const.f32 	%f392, [%rd334];
	shr.u16 	%rs180, %rs176, 4;
	cvt.u32.u16 	%r125, %rs180;
	mul.wide.u32 	%rd335, %r125, 4;
	add.s64 	%rd336, %rd198, %rd335;
	ld.const.f32 	%f393, [%rd336];
	ld.shared.f32 	%f394, [%r341+40];
	ld.shared.f32 	%f395, [%r341+44];
	mul.f32 	%f396, %f391, %f395;
	fma.rn.f32 	%f397, %f390, %f394, %f396;
	add.f32 	%f398, %f386, %f397;
	mul.f32 	%f399, %f393, %f395;
	fma.rn.f32 	%f400, %f392, %f394, %f399;
	add.f32 	%f401, %f389, %f400;
	ld.u8 	%rs181, [%rd194+-1];
	ld.u8 	%rs182, [%rd195+-1];
	shl.b16 	%rs183, %rs181, 2;
	cvt.u64.u16 	%rd337, %rs183;
	and.b64  	%rd338, %rd337, 60;
	add.s64 	%rd339, %rd198, %rd338;
	ld.const.f32 	%f402, [%rd339];
	shr.u16 	%rs184, %rs181, 4;
	cvt.u32.u16 	%r126, %rs184;
	mul.wide.u32 	%rd340, %r126, 4;
	add.s64 	%rd341, %rd198, %rd340;
	ld.const.f32 	%f403, [%rd341];
	shl.b16 	%rs185, %rs182, 2;
	cvt.u64.u16 	%rd342, %rs185;
	and.b64  	%rd343, %rd342, 60;
	add.s64 	%rd344, %rd198, %rd343;
	ld.const.f32 	%f404, [%rd344];
	shr.u16 	%rs186, %rs182, 4;
	cvt.u32.u16 	%r127, %rs186;
	mul.wide.u32 	%rd345, %r127, 4;
	add.s64 	%rd346, %rd198, %rd345;
	ld.const.f32 	%f405, [%rd346];
	ld.shared.f32 	%f406, [%r341+48];
	ld.shared.f32 	%f407, [%r341+52];
	mul.f32 	%f408, %f403, %f407;
	fma.rn.f32 	%f409, %f402, %f406, %f408;
	add.f32 	%f410, %f398, %f409;
	mul.f32 	%f411, %f405, %f407;
	fma.rn.f32 	%f412, %f404, %f406, %f411;
	add.f32 	%f413, %f401, %f412;
	ld.u8 	%rs187, [%rd194];
	ld.u8 	%rs188, [%rd195];
	shl.b16 	%rs189, %rs187, 2;
	cvt.u64.u16 	%rd347, %rs189;
	and.b64  	%rd348, %rd347, 60;
	add.s64 	%rd349, %rd198, %rd348;
	ld.const.f32 	%f414, [%rd349];
	shr.u16 	%rs190, %rs187, 4;
	cvt.u32.u16 	%r128, %rs190;
	mul.wide.u32 	%rd350, %r128, 4;
	add.s64 	%rd351, %rd198, %rd350;
	ld.const.f32 	%f415, [%rd351];
	shl.b16 	%rs191, %rs188, 2;
	cvt.u64.u16 	%rd352, %rs191;
	and.b64  	%rd353, %rd352, 60;
	add.s64 	%rd354, %rd198, %rd353;
	ld.const.f32 	%f416, [%rd354];
	shr.u16 	%rs192, %rs188, 4;
	cvt.u32.u16 	%r129, %rs192;
	mul.wide.u32 	%rd355, %r129, 4;
	add.s64 	%rd356, %rd198, %rd355;
	ld.const.f32 	%f417, [%rd356];
	ld.shared.f32 	%f418, [%r341+56];
	ld.shared.f32 	%f419, [%r341+60];
	mul.f32 	%f420, %f415, %f419;
	fma.rn.f32 	%f421, %f414, %f418, %f420;
	add.f32 	%f422, %f410, %f421;
	mul.f32 	%f423, %f417, %f419;
	fma.rn.f32 	%f424, %f416, %f418, %f423;
	add.f32 	%f425, %f413, %f424;
	fma.rn.f32 	%f1388, %f233, %f422, %f1388;
	fma.rn.f32 	%f1389, %f232, %f425, %f1389;
$L__BB1_7:
	add.s64 	%rd1043, %rd1043, 4;
	add.s32 	%r342, %r342, 128;
	add.s64 	%rd1042, %rd1042, 16;
	add.s32 	%r341, %r341, 128;
	setp.ne.s32 	%p3, %r342, 8256;
	@%p3 bra 	$L__BB1_3;
	fma.rn.f32 	%f427, %f1386, 0fBBBB989D, 0f3F000000;
	cvt.sat.f32.f32 	%f428, %f427;
	mov.f32 	%f429, 0f4B400001;
	mov.f32 	%f430, 0f437C0000;
	fma.rm.f32 	%f431, %f428, %f430, %f429;
	add.f32 	%f432, %f431, 0fCB40007F;
	neg.f32 	%f433, %f432;
	fma.rn.f32 	%f434, %f1386, 0fBFB8AA3B, %f433;
	fma.rn.f32 	%f435, %f1386, 0fB2A57060, %f434;
	mov.b32 	%r131, %f431;
	shl.b32 	%r132, %r131, 23;
	mov.b32 	%f436, %r132;
	ex2.approx.ftz.f32 	%f437, %f435;
	fma.rn.f32 	%f438, %f437, %f436, 0f3F800000;
	rcp.rn.f32 	%f439, %f438;
	mul.f32 	%f440, %f1386, %f439;
	mul.f32 	%f441, %f1387, %f440;
	fma.rn.f32 	%f442, %f1388, 0fBBBB989D, 0f3F000000;
	cvt.sat.f32.f32 	%f443, %f442;
	fma.rm.f32 	%f444, %f443, %f430, %f429;
	add.f32 	%f445, %f444, 0fCB40007F;
	neg.f32 	%f446, %f445;
	fma.rn.f32 	%f447, %f1388, 0fBFB8AA3B, %f446;
	fma.rn.f32 	%f448, %f1388, 0fB2A57060, %f447;
	mov.b32 	%r133, %f444;
	shl.b32 	%r134, %r133, 23;
	mov.b32 	%f449, %r134;
	ex2.approx.ftz.f32 	%f450, %f448;
	fma.rn.f32 	%f451, %f450, %f449, 0f3F800000;
	rcp.rn.f32 	%f452, %f451;
	mul.f32 	%f453, %f1388, %f452;
	mul.f32 	%f454, %f1389, %f453;
	st.shared.v2.f32 	[%r4], {%f441, %f454};
	bar.sync 	0;
	shr.u32 	%r135, %r340, 5;
	ld.global.nc.u64 	%rd8, [%rd1+40];
	ld.global.nc.u64 	%rd9, [%rd1+32];
	add.s32 	%r27, %r135, %r5;
	mov.f32 	%f1390, 0f00000000;
	mov.b32 	%r343, 0;
$L__BB1_9:
	add.s32 	%r136, %r343, %r27;
	mul.wide.u32 	%rd357, %r136, 4;
	add.s64 	%rd358, %rd8, %rd357;
	shl.b32 	%r137, %r343, 5;
	add.s32 	%r138, %r137, %r340;
	ld.f32 	%f455, [%rd358];
	shr.u32 	%r139, %r138, 1;
	add.s32 	%r140, %r6, %r139;
	cvt.u64.u32 	%rd359, %r140;
	add.s64 	%rd360, %rd9, %rd359;
	ld.u8 	%rs193, [%rd360];
	shl.b16 	%rs194, %rs193, 2;
	cvt.u64.u16 	%rd361, %rs194;
	and.b64  	%rd362, %rd361, 60;
	mov.u64 	%rd363, NVFP4_LUT;
	add.s64 	%rd364, %rd363, %rd362;
	ld.const.f32 	%f456, [%rd364];
	shr.u16 	%rs195, %rs193, 4;
	cvt.u32.u16 	%r141, %rs195;
	mul.wide.u32 	%rd365, %r141, 4;
	add.s64 	%rd366, %rd363, %rd365;
	ld.const.f32 	%f457, [%rd366];
	shl.b32 	%r142, %r343, 7;
	mov.u32 	%r143, shared_mem;
	add.s32 	%r144, %r143, %r142;
	ld.shared.v4.f32 	{%f458, %f459, %f460, %f461}, [%r144+16384];
	mul.f32 	%f462, %f457, %f459;
	fma.rn.f32 	%f463, %f456, %f458, %f462;
	add.f32 	%f464, %f463, 0f00000000;
	ld.u8 	%rs196, [%rd360+1];
	shl.b16 	%rs197, %rs196, 2;
	cvt.u64.u16 	%rd367, %rs197;
	and.b64  	%rd368, %rd367, 60;
	add.s64 	%rd369, %rd363, %rd368;
	ld.const.f32 	%f465, [%rd369];
	shr.u16 	%rs198, %rs196, 4;
	cvt.u32.u16 	%r145, %rs198;
	mul.wide.u32 	%rd370, %r145, 4;
	add.s64 	%rd371, %rd363, %rd370;
	ld.const.f32 	%f466, [%rd371];
	mul.f32 	%f467, %f466, %f461;
	fma.rn.f32 	%f468, %f465, %f460, %f467;
	add.f32 	%f469, %f464, %f468;
	ld.u8 	%rs199, [%rd360+2];
	shl.b16 	%rs200, %rs199, 2;
	cvt.u64.u16 	%rd372, %rs200;
	and.b64  	%rd373, %rd372, 60;
	add.s64 	%rd374, %rd363, %rd373;
	ld.const.f32 	%f470, [%rd374];
	shr.u16 	%rs201, %rs199, 4;
	cvt.u32.u16 	%r146, %rs201;
	mul.wide.u32 	%rd375, %r146, 4;
	add.s64 	%rd376, %rd363, %rd375;
	ld.const.f32 	%f471, [%rd376];
	ld.shared.v4.f32 	{%f472, %f473, %f474, %f475}, [%r144+16400];
	mul.f32 	%f476, %f471, %f473;
	fma.rn.f32 	%f477, %f470, %f472, %f476;
	add.f32 	%f478, %f469, %f477;
	ld.u8 	%rs202, [%rd360+3];
	shl.b16 	%rs203, %rs202, 2;
	cvt.u64.u16 	%rd377, %rs203;
	and.b64  	%rd378, %rd377, 60;
	add.s64 	%rd379, %rd363, %rd378;
	ld.const.f32 	%f479, [%rd379];
	shr.u16 	%rs204, %rs202, 4;
	cvt.u32.u16 	%r147, %rs204;
	mul.wide.u32 	%rd380, %r147, 4;
	add.s64 	%rd381, %rd363, %rd380;
	ld.const.f32 	%f480, [%rd381];
	mul.f32 	%f481, %f480, %f475;
	fma.rn.f32 	%f482, %f479, %f474, %f481;
	add.f32 	%f483, %f478, %f482;
	ld.u8 	%rs205, [%rd360+4];
	shl.b16 	%rs206, %rs205, 2;
	cvt.u64.u16 	%rd382, %rs206;
	and.b64  	%rd383, %rd382, 60;
	add.s64 	%rd384, %rd363, %rd383;
	ld.const.f32 	%f484, [%rd384];
	shr.u16 	%rs207, %rs205, 4;
	cvt.u32.u16 	%r148, %rs207;
	mul.wide.u32 	%rd385, %r148, 4;
	add.s64 	%rd386, %rd363, %rd385;
	ld.const.f32 	%f485, [%rd386];
	ld.shared.v4.f32 	{%f486, %f487, %f488, %f489}, [%r144+16416];
	mul.f32 	%f490, %f485, %f487;
	fma.rn.f32 	%f491, %f484, %f486, %f490;
	add.f32 	%f492, %f483, %f491;
	ld.u8 	%rs208, [%rd360+5];
	shl.b16 	%rs209, %rs208, 2;
	cvt.u64.u16 	%rd387, %rs209;
	and.b64  	%rd388, %rd387, 60;
	add.s64 	%rd389, %rd363, %rd388;
	ld.const.f32 	%f493, [%rd389];
	shr.u16 	%rs210, %rs208, 4;
	cvt.u32.u16 	%r149, %rs210;
	mul.wide.u32 	%rd390, %r149, 4;
	add.s64 	%rd391, %rd363, %rd390;
	ld.const.f32 	%f494, [%rd391];
	mul.f32 	%f495, %f494, %f489;
	fma.rn.f32 	%f496, %f493, %f488, %f495;
	add.f32 	%f497, %f492, %f496;
	ld.u8 	%rs211, [%rd360+6];
	shl.b16 	%rs212, %rs211, 2;
	cvt.u64.u16 	%rd392, %rs212;
	and.b64  	%rd393, %rd392, 60;
	add.s64 	%rd394, %rd363, %rd393;
	ld.const.f32 	%f498, [%rd394];
	shr.u16 	%rs213, %rs211, 4;
	cvt.u32.u16 	%r150, %rs213;
	mul.wide.u32 	%rd395, %r150, 4;
	add.s64 	%rd396, %rd363, %rd395;
	ld.const.f32 	%f499, [%rd396];
	ld.shared.v4.f32 	{%f500, %f501, %f502, %f503}, [%r144+16432];
	mul.f32 	%f504, %f499, %f501;
	fma.rn.f32 	%f505, %f498, %f500, %f504;
	add.f32 	%f506, %f497, %f505;
	ld.u8 	%rs214, [%rd360+7];
	shl.b16 	%rs215, %rs214, 2;
	cvt.u64.u16 	%rd397, %rs215;
	and.b64  	%rd398, %rd397, 60;
	add.s64 	%rd399, %rd363, %rd398;
	ld.const.f32 	%f507, [%rd399];
	shr.u16 	%rs216, %rs214, 4;
	cvt.u32.u16 	%r151, %rs216;
	mul.wide.u32 	%rd400, %r151, 4;
	add.s64 	%rd401, %rd363, %rd400;
	ld.const.f32 	%f508, [%rd401];
	mul.f32 	%f509, %f508, %f503;
	fma.rn.f32 	%f510, %f507, %f502, %f509;
	add.f32 	%f511, %f506, %f510;
	ld.u8 	%rs217, [%rd360+8];
	shl.b16 	%rs218, %rs217, 2;
	cvt.u64.u16 	%rd402, %rs218;
	and.b64  	%rd403, %rd402, 60;
	add.s64 	%rd404, %rd363, %rd403;
	ld.const.f32 	%f512, [%rd404];
	shr.u16 	%rs219, %rs217, 4;
	cvt.u32.u16 	%r152, %rs219;
	mul.wide.u32 	%rd405, %r152, 4;
	add.s64 	%rd406, %rd363, %rd405;
	ld.const.f32 	%f513, [%rd406];
	ld.shared.v4.f32 	{%f514, %f515, %f516, %f517}, [%r144+16448];
	mul.f32 	%f518, %f513, %f515;
	fma.rn.f32 	%f519, %f512, %f514, %f518;
	add.f32 	%f520, %f511, %f519;
	ld.u8 	%rs220, [%rd360+9];
	shl.b16 	%rs221, %rs220, 2;
	cvt.u64.u16 	%rd407, %rs221;
	and.b64  	%rd408, %rd407, 60;
	add.s64 	%rd409, %rd363, %rd408;
	ld.const.f32 	%f521, [%rd409];
	shr.u16 	%rs222, %rs220, 4;
	cvt.u32.u16 	%r153, %rs222;
	mul.wide.u32 	%rd410, %r153, 4;
	add.s64 	%rd411, %rd363, %rd410;
	ld.const.f32 	%f522, [%rd411];
	mul.f32 	%f523, %f522, %f517;
	fma.rn.f32 	%f524, %f521, %f516, %f523;
	add.f32 	%f525, %f520, %f524;
	ld.u8 	%rs223, [%rd360+10];
	shl.b16 	%rs224, %rs223, 2;
	cvt.u64.u16 	%rd412, %rs224;
	and.b64  	%rd413, %rd412, 60;
	add.s64 	%rd414, %rd363, %rd413;
	ld.const.f32 	%f526, [%rd414];
	shr.u16 	%rs225, %rs223, 4;
	cvt.u32.u16 	%r154, %rs225;
	mul.wide.u32 	%rd415, %r154, 4;
	add.s64 	%rd416, %rd363, %rd415;
	ld.const.f32 	%f527, [%rd416];
	ld.shared.v4.f32 	{%f528, %f529, %f530, %f531}, [%r144+16464];
	mul.f32 	%f532, %f527, %f529;
	fma.rn.f32 	%f533, %f526, %f528, %f532;
	add.f32 	%f534, %f525, %f533;
	ld.u8 	%rs226, [%rd360+11];
	shl.b16 	%rs227, %rs226, 2;
	cvt.u64.u16 	%rd417, %rs227;
	and.b64  	%rd418, %rd417, 60;
	add.s64 	%rd419, %rd363, %rd418;
	ld.const.f32 	%f535, [%rd419];
	shr.u16 	%rs228, %rs226, 4;
	cvt.u32.u16 	%r155, %rs228;
	mul.wide.u32 	%rd420, %r155, 4;
	add.s64 	%rd421, %rd363, %rd420;
	ld.const.f32 	%f536, [%rd421];
	mul.f32 	%f537, %f536, %f531;
	fma.rn.f32 	%f538, %f535, %f530, %f537;
	add.f32 	%f539, %f534, %f538;
	ld.u8 	%rs229, [%rd360+12];
	shl.b16 	%rs230, %rs229, 2;
	cvt.u64.u16 	%rd422, %rs230;
	and.b64  	%rd423, %rd422, 60;
	add.s64 	%rd424, %rd363, %rd423;
	ld.const.f32 	%f540, [%rd424];
	shr.u16 	%rs231, %rs229, 4;
	cvt.u32.u16 	%r156, %rs231;
	mul.wide.u32 	%rd425, %r156, 4;
	add.s64 	%rd426, %rd363, %rd425;
	ld.const.f32 	%f541, [%rd426];
	ld.shared.v4.f32 	{%f542, %f543, %f544, %f545}, [%r144+16480];
	mul.f32 	%f546, %f541, %f543;
	fma.rn.f32 	%f547, %f540, %f542, %f546;
	add.f32 	%f548, %f539, %f547;
	ld.u8 	%rs232, [%rd360+13];
	shl.b16 	%rs233, %rs232, 2;
	cvt.u64.u16 	%rd427, %rs233;
	and.b64  	%rd428, %rd427, 60;
	add.s64 	%rd429, %rd363, %rd428;
	ld.const.f32 	%f549, [%rd429];
	shr.u16 	%rs234, %rs232, 4;
	cvt.u32.u16 	%r157, %rs234;
	mul.wide.u32 	%rd430, %r157, 4;
	add.s64 	%rd431, %rd363, %rd430;
	ld.const.f32 	%f550, [%rd431];
	mul.f32 	%f551, %f550, %f545;
	fma.rn.f32 	%f552, %f549, %f544, %f551;
	add.f32 	%f553, %f548, %f552;
	ld.u8 	%rs235, [%rd360+14];
	shl.b16 	%rs236, %rs235, 2;
	cvt.u64.u16 	%rd432, %rs236;
	and.b64  	%rd433, %rd432, 60;
	add.s64 	%rd434, %rd363, %rd433;
	ld.const.f32 	%f554, [%rd434];
	shr.u16 	%rs237, %rs235, 4;
	cvt.u32.u16 	%r158, %rs237;
	mul.wide.u32 	%rd435, %r158, 4;
	add.s64 	%rd436, %rd363, %rd435;
	ld.const.f32 	%f555, [%rd436];
	ld.shared.v4.f32 	{%f556, %f557, %f558, %f559}, [%r144+16496];
	mul.f32 	%f560, %f555, %f557;
	fma.rn.f32 	%f561, %f554, %f556, %f560;
	add.f32 	%f562, %f553, %f561;
	ld.u8 	%rs238, [%rd360+15];
	shl.b16 	%rs239, %rs238, 2;
	cvt.u64.u16 	%rd437, %rs239;
	and.b64  	%rd438, %rd437, 60;
	add.s64 	%rd439, %rd363, %rd438;
	ld.const.f32 	%f563, [%rd439];
	shr.u16 	%rs240, %rs238, 4;
	cvt.u32.u16 	%r159, %rs240;
	mul.wide.u32 	%rd440, %r159, 4;
	add.s64 	%rd441, %rd363, %rd440;
	ld.const.f32 	%f564, [%rd441];
	mul.f32 	%f565, %f564, %f559;
	fma.rn.f32 	%f566, %f563, %f558, %f565;
	add.f32 	%f567, %f562, %f566;
	fma.rn.f32 	%f1390, %f455, %f567, %f1390;
	add.s32 	%r343, %r343, 1;
	setp.ne.s32 	%p4, %r343, 16;
	@%p4 bra 	$L__BB1_9;
	atom.shared.add.f32 	%f569, [%r20], %f1390;
	add.s32 	%r30, %r27, 512;
	mov.f32 	%f1391, 0f00000000;
	mov.b32 	%r344, 0;
$L__BB1_11:
	add.s32 	%r161, %r344, %r30;
	mul.wide.u32 	%rd442, %r161, 4;
	add.s64 	%rd443, %rd8, %rd442;
	shl.b32 	%r162, %r344, 5;
	add.s32 	%r163, %r162, %r340;
	ld.f32 	%f570, [%rd443];
	shr.u32 	%r164, %r163, 1;
	add.s32 	%r165, %r7, %r164;
	cvt.u64.u32 	%rd444, %r165;
	add.s64 	%rd445, %rd9, %rd444;
	ld.u8 	%rs241, [%rd445];
	shl.b16 	%rs242, %rs241, 2;
	cvt.u64.u16 	%rd446, %rs242;
	and.b64  	%rd447, %rd446, 60;
	add.s64 	%rd449, %rd363, %rd447;
	ld.const.f32 	%f571, [%rd449];
	shr.u16 	%rs243, %rs241, 4;
	cvt.u32.u16 	%r166, %rs243;
	mul.wide.u32 	%rd450, %r166, 4;
	add.s64 	%rd451, %rd363, %rd450;
	ld.const.f32 	%f572, [%rd451];
	shl.b32 	%r167, %r344, 7;
	add.s32 	%r169, %r143, %r167;
	ld.shared.v4.f32 	{%f573, %f574, %f575, %f576}, [%r169+16384];
	mul.f32 	%f577, %f572, %f574;
	fma.rn.f32 	%f578, %f571, %f573, %f577;
	add.f32 	%f579, %f578, 0f00000000;
	ld.u8 	%rs244, [%rd445+1];
	shl.b16 	%rs245, %rs244, 2;
	cvt.u64.u16 	%rd452, %rs245;
	and.b64  	%rd453, %rd452, 60;
	add.s64 	%rd454, %rd363, %rd453;
	ld.const.f32 	%f580, [%rd454];
	shr.u16 	%rs246, %rs244, 4;
	cvt.u32.u16 	%r170, %rs246;
	mul.wide.u32 	%rd455, %r170, 4;
	add.s64 	%rd456, %rd363, %rd455;
	ld.const.f32 	%f581, [%rd456];
	mul.f32 	%f582, %f581, %f576;
	fma.rn.f32 	%f583, %f580, %f575, %f582;
	add.f32 	%f584, %f579, %f583;
	ld.u8 	%rs247, [%rd445+2];
	shl.b16 	%rs248, %rs247, 2;
	cvt.u64.u16 	%rd457, %rs248;
	and.b64  	%rd458, %rd457, 60;
	add.s64 	%rd459, %rd363, %rd458;
	ld.const.f32 	%f585, [%rd459];
	shr.u16 	%rs249, %rs247, 4;
	cvt.u32.u16 	%r171, %rs249;
	mul.wide.u32 	%rd460, %r171, 4;
	add.s64 	%rd461, %rd363, %rd460;
	ld.const.f32 	%f586, [%rd461];
	ld.shared.v4.f32 	{%f587, %f588, %f589, %f590}, [%r169+16400];
	mul.f32 	%f591, %f586, %f588;
	fma.rn.f32 	%f592, %f585, %f587, %f591;
	add.f32 	%f593, %f584, %f592;
	ld.u8 	%rs250, [%rd445+3];
	shl.b16 	%rs251, %rs250, 2;
	cvt.u64.u16 	%rd462, %rs251;
	and.b64  	%rd463, %rd462, 60;
	add.s64 	%rd464, %rd363, %rd463;
	ld.const.f32 	%f594, [%rd464];
	shr.u16 	%rs252, %rs250, 4;
	cvt.u32.u16 	%r172, %rs252;
	mul.wide.u32 	%rd465, %r172, 4;
	add.s64 	%rd466, %rd363, %rd465;
	ld.const.f32 	%f595, [%rd466];
	mul.f32 	%f596, %f595, %f590;
	fma.rn.f32 	%f597, %f594, %f589, %f596;
	add.f32 	%f598, %f593, %f597;
	ld.u8 	%rs253, [%rd445+4];
	shl.b16 	%rs254, %rs253, 2;
	cvt.u64.u16 	%rd467, %rs254;
	and.b64  	%rd468, %rd467, 60;
	add.s64 	%rd469, %rd363, %rd468;
	ld.const.f32 	%f599, [%rd469];
	shr.u16 	%rs255, %rs253, 4;
	cvt.u32.u16 	%r173, %rs255;
	mul.wide.u32 	%rd470, %r173, 4;
	add.s64 	%rd471, %rd363, %rd470;
	ld.const.f32 	%f600, [%rd471];
	ld.shared.v4.f32 	{%f601, %f602, %f603, %f604}, [%r169+16416];
	mul.f32 	%f605, %f600, %f602;
	fma.rn.f32 	%f606, %f599, %f601, %f605;
	add.f32 	%f607, %f598, %f606;
	ld.u8 	%rs256, [%rd445+5];
	shl.b16 	%rs257, %rs256, 2;
	cvt.u64.u16 	%rd472, %rs257;
	and.b64  	%rd473, %rd472, 60;
	add.s64 	%rd474, %rd363, %rd473;
	ld.const.f32 	%f608, [%rd474];
	shr.u16 	%rs258, %rs256, 4;
	cvt.u32.u16 	%r174, %rs258;
	mul.wide.u32 	%rd475, %r174, 4;
	add.s64 	%rd476, %rd363, %rd475;
	ld.const.f32 	%f609, [%rd476];
	mul.f32 	%f610, %f609, %f604;
	fma.rn.f32 	%f611, %f608, %f603, %f610;
	add.f32 	%f612, %f607, %f611;
	ld.u8 	%rs259, [%rd445+6];
	shl.b16 	%rs260, %rs259, 2;
	cvt.u64.u16 	%rd477, %rs260;
	and.b64  	%rd478, %rd477, 60;
	add.s64 	%rd479, %rd363, %rd478;
	ld.const.f32 	%f613, [%rd479];
	shr.u16 	%rs261, %rs259, 4;
	cvt.u32.u16 	%r175, %rs261;
	mul.wide.u32 	%rd480, %r175, 4;
	add.s64 	%rd481, %rd363, %rd480;
	ld.const.f32 	%f614, [%rd481];
	ld.shared.v4.f32 	{%f615, %f616, %f617, %f618}, [%r169+16432];
	mul.f32 	%f619, %f614, %f616;
	fma.rn.f32 	%f620, %f613, %f615, %f619;
	add.f32 	%f621, %f612, %f620;
	ld.u8 	%rs262, [%rd445+7];
	shl.b16 	%rs263, %rs262, 2;
	cvt.u64.u16 	%rd482, %rs263;
	and.b64  	%rd483, %rd482, 60;
	add.s64 	%rd484, %rd363, %rd483;
	ld.const.f32 	%f622, [%rd484];
	shr.u16 	%rs264, %rs262, 4;
	cvt.u32.u16 	%r176, %rs264;
	mul.wide.u32 	%rd485, %r176, 4;
	add.s64 	%rd486, %rd363, %rd485;
	ld.const.f32 	%f623, [%rd486];
	mul.f32 	%f624, %f623, %f618;
	fma.rn.f32 	%f625, %f622, %f617, %f624;
	add.f32 	%f626, %f621, %f625;
	ld.u8 	%rs265, [%rd445+8];
	shl.b16 	%rs266, %rs265, 2;
	cvt.u64.u16 	%rd487, %rs266;
	and.b64  	%rd488, %rd487, 60;
	add.s64 	%rd489, %rd363, %rd488;
	ld.const.f32 	%f627, [%rd489];
	shr.u16 	%rs267, %rs265, 4;
	cvt.u32.u16 	%r177, %rs267;
	mul.wide.u32 	%rd490, %r177, 4;
	add.s64 	%rd491, %rd363, %rd490;
	ld.const.f32 	%f628, [%rd491];
	ld.shared.v4.f32 	{%f629, %f630, %f631, %f632}, [%r169+16448];
	mul.f32 	%f633, %f628, %f630;
	fma.rn.f32 	%f634, %f627, %f629, %f633;
	add.f32 	%f635, %f626, %f634;
	ld.u8 	%rs268, [%rd445+9];
	shl.b16 	%rs269, %rs268, 2;
	cvt.u64.u16 	%rd492, %rs269;
	and.b64  	%rd493, %rd492, 60;
	add.s64 	%rd494, %rd363, %rd493;
	ld.const.f32 	%f636, [%rd494];
	shr.u16 	%rs270, %rs268, 4;
	cvt.u32.u16 	%r178, %rs270;
	mul.wide.u32 	%rd495, %r178, 4;
	add.s64 	%rd496, %rd363, %rd495;
	ld.const.f32 	%f637, [%rd496];
	mul.f32 	%f638, %f637, %f632;
	fma.rn.f32 	%f639, %f636, %f631, %f638;
	add.f32 	%f640, %f635, %f639;
	ld.u8 	%rs271, [%rd445+10];
	shl.b16 	%rs272, %rs271, 2;
	cvt.u64.u16 	%rd497, %rs272;
	and.b64  	%rd498, %rd497, 60;
	add.s64 	%rd499, %rd363, %rd498;
	ld.const.f32 	%f641, [%rd499];
	shr.u16 	%rs273, %rs271, 4;
	cvt.u32.u16 	%r179, %rs273;
	mul.wide.u32 	%rd500, %r179, 4;
	add.s64 	%rd501, %rd363, %rd500;
	ld.const.f32 	%f642, [%rd501];
	ld.shared.v4.f32 	{%f643, %f644, %f645, %f646}, [%r169+16464];
	mul.f32 	%f647, %f642, %f644;
	fma.rn.f32 	%f648, %f641, %f643, %f647;
	add.f32 	%f649, %f640, %f648;
	ld.u8 	%rs274, [%rd445+11];
	shl.b16 	%rs275, %rs274, 2;
	cvt.u64.u16 	%rd502, %rs275;
	and.b64  	%rd503, %rd502, 60;
	add.s64 	%rd504, %rd363, %rd503;
	ld.const.f32 	%f650, [%rd504];
	shr.u16 	%rs276, %rs274, 4;
	cvt.u32.u16 	%r180, %rs276;
	mul.wide.u32 	%rd505, %r180, 4;
	add.s64 	%rd506, %rd363, %rd505;
	ld.const.f32 	%f651, [%rd506];
	mul.f32 	%f652, %f651, %f646;
	fma.rn.f32 	%f653, %f650, %f645, %f652;
	add.f32 	%f654, %f649, %f653;
	ld.u8 	%rs277, [%rd445+12];
	shl.b16 	%rs278, %rs277, 2;
	cvt.u64.u16 	%rd507, %rs278;
	and.b64  	%rd508, %rd507, 60;
	add.s64 	%rd509, %rd363, %rd508;
	ld.const.f32 	%f655, [%rd509];
	shr.u16 	%rs279, %rs277, 4;
	cvt.u32.u16 	%r181, %rs279;
	mul.wide.u32 	%rd510, %r181, 4;
	add.s64 	%rd511, %rd363, %rd510;
	ld.const.f32 	%f656, [%rd511];
	ld.shared.v4.f32 	{%f657, %f658, %f659, %f660}, [%r169+16480];
	mul.f32 	%f661, %f656, %f658;
	fma.rn.f32 	%f662, %f655, %f657, %f661;
	add.f32 	%f663, %f654, %f662;
	ld.u8 	%rs280, [%rd445+13];
	shl.b16 	%rs281, %rs280, 2;
	cvt.u64.u16 	%rd512, %rs281;
	and.b64  	%rd513, %rd512, 60;
	add.s64 	%rd514, %rd363, %rd513;
	ld.const.f32 	%f664, [%rd514];
	shr.u16 	%rs282, %rs280, 4;
	cvt.u32.u16 	%r182, %rs282;
	mul.wide.u32 	%rd515, %r182, 4;
	add.s64 	%rd516, %rd363, %rd515;
	ld.const.f32 	%f665, [%rd516];
	mul.f32 	%f666, %f665, %f660;
	fma.rn.f32 	%f667, %f664, %f659, %f666;
	add.f32 	%f668, %f663, %f667;
	ld.u8 	%rs283, [%rd445+14];
	shl.b16 	%rs284, %rs283, 2;
	cvt.u64.u16 	%rd517, %rs284;
	and.b64  	%rd518, %rd517, 60;
	add.s64 	%rd519, %rd363, %rd518;
	ld.const.f32 	%f669, [%rd519];
	shr.u16 	%rs285, %rs283, 4;
	cvt.u32.u16 	%r183, %rs285;
	mul.wide.u32 	%rd520, %r183, 4;
	add.s64 	%rd521, %rd363, %rd520;
	ld.const.f32 	%f670, [%rd521];
	ld.shared.v4.f32 	{%f671, %f672, %f673, %f674}, [%r169+16496];
	mul.f32 	%f675, %f670, %f672;
	fma.rn.f32 	%f676, %f669, %f671, %f675;
	add.f32 	%f677, %f668, %f676;
	ld.u8 	%rs286, [%rd445+15];
	shl.b16 	%rs287, %rs286, 2;
	cvt.u64.u16 	%rd522, %rs287;
	and.b64  	%rd523, %rd522, 60;
	add.s64 	%rd524, %rd363, %rd523;
	ld.const.f32 	%f678, [%rd524];
	shr.u16 	%rs288, %rs286, 4;
	cvt.u32.u16 	%r184, %rs288;
	mul.wide.u32 	%rd525, %r184, 4;
	add.s64 	%rd526, %rd363, %rd525;
	ld.const.f32 	%f679, [%rd526];
	mul.f32 	%f680, %f679, %f674;
	fma.rn.f32 	%f681, %f678, %f673, %f680;
	add.f32 	%f682, %f677, %f681;
	fma.rn.f32 	%f1391, %f570, %f682, %f1391;
	add.s32 	%r344, %r344, 1;
	setp.ne.s32 	%p5, %r344, 16;
	@%p5 bra 	$L__BB1_11;
	atom.shared.add.f32 	%f684, [%r20+4], %f1391;
	add.s32 	%r33, %r27, 1024;
	mov.f32 	%f1392, 0f00000000;
	mov.b32 	%r345, 0;
$L__BB1_13:
	add.s32 	%r186, %r345, %r33;
	mul.wide.u32 	%rd527, %r186, 4;
	add.s64 	%rd528, %rd8, %rd527;
	shl.b32 	%r187, %r345, 5;
	add.s32 	%r188, %r187, %r340;
	ld.f32 	%f685, [%rd528];
	shr.u32 	%r189, %r188, 1;
	add.s32 	%r190, %r8, %r189;
	cvt.u64.u32 	%rd529, %r190;
	add.s64 	%rd530, %rd9, %rd529;
	ld.u8 	%rs289, [%rd530];
	shl.b16 	%rs290, %rs289, 2;
	cvt.u64.u16 	%rd531, %rs290;
	and.b64  	%rd532, %rd531, 60;
	add.s64 	%rd534, %rd363, %rd532;
	ld.const.f32 	%f686, [%rd534];
	shr.u16 	%rs291, %rs289, 4;
	cvt.u32.u16 	%r191, %rs291;
	mul.wide.u32 	%rd535, %r191, 4;
	add.s64 	%rd536, %rd363, %rd535;
	ld.const.f32 	%f687, [%rd536];
	shl.b32 	%r192, %r345, 7;
	mov.u32 	%r193, shared_mem;
	add.s32 	%r194, %r193, %r192;
	ld.shared.v4.f32 	{%f688, %f689, %f690, %f691}, [%r194+16384];
	mul.f32 	%f692, %f687, %f689;
	fma.rn.f32 	%f693, %f686, %f688, %f692;
	add.f32 	%f694, %f693, 0f00000000;
	ld.u8 	%rs292, [%rd530+1];
	shl.b16 	%rs293, %rs292, 2;
	cvt.u64.u16 	%rd537, %rs293;
	and.b64  	%rd538, %rd537, 60;
	add.s64 	%rd539, %rd363, %rd538;
	ld.const.f32 	%f695, [%rd539];
	shr.u16 	%rs294, %rs292, 4;
	cvt.u32.u16 	%r195, %rs294;
	mul.wide.u32 	%rd540, %r195, 4;
	add.s64 	%rd541, %rd363, %rd540;
	ld.const.f32 	%f696, [%rd541];
	mul.f32 	%f697, %f696, %f691;
	fma.rn.f32 	%f698, %f695, %f690, %f697;
	add.f32 	%f699, %f694, %f698;
	ld.u8 	%rs295, [%rd530+2];
	shl.b16 	%rs296, %rs295, 2;
	cvt.u64.u16 	%rd542, %rs296;
	and.b64  	%rd543, %rd542, 60;
	add.s64 	%rd544, %rd363, %rd543;
	ld.const.f32 	%f700, [%rd544];
	shr.u16 	%rs297, %rs295, 4;
	cvt.u32.u16 	%r196, %rs297;
	mul.wide.u32 	%rd545, %r196, 4;
	add.s64 	%rd546, %rd363, %rd545;
	ld.const.f32 	%f701, [%rd546];
	ld.shared.v4.f32 	{%f702, %f703, %f704, %f705}, [%r194+16400];
	mul.f32 	%f706, %f701, %f703;
	fma.rn.f32 	%f707, %f700, %f702, %f706;
	add.f32 	%f708, %f699, %f707;
	ld.u8 	%rs298, [%rd530+3];
	shl.b16 	%rs299, %rs298, 2;
	cvt.u64.u16 	%rd547, %rs299;
	and.b64  	%rd548, %rd547, 60;
	add.s64 	%rd549, %rd363, %rd548;
	ld.const.f32 	%f709, [%rd549];
	shr.u16 	%rs300, %rs298, 4;
	cvt.u32.u16 	%r197, %rs300;
	mul.wide.u32 	%rd550, %r197, 4;
	add.s64 	%rd551, %rd363, %rd550;
	ld.const.f32 	%f710, [%rd551];
	mul.f32 	%f711, %f710, %f705;
	fma.rn.f32 	%f712, %f709, %f704, %f711;
	add.f32 	%f713, %f708, %f712;
	ld.u8 	%rs301, [%rd530+4];
	shl.b16 	%rs302, %rs301, 2;
	cvt.u64.u16 	%rd552, %rs302;
	and.b64  	%rd553, %rd552, 60;
	add.s64 	%rd554, %rd363, %rd553;
	ld.const.f32 	%f714, [%rd554];
	shr.u16 	%rs303, %rs301, 4;
	cvt.u32.u16 	%r198, %rs303;
	mul.wide.u32 	%rd555, %r198, 4;
	add.s64 	%rd556, %rd363, %rd555;
	ld.const.f32 	%f715, [%rd556];
	ld.shared.v4.f32 	{%f716, %f717, %f718, %f719}, [%r194+16416];
	mul.f32 	%f720, %f715, %f717;
	fma.rn.f32 	%f721, %f714, %f716, %f720;
	add.f32 	%f722, %f713, %f721;
	ld.u8 	%rs304, [%rd530+5];
	shl.b16 	%rs305, %rs304, 2;
	cvt.u64.u16 	%rd557, %rs305;
	and.b64  	%rd558, %rd557, 60;
	add.s64 	%rd559, %rd363, %rd558;
	ld.const.f32 	%f723, [%rd559];
	shr.u16 	%rs306, %rs304, 4;
	cvt.u32.u16 	%r199, %rs306;
	mul.wide.u32 	%rd560, %r199, 4;
	add.s64 	%rd561, %rd363, %rd560;
	ld.const.f32 	%f724, [%rd561];
	mul.f32 	%f725, %f724, %f719;
	fma.rn.f32 	%f726, %f723, %f718, %f725;
	add.f32 	%f727, %f722, %f726;
	ld.u8 	%rs307, [%rd530+6];
	shl.b16 	%rs308, %rs307, 2;
	cvt.u64.u16 	%rd562, %rs308;
	and.b64  	%rd563, %rd562, 60;
	add.s64 	%rd564, %rd363, %rd563;
	ld.const.f32 	%f728, [%rd564];
	shr.u16 	%rs309, %rs307, 4;
	cvt.u32.u16 	%r200, %rs309;
	mul.wide.u32 	%rd565, %r200, 4;
	add.s64 	%rd566, %rd363, %rd565;
	ld.const.f32 	%f729, [%rd566];
	ld.shared.v4.f32 	{%f730, %f731, %f732, %f733}, [%r194+16432];
	mul.f32 	%f734, %f729, %f731;
	fma.rn.f32 	%f735, %f728, %f730, %f734;
	add.f32 	%f736, %f727, %f735;
	ld.u8 	%rs310, [%rd530+7];
	shl.b16 	%rs311, %rs310, 2;
	cvt.u64.u16 	%rd567, %rs311;
	and.b64  	%rd568, %rd567, 60;
	add.s64 	%rd569, %rd363, %rd568;
	ld.const.f32 	%f737, [%rd569];
	shr.u16 	%rs312, %rs310, 4;
	cvt.u32.u16 	%r201, %rs312;
	mul.wide.u32 	%rd570, %r201, 4;
	add.s64 	%rd571, %rd363, %rd570;
	ld.const.f32 	%f738, [%rd571];
	mul.f32 	%f739, %f738, %f733;
	fma.rn.f32 	%f740, %f737, %f732, %f739;
	add.f32 	%f741, %f736, %f740;
	ld.u8 	%rs313, [%rd530+8];
	shl.b16 	%rs314, %rs313, 2;
	cvt.u64.u16 	%rd572, %rs314;
	and.b64  	%rd573, %rd572, 60;
	add.s64 	%rd574, %rd363, %rd573;
	ld.const.f32 	%f742, [%rd574];
	shr.u16 	%rs315, %rs313, 4;
	cvt.u32.u16 	%r202, %rs315;
	mul.wide.u32 	%rd575, %r202, 4;
	add.s64 	%rd576, %rd363, %rd575;
	ld.const.f32 	%f743, [%rd576];
	ld.shared.v4.f32 	{%f744, %f745, %f746, %f747}, [%r194+16448];
	mul.f32 	%f748, %f743, %f745;
	fma.rn.f32 	%f749, %f742, %f744, %f748;
	add.f32 	%f750, %f741, %f749;
	ld.u8 	%rs316, [%rd530+9];
	shl.b16 	%rs317, %rs316, 2;
	cvt.u64.u16 	%rd577, %rs317;
	and.b64  	%rd578, %rd577, 60;
	add.s64 	%rd579, %rd363, %rd578;
	ld.const.f32 	%f751, [%rd579];
	shr.u16 	%rs318, %rs316, 4;
	cvt.u32.u16 	%r203, %rs318;
	mul.wide.u32 	%rd580, %r203, 4;
	add.s64 	%rd581, %rd363, %rd580;
	ld.const.f32 	%f752, [%rd581];
	mul.f32 	%f753, %f752, %f747;
	fma.rn.f32 	%f754, %f751, %f746, %f753;
	add.f32 	%f755, %f750, %f754;
	ld.u8 	%rs319, [%rd530+10];
	shl.b16 	%rs320, %rs319, 2;
	cvt.u64.u16 	%rd582, %rs320;
	and.b64  	%rd583, %rd582, 60;
	add.s64 	%rd584, %rd363, %rd583;
	ld.const.f32 	%f756, [%rd584];
	shr.u16 	%rs321, %rs319, 4;
	cvt.u32.u16 	%r204, %rs321;
	mul.wide.u32 	%rd585, %r204, 4;
	add.s64 	%rd586, %rd363, %rd585;
	ld.const.f32 	%f757, [%rd586];
	ld.shared.v4.f32 	{%f758, %f759, %f760, %f761}, [%r194+16464];
	mul.f32 	%f762, %f757, %f759;
	fma.rn.f32 	%f763, %f756, %f758, %f762;
	add.f32 	%f764, %f755, %f763;
	ld.u8 	%rs322, [%rd530+11];
	shl.b16 	%rs323, %rs322, 2;
	cvt.u64.u16 	%rd587, %rs323;
	and.b64  	%rd588, %rd587, 60;
	add.s64 	%rd589, %rd363, %rd588;
	ld.const.f32 	%f765, [%rd589];
	shr.u16 	%rs324, %rs322, 4;
	cvt.u32.u16 	%r205, %rs324;
	mul.wide.u32 	%rd590, %r205, 4;
	add.s64 	%rd591, %rd363, %rd590;
	ld.const.f32 	%f766, [%rd591];
	mul.f32 	%f767, %f766, %f761;
	fma.rn.f32 	%f768, %f765, %f760, %f767;
	add.f32 	%f769, %f764, %f768;
	ld.u8 	%rs325, [%rd530+12];
	shl.b16 	%rs326, %rs325, 2;
	cvt.u64.u16 	%rd592, %rs326;
	and.b64  	%rd593, %rd592, 60;
	add.s64 	%rd594, %rd363, %rd593;
	ld.const.f32 	%f770, [%rd594];
	shr.u16 	%rs327, %rs325, 4;
	cvt.u32.u16 	%r206, %rs327;
	mul.wide.u32 	%rd595, %r206, 4;
	add.s64 	%rd596, %rd363, %rd595;
	ld.const.f32 	%f771, [%rd596];
	ld.shared.v4.f32 	{%f772, %f773, %f774, %f775}, [%r194+16480];
	mul.f32 	%f776, %f771, %f773;
	fma.rn.f32 	%f777, %f770, %f772, %f776;
	add.f32 	%f778, %f769, %f777;
	ld.u8 	%rs328, [%rd530+13];
	shl.b16 	%rs329, %rs328, 2;
	cvt.u64.u16 	%rd597, %rs329;
	and.b64  	%rd598, %rd597, 60;
	add.s64 	%rd599, %rd363, %rd598;
	ld.const.f32 	%f779, [%rd599];
	shr.u16 	%rs330, %rs328, 4;
	cvt.u32.u16 	%r207, %rs330;
	mul.wide.u32 	%rd600, %r207, 4;
	add.s64 	%rd601, %rd363, %rd600;
	ld.const.f32 	%f780, [%rd601];
	mul.f32 	%f781, %f780, %f775;
	fma.rn.f32 	%f782, %f779, %f774, %f781;
	add.f32 	%f783, %f778, %f782;
	ld.u8 	%rs331, [%rd530+14];
	shl.b16 	%rs332, %rs331, 2;
	cvt.u64.u16 	%rd602, %rs332;
	and.b64  	%rd603, %rd602, 60;
	add.s64 	%rd604, %rd363, %rd603;
	ld.const.f32 	%f784, [%rd604];
	shr.u16 	%rs333, %rs331, 4;
	cvt.u32.u16 	%r208, %rs333;
	mul.wide.u32 	%rd605, %r208, 4;
	add.s64 	%rd606, %rd363, %rd605;
	ld.const.f32 	%f785, [%rd606];
	ld.shared.v4.f32 	{%f786, %f787, %f788, %f789}, [%r194+16496];
	mul.f32 	%f790, %f785, %f787;
	fma.rn.f32 	%f791, %f784, %f786, %f790;
	add.f32 	%f792, %f783, %f791;
	ld.u8 	%rs334, [%rd530+15];
	shl.b16 	%rs335, %rs334, 2;
	cvt.u64.u16 	%rd607, %rs335;
	and.b64  	%rd608, %rd607, 60;
	add.s64 	%rd609, %rd363, %rd608;
	ld.const.f32 	%f793, [%rd609];
	shr.u16 	%rs336, %rs334, 4;
	cvt.u32.u16 	%r209, %rs336;
	mul.wide.u32 	%rd610, %r209, 4;
	add.s64 	%rd611, %rd363, %rd610;
	ld.const.f32 	%f794, [%rd611];
	mul.f32 	%f795, %f794, %f789;
	fma.rn.f32 	%f796, %f793, %f788, %f795;
	add.f32 	%f797, %f792, %f796;
	fma.rn.f32 	%f1392, %f685, %f797, %f1392;
	add.s32 	%r345, %r345, 1;
	setp.ne.s32 	%p6, %r345, 16;
	@%p6 bra 	$L__BB1_13;
	atom.shared.add.f32 	%f799, [%r20+8], %f1392;
	add.s32 	%r36, %r27, 1536;
	mov.f32 	%f1393, 0f00000000;
	mov.b32 	%r346, 0;
$L__BB1_15:
	add.s32 	%r211, %r346, %r36;
	mul.wide.u32 	%rd612, %r211, 4;
	add.s64 	%rd613, %rd8, %rd612;
	shl.b32 	%r212, %r346, 5;
	add.s32 	%r213, %r212, %r340;
	ld.f32 	%f800, [%rd613];
	shr.u32 	%r214, %r213, 1;
	add.s32 	%r215, %r9, %r214;
	cvt.u64.u32 	%rd614, %r215;
	add.s64 	%rd615, %rd9, %rd614;
	ld.u8 	%rs337, [%rd615];
	shl.b16 	%rs338, %rs337, 2;
	cvt.u64.u16 	%rd616, %rs338;
	and.b64  	%rd617, %rd616, 60;
	add.s64 	%rd619, %rd363, %rd617;
	ld.const.f32 	%f801, [%rd619];
	shr.u16 	%rs339, %rs337, 4;
	cvt.u32.u16 	%r216, %rs339;
	mul.wide.u32 	%rd620, %r216, 4;
	add.s64 	%rd621, %rd363, %rd620;
	ld.const.f32 	%f802, [%rd621];
	shl.b32 	%r217, %r346, 7;
	add.s32 	%r219, %r193, %r217;
	ld.shared.v4.f32 	{%f803, %f804, %f805, %f806}, [%r219+16384];
	mul.f32 	%f807, %f802, %f804;
	fma.rn.f32 	%f808, %f801, %f803, %f807;
	add.f32 	%f809, %f808, 0f00000000;
	ld.u8 	%rs340, [%rd615+1];
	shl.b16 	%rs341, %rs340, 2;
	cvt.u64.u16 	%rd622, %rs341;
	and.b64  	%rd623, %rd622, 60;
	add.s64 	%rd624, %rd363, %rd623;
	ld.const.f32 	%f810, [%rd624];
	shr.u16 	%rs342, %rs340, 4;
	cvt.u32.u16 	%r220, %rs342;
	mul.wide.u32 	%rd625, %r220, 4;
	add.s64 	%rd626, %rd363, %rd625;
	ld.const.f32 	%f811, [%rd626];
	mul.f32 	%f812, %f811, %f806;
	fma.rn.f32 	%f813, %f810, %f805, %f812;
	add.f32 	%f814, %f809, %f813;
	ld.u8 	%rs343, [%rd615+2];
	shl.b16 	%rs344, %rs343, 2;
	cvt.u64.u16 	%rd627, %rs344;
	and.b64  	%rd628, %rd627, 60;
	add.s64 	%rd629, %rd363, %rd628;
	ld.const.f32 	%f815, [%rd629];
	shr.u16 	%rs345, %rs343, 4;
	cvt.u32.u16 	%r221, %rs345;
	mul.wide.u32 	%rd630, %r221, 4;
	add.s64 	%rd631, %rd363, %rd630;
	ld.const.f32 	%f816, [%rd631];
	ld.shared.v4.f32 	{%f817, %f818, %f819, %f820}, [%r219+16400];
	mul.f32 	%f821, %f816, %f818;
	fma.rn.f32 	%f822, %f815, %f817, %f821;
	add.f32 	%f823, %f814, %f822;
	ld.u8 	%rs346, [%rd615+3];
	shl.b16 	%rs347, %rs346, 2;
	cvt.u64.u16 	%rd632, %rs347;
	and.b64  	%rd633, %rd632, 60;
	add.s64 	%rd634, %rd363, %rd633;
	ld.const.f32 	%f824, [%rd634];
	shr.u16 	%rs348, %rs346, 4;
	cvt.u32.u16 	%r222, %rs348;
	mul.wide.u32 	%rd635, %r222, 4;
	add.s64 	%rd636, %rd363, %rd635;
	ld.const.f32 	%f825, [%rd636];
	mul.f32 	%f826, %f825, %f820;
	fma.rn.f32 	%f827, %f824, %f819, %f826;
	add.f32 	%f828, %f823, %f827;
	ld.u8 	%rs349, [%rd615+4];
	shl.b16 	%rs350, %rs349, 2;
	cvt.u64.u16 	%rd637, %rs350;
	and.b64  	%rd638, %rd637, 60;
	add.s64 	%rd639, %rd363, %rd638;
	ld.const.f32 	%f829, [%rd639];
	shr.u16 	%rs351, %rs349, 4;
	cvt.u32.u16 	%r223, %rs351;
	mul.wide.u32 	%rd640, %r223, 4;
	add.s64 	%rd641, %rd363, %rd640;
	ld.const.f32 	%f830, [%rd641];
	ld.shared.v4.f32 	{%f831, %f832, %f833, %f834}, [%r219+16416];
	mul.f32 	%f835, %f830, %f832;
	fma.rn.f32 	%f836, %f829, %f831, %f835;
	add.f32 	%f837, %f828, %f836;
	ld.u8 	%rs352, [%rd615+5];
	shl.b16 	%rs353, %rs352, 2;
	cvt.u64.u16 	%rd642, %rs353;
	and.b64  	%rd643, %rd642, 60;
	add.s64 	%rd644, %rd363, %rd643;
	ld.const.f32 	%f838, [%rd644];
	shr.u16 	%rs354, %rs352, 4;
	cvt.u32.u16 	%r224, %rs354;
	mul.wide.u32 	%rd645, %r224, 4;
	add.s64 	%rd646, %rd363, %rd645;
	ld.const.f32 	%f839, [%rd646];
	mul.f32 	%f840, %f839, %f834;
	fma.rn.f32 	%f841, %f838, %f833, %f840;
	add.f32 	%f842, %f837, %f841;
	ld.u8 	%rs355, [%rd615+6];
	shl.b16 	%rs356, %rs355, 2;
	cvt.u64.u16 	%rd647, %rs356;
	and.b64  	%rd648, %rd647, 60;
	add.s64 	%rd649, %rd363, %rd648;
	ld.const.f32 	%f843, [%rd649];
	shr.u16 	%rs357, %rs355, 4;
	cvt.u32.u16 	%r225, %rs357;
	mul.wide.u32 	%rd650, %r225, 4;
	add.s64 	%rd651, %rd363, %rd650;
	ld.const.f32 	%f844, [%rd651];
	ld.shared.v4.f32 	{%f845, %f846, %f847, %f848}, [%r219+16432];
	mul.f32 	%f849, %f844, %f846;
	fma.rn.f32 	%f850, %f843, %f845, %f849;
	add.f32 	%f851, %f842, %f850;
	ld.u8 	%rs358, [%rd615+7];
	shl.b16 	%rs359, %rs358, 2;
	cvt.u64.u16 	%rd652, %rs359;
	and.b64  	%rd653, %rd652, 60;
	add.s64 	%rd654, %rd363, %rd653;
	ld.const.f32 	%f852, [%rd654];
	shr.u16 	%rs360, %rs358, 4;
	cvt.u32.u16 	%r226, %rs360;
	mul.wide.u32 	%rd655, %r226, 4;
	add.s64 	%rd656, %rd363, %rd655;
	ld.const.f32 	%f853, [%rd656];
	mul.f32 	%f854, %f853, %f848;
	fma.rn.f32 	%f855, %f852, %f847, %f854;
	add.f32 	%f856, %f851, %f855;
	ld.u8 	%rs361, [%rd615+8];
	shl.b16 	%rs362, %rs361, 2;
	cvt.u64.u16 	%rd657, %rs362;
	and.b64  	%rd658, %rd657, 60;
	add.s64 	%rd659, %rd363, %rd658;
	ld.const.f32 	%f857, [%rd659];
	shr.u16 	%rs363, %rs361, 4;
	cvt.u32.u16 	%r227, %rs363;
	mul.wide.u32 	%rd660, %r227, 4;
	add.s64 	%rd661, %rd363, %rd660;
	ld.const.f32 	%f858, [%rd661];
	ld.shared.v4.f32 	{%f859, %f860, %f861, %f862}, [%r219+16448];
	mul.f32 	%f863, %f858, %f860;
	fma.rn.f32 	%f864, %f857, %f859, %f863;
	add.f32 	%f865, %f856, %f864;
	ld.u8 	%rs364, [%rd615+9];
	shl.b16 	%rs365, %rs364, 2;
	cvt.u64.u16 	%rd662, %rs365;
	and.b64  	%rd663, %rd662, 60;
	add.s64 	%rd664, %rd363, %rd663;
	ld.const.f32 	%f866, [%rd664];
	shr.u16 	%rs366, %rs364, 4;
	cvt.u32.u16 	%r228, %rs366;
	mul.wide.u32 	%rd665, %r228, 4;
	add.s64 	%rd666, %rd363, %rd665;
	ld.const.f32 	%f867, [%rd666];
	mul.f32 	%f868, %f867, %f862;
	fma.rn.f32 	%f869, %f866, %f861, %f868;
	add.f32 	%f870, %f865, %f869;
	ld.u8 	%rs367, [%rd615+10];
	shl.b16 	%rs368, %rs367, 2;
	cvt.u64.u16 	%rd667, %rs368;
	and.b64  	%rd668, %rd667, 60;
	add.s64 	%rd669, %rd363, %rd668;
	ld.const.f32 	%f871, [%rd669];
	shr.u16 	%rs369, %rs367, 4;
	cvt.u32.u16 	%r229, %rs369;
	mul.wide.u32 	%rd670, %r229, 4;
	add.s64 	%rd671, %rd363, %rd670;
	ld.const.f32 	%f872, [%rd671];
	ld.shared.v4.f32 	{%f873, %f874, %f875, %f876}, [%r219+16464];
	mul.f32 	%f877, %f872, %f874;
	fma.rn.f32 	%f878, %f871, %f873, %f877;
	add.f32 	%f879, %f870, %f878;
	ld.u8 	%rs370, [%rd615+11];
	shl.b16 	%rs371, %rs370, 2;
	cvt.u64.u16 	%rd672, %rs371;
	and.b64  	%rd673, %rd672, 60;
	add.s64 	%rd674, %rd363, %rd673;
	ld.const.f32 	%f880, [%rd674];
	shr.u16 	%rs372, %rs370, 4;
	cvt.u32.u16 	%r230, %rs372;
	mul.wide.u32 	%rd675, %r230, 4;
	add.s64 	%rd676, %rd363, %rd675;
	ld.const.f32 	%f881, [%rd676];
	mul.f32 	%f882, %f881, %f876;
	fma.rn.f32 	%f883, %f880, %f875, %f882;
	add.f32 	%f884, %f879, %f883;
	ld.u8 	%rs373, [%rd615+12];
	shl.b16 	%rs374, %rs373, 2;
	cvt.u64.u16 	%rd677, %rs374;
	and.b64  	%rd678, %rd677, 60;
	add.s64 	%rd679, %rd363, %rd678;
	ld.const.f32 	%f885, [%rd679];
	shr.u16 	%rs375, %rs373, 4;
	cvt.u32.u16 	%r231, %rs375;
	mul.wide.u32 	%rd680, %r231, 4;
	add.s64 	%rd681, %rd363, %rd680;
	ld.const.f32 	%f886, [%rd681];
	ld.shared.v4.f32 	{%f887, %f888, %f889, %f890}, [%r219+16480];
	mul.f32 	%f891, %f886, %f888;
	fma.rn.f32 	%f892, %f885, %f887, %f891;
	add.f32 	%f893, %f884, %f892;
	ld.u8 	%rs376, [%rd615+13];
	shl.b16 	%rs377, %rs376, 2;
	cvt.u64.u16 	%rd682, %rs377;
	and.b64  	%rd683, %rd682, 60;
	add.s64 	%rd684, %rd363, %rd683;
	ld.const.f32 	%f894, [%rd684];
	shr.u16 	%rs378, %rs376, 4;
	cvt.u32.u16 	%r232, %rs378;
	mul.wide.u32 	%rd685, %r232, 4;
	add.s64 	%rd686, %rd363, %rd685;
	ld.const.f32 	%f895, [%rd686];
	mul.f32 	%f896, %f895, %f890;
	fma.rn.f32 	%f897, %f894, %f889, %f896;
	add.f32 	%f898, %f893, %f897;
	ld.u8 	%rs379, [%rd615+14];
	shl.b16 	%rs380, %rs379, 2;
	cvt.u64.u16 	%rd687, %rs380;
	and.b64  	%rd688, %rd687, 60;
	add.s64 	%rd689, %rd363, %rd688;
	ld.const.f32 	%f899, [%rd689];
	shr.u16 	%rs381, %rs379, 4;
	cvt.u32.u16 	%r233, %rs381;
	mul.wide.u32 	%rd690, %r233, 4;
	add.s64 	%rd691, %rd363, %rd690;
	ld.const.f32 	%f900, [%rd691];
	ld.shared.v4.f32 	{%f901, %f902, %f903, %f904}, [%r219+16496];
	mul.f32 	%f905, %f900, %f902;
	fma.rn.f32 	%f906, %f899, %f901, %f905;
	add.f32 	%f907, %f898, %f906;
	ld.u8 	%rs382, [%rd615+15];
	shl.b16 	%rs383, %rs382, 2;
	cvt.u64.u16 	%rd692, %rs383;
	and.b64  	%rd693, %rd692, 60;
	add.s64 	%rd694, %rd363, %rd693;
	ld.const.f32 	%f908, [%rd694];
	shr.u16 	%rs384, %rs382, 4;
	cvt.u32.u16 	%r234, %rs384;
	mul.wide.u32 	%rd695, %r234, 4;
	add.s64 	%rd696, %rd363, %rd695;
	ld.const.f32 	%f909, [%rd696];
	mul.f32 	%f910, %f909, %f904;
	fma.rn.f32 	%f911, %f908, %f903, %f910;
	add.f32 	%f912, %f907, %f911;
	fma.rn.f32 	%f1393, %f800, %f912, %f1393;
	add.s32 	%r346, %r346, 1;
	setp.ne.s32 	%p7, %r346, 16;
	@%p7 bra 	$L__BB1_15;
	atom.shared.add.f32 	%f914, [%r20+12], %f1393;
	add.s32 	%r39, %r27, 2048;
	mov.f32 	%f1394, 0f00000000;
	mov.b32 	%r347, 0;
$L__BB1_17:
	add.s32 	%r236, %r347, %r39;
	mul.wide.u32 	%rd697, %r236, 4;
	add.s64 	%rd698, %rd8, %rd697;
	shl.b32 	%r237, %r347, 5;
	add.s32 	%r238, %r237, %r340;
	ld.f32 	%f915, [%rd698];
	shr.u32 	%r239, %r238, 1;
	add.s32 	%r240, %r10, %r239;
	cvt.u64.u32 	%rd699, %r240;
	add.s64 	%rd700, %rd9, %rd699;
	ld.u8 	%rs385, [%rd700];
	shl.b16 	%rs386, %rs385, 2;
	cvt.u64.u16 	%rd701, %rs386;
	and.b64  	%rd702, %rd701, 60;
	add.s64 	%rd704, %rd363, %rd702;
	ld.const.f32 	%f916, [%rd704];
	shr.u16 	%rs387, %rs385, 4;
	cvt.u32.u16 	%r241, %rs387;
	mul.wide.u32 	%rd705, %r241, 4;
	add.s64 	%rd706, %rd363, %rd705;
	ld.const.f32 	%f917, [%rd706];
	shl.b32 	%r242, %r347, 7;
	mov.u32 	%r243, shared_mem;
	add.s32 	%r244, %r243, %r242;
	ld.shared.v4.f32 	{%f918, %f919, %f920, %f921}, [%r244+16384];
	mul.f32 	%f922, %f917, %f919;
	fma.rn.f32 	%f923, %f916, %f918, %f922;
	add.f32 	%f924, %f923, 0f00000000;
	ld.u8 	%rs388, [%rd700+1];
	shl.b16 	%rs389, %rs388, 2;
	cvt.u64.u16 	%rd707, %rs389;
	and.b64  	%rd708, %rd707, 60;
	add.s64 	%rd709, %rd363, %rd708;
	ld.const.f32 	%f925, [%rd709];
	shr.u16 	%rs390, %rs388, 4;
	cvt.u32.u16 	%r245, %rs390;
	mul.wide.u32 	%rd710, %r245, 4;
	add.s64 	%rd711, %rd363, %rd710;
	ld.const.f32 	%f926, [%rd711];
	mul.f32 	%f927, %f926, %f921;
	fma.rn.f32 	%f928, %f925, %f920, %f927;
	add.f32 	%f929, %f924, %f928;
	ld.u8 	%rs391, [%rd700+2];
	shl.b16 	%rs392, %rs391, 2;
	cvt.u64.u16 	%rd712, %rs392;
	and.b64  	%rd713, %rd712, 60;
	add.s64 	%rd714, %rd363, %rd713;
	ld.const.f32 	%f930, [%rd714];
	shr.u16 	%rs393, %rs391, 4;
	cvt.u32.u16 	%r246, %rs393;
	mul.wide.u32 	%rd715, %r246, 4;
	add.s64 	%rd716, %rd363, %rd715;
	ld.const.f32 	%f931, [%rd716];
	ld.shared.v4.f32 	{%f932, %f933, %f934, %f935}, [%r244+16400];
	mul.f32 	%f936, %f931, %f933;
	fma.rn.f32 	%f937, %f930, %f932, %f936;
	add.f32 	%f938, %f929, %f937;
	ld.u8 	%rs394, [%rd700+3];
	shl.b16 	%rs395, %rs394, 2;
	cvt.u64.u16 	%rd717, %rs395;
	and.b64  	%rd718, %rd717, 60;
	add.s64 	%rd719, %rd363, %rd718;
	ld.const.f32 	%f939, [%rd719];
	shr.u16 	%rs396, %rs394, 4;
	cvt.u32.u16 	%r247, %rs396;
	mul.wide.u32 	%rd720, %r247, 4;
	add.s64 	%rd721, %rd363, %rd720;
	ld.const.f32 	%f940, [%rd721];
	mul.f32 	%f941, %f940, %f935;
	fma.rn.f32 	%f942, %f939, %f934, %f941;
	add.f32 	%f943, %f938, %f942;
	ld.u8 	%rs397, [%rd700+4];
	shl.b16 	%rs398, %rs397, 2;
	cvt.u64.u16 	%rd722, %rs398;
	and.b64  	%rd723, %rd722, 60;
	add.s64 	%rd724, %rd363, %rd723;
	ld.const.f32 	%f944, [%rd724];
	shr.u16 	%rs399, %rs397, 4;
	cvt.u32.u16 	%r248, %rs399;
	mul.wide.u32 	%rd725, %r248, 4;
	add.s64 	%rd726, %rd363, %rd725;
	ld.const.f32 	%f945, [%rd726];
	ld.shared.v4.f32 	{%f946, %f947, %f948, %f949}, [%r244+16416];
	mul.f32 	%f950, %f945, %f947;
	fma.rn.f32 	%f951, %f944, %f946, %f950;
	add.f32 	%f952, %f943, %f951;
	ld.u8 	%rs400, [%rd700+5];
	shl.b16 	%rs401, %rs400, 2;
	cvt.u64.u16 	%rd727, %rs401;
	and.b64  	%rd728, %rd727, 60;
	add.s64 	%rd729, %rd363, %rd728;
	ld.const.f32 	%f953, [%rd729];
	shr.u16 	%rs402, %rs400, 4;
	cvt.u32.u16 	%r249, %rs402;
	mul.wide.u32 	%rd730, %r249, 4;
	add.s64 	%rd731, %rd363, %rd730;
	ld.const.f32 	%f954, [%rd731];
	mul.f32 	%f955, %f954, %f949;
	fma.rn.f32 	%f956, %f953, %f948, %f955;
	add.f32 	%f957, %f952, %f956;
	ld.u8 	%rs403, [%rd700+6];
	shl.b16 	%rs404, %rs403, 2;
	cvt.u64.u16 	%rd732, %rs404;
	and.b64  	%rd733, %rd732, 60;
	add.s64 	%rd734, %rd363, %rd733;
	ld.const.f32 	%f958, [%rd734];
	shr.u16 	%rs405, %rs403, 4;
	cvt.u32.u16 	%r250, %rs405;
	mul.wide.u32 	%rd735, %r250, 4;
	add.s64 	%rd736, %rd363, %rd735;
	ld.const.f32 	%f959, [%rd736];
	ld.shared.v4.f32 	{%f960, %f961, %f962, %f963}, [%r244+16432];
	mul.f32 	%f964, %f959, %f961;
	fma.rn.f32 	%f965, %f958, %f960, %f964;
	add.f32 	%f966, %f957, %f965;
	ld.u8 	%rs406, [%rd700+7];
	shl.b16 	%rs407, %rs406, 2;
	cvt.u64.u16 	%rd737, %rs407;
	and.b64  	%rd738, %rd737, 60;
	add.s64 	%rd739, %rd363, %rd738;
	ld.const.f32 	%f967, [%rd739];
	shr.u16 	%rs408, %rs406, 4;
	cvt.u32.u16 	%r251, %rs408;
	mul.wide.u32 	%rd740, %r251, 4;
	add.s64 	%rd741, %rd363, %rd740;
	ld.const.f32 	%f968, [%rd741];
	mul.f32 	%f969, %f968, %f963;
	fma.rn.f32 	%f970, %f967, %f962, %f969;
	add.f32 	%f971, %f966, %f970;
	ld.u8 	%rs409, [%rd700+8];
	shl.b16 	%rs410, %rs409, 2;
	cvt.u64.u16 	%rd742, %rs410;
	and.b64  	%rd743, %rd742, 60;
	add.s64 	%rd744, %rd363, %rd743;
	ld.const.f32 	%f972, [%rd744];
	shr.u16 	%rs411, %rs409, 4;
	cvt.u32.u16 	%r252, %rs411;
	mul.wide.u32 	%rd745, %r252, 4;
	add.s64 	%rd746, %rd363, %rd745;
	ld.const.f32 	%f973, [%rd746];
	ld.shared.v4.f32 	{%f974, %f975, %f976, %f977}, [%r244+16448];
	mul.f32 	%f978, %f973, %f975;
	fma.rn.f32 	%f979, %f972, %f974, %f978;
	add.f32 	%f980, %f971, %f979;
	ld.u8 	%rs412, [%rd700+9];
	shl.b16 	%rs413, %rs412, 2;
	cvt.u64.u16 	%rd747, %rs413;
	and.b64  	%rd748, %rd747, 60;
	add.s64 	%rd749, %rd363, %rd748;
	ld.const.f32 	%f981, [%rd749];
	shr.u16 	%rs414, %rs412, 4;
	cvt.u32.u16 	%r253, %rs414;
	mul.wide.u32 	%rd750, %r253, 4;
	add.s64 	%rd751, %rd363, %rd750;
	ld.const.f32 	%f982, [%rd751];
	mul.f32 	%f983, %f982, %f977;
	fma.rn.f32 	%f984, %f981, %f976, %f983;
	add.f32 	%f985, %f980, %f984;
	ld.u8 	%rs415, [%rd700+10];
	shl.b16 	%rs416, %rs415, 2;
	cvt.u64.u16 	%rd752, %rs416;
	and.b64  	%rd753, %rd752, 60;
	add.s64 	%rd754, %rd363, %rd753;
	ld.const.f32 	%f986, [%rd754];
	shr.u16 	%rs417, %rs415, 4;
	cvt.u32.u16 	%r254, %rs417;
	mul.wide.u32 	%rd755, %r254, 4;
	add.s64 	%rd756, %rd363, %rd755;
	ld.const.f32 	%f987, [%rd756];
	ld.shared.v4.f32 	{%f988, %f989, %f990, %f991}, [%r244+16464];
	mul.f32 	%f992, %f987, %f989;
	fma.rn.f32 	%f993, %f986, %f988, %f992;
	add.f32 	%f994, %f985, %f993;
	ld.u8 	%rs418, [%rd700+11];
	shl.b16 	%rs419, %rs418, 2;
	cvt.u64.u16 	%rd757, %rs419;
	and.b64  	%rd758, %rd757, 60;
	add.s64 	%rd759, %rd363, %rd758;
	ld.const.f32 	%f995, [%rd759];
	shr.u16 	%rs420, %rs418, 4;
	cvt.u32.u16 	%r255, %rs420;
	mul.wide.u32 	%rd760, %r255, 4;
	add.s64 	%rd761, %rd363, %rd760;
	ld.const.f32 	%f996, [%rd761];
	mul.f32 	%f997, %f996, %f991;
	fma.rn.f32 	%f998, %f995, %f990, %f997;
	add.f32 	%f999, %f994, %f998;
	ld.u8 	%rs421, [%rd700+12];
	shl.b16 	%rs422, %rs421, 2;
	cvt.u64.u16 	%rd762, %rs422;
	and.b64  	%rd763, %rd762, 60;
	add.s64 	%rd764, %rd363, %rd763;
	ld.const.f32 	%f1000, [%rd764];
	shr.u16 	%rs423, %rs421, 4;
	cvt.u32.u16 	%r256, %rs423;
	mul.wide.u32 	%rd765, %r256, 4;
	add.s64 	%rd766, %rd363, %rd765;
	ld.const.f32 	%f1001, [%rd766];
	ld.shared.v4.f32 	{%f1002, %f1003, %f1004, %f1005}, [%r244+16480];
	mul.f32 	%f1006, %f1001, %f1003;
	fma.rn.f32 	%f1007, %f1000, %f1002, %f1006;
	add.f32 	%f1008, %f999, %f1007;
	ld.u8 	%rs424, [%rd700+13];
	shl.b16 	%rs425, %rs424, 2;
	cvt.u64.u16 	%rd767, %rs425;
	and.b64  	%rd768, %rd767, 60;
	add.s64 	%rd769, %rd363, %rd768;
	ld.const.f32 	%f1009, [%rd769];
	shr.u16 	%rs426, %rs424, 4;
	cvt.u32.u16 	%r257, %rs426;
	mul.wide.u32 	%rd770, %r257, 4;
	add.s64 	%rd771, %rd363, %rd770;
	ld.const.f32 	%f1010, [%rd771];
	mul.f32 	%f1011, %f1010, %f1005;
	fma.rn.f32 	%f1012, %f1009, %f1004, %f1011;
	add.f32 	%f1013, %f1008, %f1012;
	ld.u8 	%rs427, [%rd700+14];
	shl.b16 	%rs428, %rs427, 2;
	cvt.u64.u16 	%rd772, %rs428;
	and.b64  	%rd773, %rd772, 60;
	add.s64 	%rd774, %rd363, %rd773;
	ld.const.f32 	%f1014, [%rd774];
	shr.u16 	%rs429, %rs427, 4;
	cvt.u32.u16 	%r258, %rs429;
	mul.wide.u32 	%rd775, %r258, 4;
	add.s64 	%rd776, %rd363, %rd775;
	ld.const.f32 	%f1015, [%rd776];
	ld.shared.v4.f32 	{%f1016, %f1017, %f1018, %f1019}, [%r244+16496];
	mul.f32 	%f1020, %f1015, %f1017;
	fma.rn.f32 	%f1021, %f1014, %f1016, %f1020;
	add.f32 	%f1022, %f1013, %f1021;
	ld.u8 	%rs430, [%rd700+15];
	shl.b16 	%rs431, %rs430, 2;
	cvt.u64.u16 	%rd777, %rs431;
	and.b64  	%rd778, %rd777, 60;
	add.s64 	%rd779, %rd363, %rd778;
	ld.const.f32 	%f1023, [%rd779];
	shr.u16 	%rs432, %rs430, 4;
	cvt.u32.u16 	%r259, %rs432;
	mul.wide.u32 	%rd780, %r259, 4;
	add.s64 	%rd781, %rd363, %rd780;
	ld.const.f32 	%f1024, [%rd781];
	mul.f32 	%f1025, %f1024, %f1019;
	fma.rn.f32 	%f1026, %f1023, %f1018, %f1025;
	add.f32 	%f1027, %f1022, %f1026;
	fma.rn.f32 	%f1394, %f915, %f1027, %f1394;
	add.s32 	%r347, %r347, 1;
	setp.ne.s32 	%p8, %r347, 16;
	@%p8 bra 	$L__BB1_17;
	atom.shared.add.f32 	%f1029, [%r20+16], %f1394;
	add.s32 	%r42, %r27, 2560;
	mov.f32 	%f1395, 0f00000000;
	mov.b32 	%r348, 0;
$L__BB1_19:
	add.s32 	%r261, %r348, %r42;
	mul.wide.u32 	%rd782, %r261, 4;
	add.s64 	%rd783, %rd8, %rd782;
	shl.b32 	%r262, %r348, 5;
	add.s32 	%r263, %r262, %r340;
	ld.f32 	%f1030, [%rd783];
	shr.u32 	%r264, %r263, 1;
	add.s32 	%r265, %r11, %r264;
	cvt.u64.u32 	%rd784, %r265;
	add.s64 	%rd785, %rd9, %rd784;
	ld.u8 	%rs433, [%rd785];
	shl.b16 	%rs434, %rs433, 2;
	cvt.u64.u16 	%rd786, %rs434;
	and.b64  	%rd787, %rd786, 60;
	add.s64 	%rd789, %rd363, %rd787;
	ld.const.f32 	%f1031, [%rd789];
	shr.u16 	%rs435, %rs433, 4;
	cvt.u32.u16 	%r266, %rs435;
	mul.wide.u32 	%rd790, %r266, 4;
	add.s64 	%rd791, %rd363, %rd790;
	ld.const.f32 	%f1032, [%rd791];
	shl.b32 	%r267, %r348, 7;
	add.s32 	%r269, %r243, %r267;
	ld.shared.v4.f32 	{%f1033, %f1034, %f1035, %f1036}, [%r269+16384];
	mul.f32 	%f1037, %f1032, %f1034;
	fma.rn.f32 	%f1038, %f1031, %f1033, %f1037;
	add.f32 	%f1039, %f1038, 0f00000000;
	ld.u8 	%rs436, [%rd785+1];
	shl.b16 	%rs437, %rs436, 2;
	cvt.u64.u16 	%rd792, %rs437;
	and.b64  	%rd793, %rd792, 60;
	add.s64 	%rd794, %rd363, %rd793;
	ld.const.f32 	%f1040, [%rd794];
	shr.u16 	%rs438, %rs436, 4;
	cvt.u32.u16 	%r270, %rs438;
	mul.wide.u32 	%rd795, %r270, 4;
	add.s64 	%rd796, %rd363, %rd795;
	ld.const.f32 	%f1041, [%rd796];
	mul.f32 	%f1042, %f1041, %f1036;
	fma.rn.f32 	%f1043, %f1040, %f1035, %f1042;
	add.f32 	%f1044, %f1039, %f1043;
	ld.u8 	%rs439, [%rd785+2];
	shl.b16 	%rs440, %rs439, 2;
	cvt.u64.u16 	%rd797, %rs440;
	and.b64  	%rd798, %rd797, 60;
	add.s64 	%rd799, %rd363, %rd798;
	ld.const.f32 	%f1045, [%rd799];
	shr.u16 	%rs441, %rs439, 4;
	cvt.u32.u16 	%r271, %rs441;
	mul.wide.u32 	%rd800, %r271, 4;
	add.s64 	%rd801, %rd363, %rd800;
	ld.const.f32 	%f1046, [%rd801];
	ld.shared.v4.f32 	{%f1047, %f1048, %f1049, %f1050}, [%r269+16400];
	mul.f32 	%f1051, %f1046, %f1048;
	fma.rn.f32 	%f1052, %f1045, %f1047, %f1051;
	add.f32 	%f1053, %f1044, %f1052;
	ld.u8 	%rs442, [%rd785+3];
	shl.b16 	%rs443, %rs442, 2;
	cvt.u64.u16 	%rd802, %rs443;
	and.b64  	%rd803, %rd802, 60;
	add.s64 	%rd804, %rd363, %rd803;
	ld.const.f32 	%f1054, [%rd804];
	shr.u16 	%rs444, %rs442, 4;
	cvt.u32.u16 	%r272, %rs444;
	mul.wide.u32 	%rd805, %r272, 4;
	add.s64 	%rd806, %rd363, %rd805;
	ld.const.f32 	%f1055, [%rd806];
	mul.f32 	%f1056, %f1055, %f1050;
	fma.rn.f32 	%f1057, %f1054, %f1049, %f1056;
	add.f32 	%f1058, %f1053, %f1057;
	ld.u8 	%rs445, [%rd785+4];
	shl.b16 	%rs446, %rs445, 2;
	cvt.u64.u16 	%rd807, %rs446;
	and.b64  	%rd808, %rd807, 60;
	add.s64 	%rd809, %rd363, %rd808;
	ld.const.f32 	%f1059, [%rd809];
	shr.u16 	%rs447, %rs445, 4;
	cvt.u32.u16 	%r273, %rs447;
	mul.wide.u32 	%rd810, %r273, 4;
	add.s64 	%rd811, %rd363, %rd810;
	ld.const.f32 	%f1060, [%rd811];
	ld.shared.v4.f32 	{%f1061, %f1062, %f1063, %f1064}, [%r269+16416];
	mul.f32 	%f1065, %f1060, %f1062;
	fma.rn.f32 	%f1066, %f1059, %f1061, %f1065;
	add.f32 	%f1067, %f1058, %f1066;
	ld.u8 	%rs448, [%rd785+5];
	shl.b16 	%rs449, %rs448, 2;
	cvt.u64.u16 	%rd812, %rs449;
	and.b64  	%rd813, %rd812, 60;
	add.s64 	%rd814, %rd363, %rd813;
	ld.const.f32 	%f1068, [%rd814];
	shr.u16 	%rs450, %rs448, 4;
	cvt.u32.u16 	%r274, %rs450;
	mul.wide.u32 	%rd815, %r274, 4;
	add.s64 	%rd816, %rd363, %rd815;
	ld.const.f32 	%f1069, [%rd816];
	mul.f32 	%f1070, %f1069, %f1064;
	fma.rn.f32 	%f1071, %f1068, %f1063, %f1070;
	add.f32 	%f1072, %f1067, %f1071;
	ld.u8 	%rs451, [%rd785+6];
	shl.b16 	%rs452, %rs451, 2;
	cvt.u64.u16 	%rd817, %rs452;
	and.b64  	%rd818, %rd817, 60;
	add.s64 	%rd819, %rd363, %rd818;
	ld.const.f32 	%f1073, [%rd819];
	shr.u16 	%rs453, %rs451, 4;
	cvt.u32.u16 	%r275, %rs453;
	mul.wide.u32 	%rd820, %r275, 4;
	add.s64 	%rd821, %rd363, %rd820;
	ld.const.f32 	%f1074, [%rd821];
	ld.shared.v4.f32 	{%f1075, %f1076, %f1077, %f1078}, [%r269+16432];
	mul.f32 	%f1079, %f1074, %f1076;
	fma.rn.f32 	%f1080, %f1073, %f1075, %f1079;
	add.f32 	%f1081, %f1072, %f1080;
	ld.u8 	%rs454, [%rd785+7];
	shl.b16 	%rs455, %rs454, 2;
	cvt.u64.u16 	%rd822, %rs455;
	and.b64  	%rd823, %rd822, 60;
	add.s64 	%rd824, %rd363, %rd823;
	ld.const.f32 	%f1082, [%rd824];
	shr.u16 	%rs456, %rs454, 4;
	cvt.u32.u16 	%r276, %rs456;
	mul.wide.u32 	%rd825, %r276, 4;
	add.s64 	%rd826, %rd363, %rd825;
	ld.const.f32 	%f1083, [%rd826];
	mul.f32 	%f1084, %f1083, %f1078;
	fma.rn.f32 	%f1085, %f1082, %f1077, %f1084;
	add.f32 	%f1086, %f1081, %f1085;
	ld.u8 	%rs457, [%rd785+8];
	shl.b16 	%rs458, %rs457, 2;
	cvt.u64.u16 	%rd827, %rs458;
	and.b64  	%rd828, %rd827, 60;
	add.s64 	%rd829, %rd363, %rd828;
	ld.const.f32 	%f1087, [%rd829];
	shr.u16 	%rs459, %rs457, 4;
	cvt.u32.u16 	%r277, %rs459;
	mul.wide.u32 	%rd830, %r277, 4;
	add.s64 	%rd831, %rd363, %rd830;
	ld.const.f32 	%f1088, [%rd831];
	ld.shared.v4.f32 	{%f1089, %f1090, %f1091, %f1092}, [%r269+16448];
	mul.f32 	%f1093, %f1088, %f1090;
	fma.rn.f32 	%f1094, %f1087, %f1089, %f1093;
	add.f32 	%f1095, %f1086, %f1094;
	ld.u8 	%rs460, [%rd785+9];
	shl.b16 	%rs461, %rs460, 2;
	cvt.u64.u16 	%rd832, %rs461;
	and.b64  	%rd833, %rd832, 60;
	add.s64 	%rd834, %rd363, %rd833;
	ld.const.f32 	%f1096, [%rd834];
	shr.u16 	%rs462, %rs460, 4;
	cvt.u32.u16 	%r278, %rs462;
	mul.wide.u32 	%rd835, %r278, 4;
	add.s64 	%rd836, %rd363, %rd835;
	ld.const.f32 	%f1097, [%rd836];
	mul.f32 	%f1098, %f1097, %f1092;
	fma.rn.f32 	%f1099, %f1096, %f1091, %f1098;
	add.f32 	%f1100, %f1095, %f1099;
	ld.u8 	%rs463, [%rd785+10];
	shl.b16 	%rs464, %rs463, 2;
	cvt.u64.u16 	%rd837, %rs464;
	and.b64  	%rd838, %rd837, 60;
	add.s64 	%rd839, %rd363, %rd838;
	ld.const.f32 	%f1101, [%rd839];
	shr.u16 	%rs465, %rs463, 4;
	cvt.u32.u16 	%r279, %rs465;
	mul.wide.u32 	%rd840, %r279, 4;
	add.s64 	%rd841, %rd363, %rd840;
	ld.const.f32 	%f1102, [%rd841];
	ld.shared.v4.f32 	{%f1103, %f1104, %f1105, %f1106}, [%r269+16464];
	mul.f32 	%f1107, %f1102, %f1104;
	fma.rn.f32 	%f1108, %f1101, %f1103, %f1107;
	add.f32 	%f1109, %f1100, %f1108;
	ld.u8 	%rs466, [%rd785+11];
	shl.b16 	%rs467, %rs466, 2;
	cvt.u64.u16 	%rd842, %rs467;
	and.b64  	%rd843, %rd842, 60;
	add.s64 	%rd844, %rd363, %rd843;
	ld.const.f32 	%f1110, [%rd844];
	shr.u16 	%rs468, %rs466, 4;
	cvt.u32.u16 	%r280, %rs468;
	mul.wide.u32 	%rd845, %r280, 4;
	add.s64 	%rd846, %rd363, %rd845;
	ld.const.f32 	%f1111, [%rd846];
	mul.f32 	%f1112, %f1111, %f1106;
	fma.rn.f32 	%f1113, %f1110, %f1105, %f1112;
	add.f32 	%f1114, %f1109, %f1113;
	ld.u8 	%rs469, [%rd785+12];
	shl.b16 	%rs470, %rs469, 2;
	cvt.u64.u16 	%rd847, %rs470;
	and.b64  	%rd848, %rd847, 60;
	add.s64 	%rd849, %rd363, %rd848;
	ld.const.f32 	%f1115, [%rd849];
	shr.u16 	%rs471, %rs469, 4;
	cvt.u32.u16 	%r281, %rs471;
	mul.wide.u32 	%rd850, %r281, 4;
	add.s64 	%rd851, %rd363, %rd850;
	ld.const.f32 	%f1116, [%rd851];
	ld.shared.v4.f32 	{%f1117, %f1118, %f1119, %f1120}, [%r269+16480];
	mul.f32 	%f1121, %f1116, %f1118;
	fma.rn.f32 	%f1122, %f1115, %f1117, %f1121;
	add.f32 	%f1123, %f1114, %f1122;
	ld.u8 	%rs472, [%rd785+13];
	shl.b16 	%rs473, %rs472, 2;
	cvt.u64.u16 	%rd852, %rs473;
	and.b64  	%rd853, %rd852, 60;
	add.s64 	%rd854, %rd363, %rd853;
	ld.const.f32 	%f1124, [%rd854];
	shr.u16 	%rs474, %rs472, 4;
	cvt.u32.u16 	%r282, %rs474;
	mul.wide.u32 	%rd855, %r282, 4;
	add.s64 	%rd856, %rd363, %rd855;
	ld.const.f32 	%f1125, [%rd856];
	mul.f32 	%f1126, %f1125, %f1120;
	fma.rn.f32 	%f1127, %f1124, %f1119, %f1126;
	add.f32 	%f1128, %f1123, %f1127;
	ld.u8 	%rs475, [%rd785+14];
	shl.b16 	%rs476, %rs475, 2;
	cvt.u64.u16 	%rd857, %rs476;
	and.b64  	%rd858, %rd857, 60;
	add.s64 	%rd859, %rd363, %rd858;
	ld.const.f32 	%f1129, [%rd859];
	shr.u16 	%rs477, %rs475, 4;
	cvt.u32.u16 	%r283, %rs477;
	mul.wide.u32 	%rd860, %r283, 4;
	add.s64 	%rd861, %rd363, %rd860;
	ld.const.f32 	%f1130, [%rd861];
	ld.shared.v4.f32 	{%f1131, %f1132, %f1133, %f1134}, [%r269+16496];
	mul.f32 	%f1135, %f1130, %f1132;
	fma.rn.f32 	%f1136, %f1129, %f1131, %f1135;
	add.f32 	%f1137, %f1128, %f1136;
	ld.u8 	%rs478, [%rd785+15];
	shl.b16 	%rs479, %rs478, 2;
	cvt.u64.u16 	%rd862, %rs479;
	and.b64  	%rd863, %rd862, 60;
	add.s64 	%rd864, %rd363, %rd863;
	ld.const.f32 	%f1138, [%rd864];
	shr.u16 	%rs480, %rs478, 4;
	cvt.u32.u16 	%r284, %rs480;
	mul.wide.u32 	%rd865, %r284, 4;
	add.s64 	%rd866, %rd363, %rd865;
	ld.const.f32 	%f1139, [%rd866];
	mul.f32 	%f1140, %f1139, %f1134;
	fma.rn.f32 	%f1141, %f1138, %f1133, %f1140;
	add.f32 	%f1142, %f1137, %f1141;
	fma.rn.f32 	%f1395, %f1030, %f1142, %f1395;
	add.s32 	%r348, %r348, 1;
	setp.ne.s32 	%p9, %r348, 16;
	@%p9 bra 	$L__BB1_19;
	atom.shared.add.f32 	%f1144, [%r20+20], %f1395;
	add.s32 	%r45, %r27, 3072;
	mov.f32 	%f1396, 0f00000000;
	mov.b32 	%r349, 0;
$L__BB1_21:
	add.s32 	%r286, %r349, %r45;
	mul.wide.u32 	%rd867, %r286, 4;
	add.s64 	%rd868, %rd8, %rd867;
	shl.b32 	%r287, %r349, 5;
	add.s32 	%r288, %r287, %r340;
	ld.f32 	%f1145, [%rd868];
	shr.u32 	%r289, %r288, 1;
	add.s32 	%r290, %r12, %r289;
	cvt.u64.u32 	%rd869, %r290;
	add.s64 	%rd870, %rd9, %rd869;
	ld.u8 	%rs481, [%rd870];
	shl.b16 	%rs482, %rs481, 2;
	cvt.u64.u16 	%rd871, %rs482;
	and.b64  	%rd872, %rd871, 60;
	add.s64 	%rd874, %rd363, %rd872;
	ld.const.f32 	%f1146, [%rd874];
	shr.u16 	%rs483, %rs481, 4;
	cvt.u32.u16 	%r291, %rs483;
	mul.wide.u32 	%rd875, %r291, 4;
	add.s64 	%rd876, %rd363, %rd875;
	ld.const.f32 	%f1147, [%rd876];
	shl.b32 	%r292, %r349, 7;
	mov.u32 	%r293, shared_mem;
	add.s32 	%r294, %r293, %r292;
	ld.shared.v4.f32 	{%f1148, %f1149, %f1150, %f1151}, [%r294+16384];
	mul.f32 	%f1152, %f1147, %f1149;
	fma.rn.f32 	%f1153, %f1146, %f1148, %f1152;
	add.f32 	%f1154, %f1153, 0f00000000;
	ld.u8 	%rs484, [%rd870+1];
	shl.b16 	%rs485, %rs484, 2;
	cvt.u64.u16 	%rd877, %rs485;
	and.b64  	%rd878, %rd877, 60;
	add.s64 	%rd879, %rd363, %rd878;
	ld.const.f32 	%f1155, [%rd879];
	shr.u16 	%rs486, %rs484, 4;
	cvt.u32.u16 	%r295, %rs486;
	mul.wide.u32 	%rd880, %r295, 4;
	add.s64 	%rd881, %rd363, %rd880;
	ld.const.f32 	%f1156, [%rd881];
	mul.f32 	%f1157, %f1156, %f1151;
	fma.rn.f32 	%f1158, %f1155, %f1150, %f1157;
	add.f32 	%f1159, %f1154, %f1158;
	ld.u8 	%rs487, [%rd870+2];
	shl.b16 	%rs488, %rs487, 2;
	cvt.u64.u16 	%rd882, %rs488;
	and.b64  	%rd883, %rd882, 60;
	add.s64 	%rd884, %rd363, %rd883;
	ld.const.f32 	%f1160, [%rd884];
	shr.u16 	%rs489, %rs487, 4;
	cvt.u32.u16 	%r296, %rs489;
	mul.wide.u32 	%rd885, %r296, 4;
	add.s64 	%rd886, %rd363, %rd885;
	ld.const.f32 	%f1161, [%rd886];
	ld.shared.v4.f32 	{%f1162, %f1163, %f1164, %f1165}, [%r294+16400];
	mul.f32 	%f1166, %f1161, %f1163;
	fma.rn.f32 	%f1167, %f1160, %f1162, %f1166;
	add.f32 	%f1168, %f1159, %f1167;
	ld.u8 	%rs490, [%rd870+3];
	shl.b16 	%rs491, %rs490, 2;
	cvt.u64.u16 	%rd887, %rs491;
	and.b64  	%rd888, %rd887, 60;
	add.s64 	%rd889, %rd363, %rd888;
	ld.const.f32 	%f1169, [%rd889];
	shr.u16 	%rs492, %rs490, 4;
	cvt.u32.u16 	%r297, %rs492;
	mul.wide.u32 	%rd890, %r297, 4;
	add.s64 	%rd891, %rd363, %rd890;
	ld.const.f32 	%f1170, [%rd891];
	mul.f32 	%f1171, %f1170, %f1165;
	fma.rn.f32 	%f1172, %f1169, %f1164, %f1171;
	add.f32 	%f1173, %f1168, %f1172;
	ld.u8 	%rs493, [%rd870+4];
	shl.b16 	%rs494, %rs493, 2;
	cvt.u64.u16 	%rd892, %rs494;
	and.b64  	%rd893, %rd892, 60;
	add.s64 	%rd894, %rd363, %rd893;
	ld.const.f32 	%f1174, [%rd894];
	shr.u16 	%rs495, %rs493, 4;
	cvt.u32.u16 	%r298, %rs495;
	mul.wide.u32 	%rd895, %r298, 4;
	add.s64 	%rd896, %rd363, %rd895;
	ld.const.f32 	%f1175, [%rd896];
	ld.shared.v4.f32 	{%f1176, %f1177, %f1178, %f1179}, [%r294+16416];
	mul.f32 	%f1180, %f1175, %f1177;
	fma.rn.f32 	%f1181, %f1174, %f1176, %f1180;
	add.f32 	%f1182, %f1173, %f1181;
	ld.u8 	%rs496, [%rd870+5];
	shl.b16 	%rs497, %rs496, 2;
	cvt.u64.u16 	%rd897, %rs497;
	and.b64  	%rd898, %rd897, 60;
	add.s64 	%rd899, %rd363, %rd898;
	ld.const.f32 	%f1183, [%rd899];
	shr.u16 	%rs498, %rs496, 4;
	cvt.u32.u16 	%r299, %rs498;
	mul.wide.u32 	%rd900, %r299, 4;
	add.s64 	%rd901, %rd363, %rd900;
	ld.const.f32 	%f1184, [%rd901];
	mul.f32 	%f1185, %f1184, %f1179;
	fma.rn.f32 	%f1186, %f1183, %f1178, %f1185;
	add.f32 	%f1187, %f1182, %f1186;
	ld.u8 	%rs499, [%rd870+6];
	shl.b16 	%rs500, %rs499, 2;
	cvt.u64.u16 	%rd902, %rs500;
	and.b64  	%rd903, %rd902, 60;
	add.s64 	%rd904, %rd363, %rd903;
	ld.const.f32 	%f1188, [%rd904];
	shr.u16 	%rs501, %rs499, 4;
	cvt.u32.u16 	%r300, %rs501;
	mul.wide.u32 	%rd905, %r300, 4;
	add.s64 	%rd906, %rd363, %rd905;
	ld.const.f32 	%f1189, [%rd906];
	ld.shared.v4.f32 	{%f1190, %f1191, %f1192, %f1193}, [%r294+16432];
	mul.f32 	%f1194, %f1189, %f1191;
	fma.rn.f32 	%f1195, %f1188, %f1190, %f1194;
	add.f32 	%f1196, %f1187, %f1195;
	ld.u8 	%rs502, [%rd870+7];
	shl.b16 	%rs503, %rs502, 2;
	cvt.u64.u16 	%rd907, %rs503;
	and.b64  	%rd908, %rd907, 60;
	add.s64 	%rd909, %rd363, %rd908;
	ld.const.f32 	%f1197, [%rd909];
	shr.u16 	%rs504, %rs502, 4;
	cvt.u32.u16 	%r301, %rs504;
	mul.wide.u32 	%rd910, %r301, 4;
	add.s64 	%rd911, %rd363, %rd910;
	ld.const.f32 	%f1198, [%rd911];
	mul.f32 	%f1199, %f1198, %f1193;
	fma.rn.f32 	%f1200, %f1197, %f1192, %f1199;
	add.f32 	%f1201, %f1196, %f1200;
	ld.u8 	%rs505, [%rd870+8];
	shl.b16 	%rs506, %rs505, 2;
	cvt.u64.u16 	%rd912, %rs506;
	and.b64  	%rd913, %rd912, 60;
	add.s64 	%rd914, %rd363, %rd913;
	ld.const.f32 	%f1202, [%rd914];
	shr.u16 	%rs507, %rs505, 4;
	cvt.u32.u16 	%r302, %rs507;
	mul.wide.u32 	%rd915, %r302, 4;
	add.s64 	%rd916, %rd363, %rd915;
	ld.const.f32 	%f1203, [%rd916];
	ld.shared.v4.f32 	{%f1204, %f1205, %f1206, %f1207}, [%r294+16448];
	mul.f32 	%f1208, %f1203, %f1205;
	fma.rn.f32 	%f1209, %f1202, %f1204, %f1208;
	add.f32 	%f1210, %f1201, %f1209;
	ld.u8 	%rs508, [%rd870+9];
	shl.b16 	%rs509, %rs508, 2;
	cvt.u64.u16 	%rd917, %rs509;
	and.b64  	%rd918, %rd917, 60;
	add.s64 	%rd919, %rd363, %rd918;
	ld.const.f32 	%f1211, [%rd919];
	shr.u16 	%rs510, %rs508, 4;
	cvt.u32.u16 	%r303, %rs510;
	mul.wide.u32 	%rd920, %r303, 4;
	add.s64 	%rd921, %rd363, %rd920;
	ld.const.f32 	%f1212, [%rd921];
	mul.f32 	%f1213, %f1212, %f1207;
	fma.rn.f32 	%f1214, %f1211, %f1206, %f1213;
	add.f32 	%f1215, %f1210, %f1214;
	ld.u8 	%rs511, [%rd870+10];
	shl.b16 	%rs512, %rs511, 2;
	cvt.u64.u16 	%rd922, %rs512;
	and.b64  	%rd923, %rd922, 60;
	add.s64 	%rd924, %rd363, %rd923;
	ld.const.f32 	%f1216, [%rd924];
	shr.u16 	%rs513, %rs511, 4;
	cvt.u32.u16 	%r304, %rs513;
	mul.wide.u32 	%rd925, %r304, 4;
	add.s64 	%rd926, %rd363, %rd925;
	ld.const.f32 	%f1217, [%rd926];
	ld.shared.v4.f32 	{%f1218, %f1219, %f1220, %f1221}, [%r294+16464];
	mul.f32 	%f1222, %f1217, %f1219;
	fma.rn.f32 	%f1223, %f1216, %f1218, %f1222;
	add.f32 	%f1224, %f1215, %f1223;
	ld.u8 	%rs514, [%rd870+11];
	shl.b16 	%rs515, %rs514, 2;
	cvt.u64.u16 	%rd927, %rs515;
	and.b64  	%rd928, %rd927, 60;
	add.s64 	%rd929, %rd363, %rd928;
	ld.const.f32 	%f1225, [%rd929];
	shr.u16 	%rs516, %rs514, 4;
	cvt.u32.u16 	%r305, %rs516;
	mul.wide.u32 	%rd930, %r305, 4;
	add.s64 	%rd931, %rd363, %rd930;
	ld.const.f32 	%f1226, [%rd931];
	mul.f32 	%f1227, %f1226, %f1221;
	fma.rn.f32 	%f1228, %f1225, %f1220, %f1227;
	add.f32 	%f1229, %f1224, %f1228;
	ld.u8 	%rs517, [%rd870+12];
	shl.b16 	%rs518, %rs517, 2;
	cvt.u64.u16 	%rd932, %rs518;
	and.b64  	%rd933, %rd932, 60;
	add.s64 	%rd934, %rd363, %rd933;
	ld.const.f32 	%f1230, [%rd934];
	shr.u16 	%rs519, %rs517, 4;
	cvt.u32.u16 	%r306, %rs519;
	mul.wide.u32 	%rd935, %r306, 4;
	add.s64 	%rd936, %rd363, %rd935;
	ld.const.f32 	%f1231, [%rd936];
	ld.shared.v4.f32 	{%f1232, %f1233, %f1234, %f1235}, [%r294+16480];
	mul.f32 	%f1236, %f1231, %f1233;
	fma.rn.f32 	%f1237, %f1230, %f1232, %f1236;
	add.f32 	%f1238, %f1229, %f1237;
	ld.u8 	%rs520, [%rd870+13];
	shl.b16 	%rs521, %rs520, 2;
	cvt.u64.u16 	%rd937, %rs521;
	and.b64  	%rd938, %rd937, 60;
	add.s64 	%rd939, %rd363, %rd938;
	ld.const.f32 	%f1239, [%rd939];
	shr.u16 	%rs522, %rs520, 4;
	cvt.u32.u16 	%r307, %rs522;
	mul.wide.u32 	%rd940, %r307, 4;
	add.s64 	%rd941, %rd363, %rd940;
	ld.const.f32 	%f1240, [%rd941];
	mul.f32 	%f1241, %f1240, %f1235;
	fma.rn.f32 	%f1242, %f1239, %f1234, %f1241;
	add.f32 	%f1243, %f1238, %f1242;
	ld.u8 	%rs523, [%rd870+14];
	shl.b16 	%rs524, %rs523, 2;
	cvt.u64.u16 	%rd942, %rs524;
	and.b64  	%rd943, %rd942, 60;
	add.s64 	%rd944, %rd363, %rd943;
	ld.const.f32 	%f1244, [%rd944];
	shr.u16 	%rs525, %rs523, 4;
	cvt.u32.u16 	%r308, %rs525;
	mul.wide.u32 	%rd945, %r308, 4;
	add.s64 	%rd946, %rd363, %rd945;
	ld.const.f32 	%f1245, [%rd946];
	ld.shared.v4.f32 	{%f1246, %f1247, %f1248, %f1249}, [%r294+16496];
	mul.f32 	%f1250, %f1245, %f1247;
	fma.rn.f32 	%f1251, %f1244, %f1246, %f1250;
	add.f32 	%f1252, %f1243, %f1251;
	ld.u8 	%rs526, [%rd870+15];
	shl.b16 	%rs527, %rs526, 2;
	cvt.u64.u16 	%rd947, %rs527;
	and.b64  	%rd948, %rd947, 60;
	add.s64 	%rd949, %rd363, %rd948;
	ld.const.f32 	%f1253, [%rd949];
	shr.u16 	%rs528, %rs526, 4;
	cvt.u32.u16 	%r309, %rs528;
	mul.wide.u32 	%rd950, %r309, 4;
	add.s64 	%rd951, %rd363, %rd950;
	ld.const.f32 	%f1254, [%rd951];
	mul.f32 	%f1255, %f1254, %f1249;
	fma.rn.f32 	%f1256, %f1253, %f1248, %f1255;
	add.f32 	%f1257, %f1252, %f1256;
	fma.rn.f32 	%f1396, %f1145, %f1257, %f1396;
	add.s32 	%r349, %r349, 1;
	setp.ne.s32 	%p10, %r349, 16;
	@%p10 bra 	$L__BB1_21;
	atom.shared.add.f32 	%f1259, [%r20+24], %f1396;
	add.s32 	%r48, %r27, 3584;
	mov.f32 	%f1397, 0f00000000;
	mov.b32 	%r350, 0;
$L__BB1_23:
	add.s32 	%r311, %r350, %r48;
	mul.wide.u32 	%rd952, %r311, 4;
	add.s64 	%rd953, %rd8, %rd952;
	shl.b32 	%r312, %r350, 5;
	add.s32 	%r313, %r312, %r340;
	ld.f32 	%f1260, [%rd953];
	shr.u32 	%r314, %r313, 1;
	add.s32 	%r315, %r13, %r314;
	cvt.u64.u32 	%rd954, %r315;
	add.s64 	%rd955, %rd9, %rd954;
	ld.u8 	%rs529, [%rd955];
	shl.b16 	%rs530, %rs529, 2;
	cvt.u64.u16 	%rd956, %rs530;
	and.b64  	%rd957, %rd956, 60;
	add.s64 	%rd959, %rd363, %rd957;
	ld.const.f32 	%f1261, [%rd959];
	shr.u16 	%rs531, %rs529, 4;
	cvt.u32.u16 	%r316, %rs531;
	mul.wide.u32 	%rd960, %r316, 4;
	add.s64 	%rd961, %rd363, %rd960;
	ld.const.f32 	%f1262, [%rd961];
	shl.b32 	%r317, %r350, 7;
	add.s32 	%r319, %r293, %r317;
	ld.shared.v4.f32 	{%f1263, %f1264, %f1265, %f1266}, [%r319+16384];
	mul.f32 	%f1267, %f1262, %f1264;
	fma.rn.f32 	%f1268, %f1261, %f1263, %f1267;
	add.f32 	%f1269, %f1268, 0f00000000;
	ld.u8 	%rs532, [%rd955+1];
	shl.b16 	%rs533, %rs532, 2;
	cvt.u64.u16 	%rd962, %rs533;
	and.b64  	%rd963, %rd962, 60;
	add.s64 	%rd964, %rd363, %rd963;
	ld.const.f32 	%f1270, [%rd964];
	shr.u16 	%rs534, %rs532, 4;
	cvt.u32.u16 	%r320, %rs534;
	mul.wide.u32 	%rd965, %r320, 4;
	add.s64 	%rd966, %rd363, %rd965;
	ld.const.f32 	%f1271, [%rd966];
	mul.f32 	%f1272, %f1271, %f1266;
	fma.rn.f32 	%f1273, %f1270, %f1265, %f1272;
	add.f32 	%f1274, %f1269, %f1273;
	ld.u8 	%rs535, [%rd955+2];
	shl.b16 	%rs536, %rs535, 2;
	cvt.u64.u16 	%rd967, %rs536;
	and.b64  	%rd968, %rd967, 60;
	add.s64 	%rd969, %rd363, %rd968;
	ld.const.f32 	%f1275, [%rd969];
	shr.u16 	%rs537, %rs535, 4;
	cvt.u32.u16 	%r321, %rs537;
	mul.wide.u32 	%rd970, %r321, 4;
	add.s64 	%rd971, %rd363, %rd970;
	ld.const.f32 	%f1276, [%rd971];
	ld.shared.v4.f32 	{%f1277, %f1278, %f1279, %f1280}, [%r319+16400];
	mul.f32 	%f1281, %f1276, %f1278;
	fma.rn.f32 	%f1282, %f1275, %f1277, %f1281;
	add.f32 	%f1283, %f1274, %f1282;
	ld.u8 	%rs538, [%rd955+3];
	shl.b16 	%rs539, %rs538, 2;
	cvt.u64.u16 	%rd972, %rs539;
	and.b64  	%rd973, %rd972, 60;
	add.s64 	%rd974, %rd363, %rd973;
	ld.const.f32 	%f1284, [%rd974];
	shr.u16 	%rs540, %rs538, 4;
	cvt.u32.u16 	%r322, %rs540;
	mul.wide.u32 	%rd975, %r322, 4;
	add.s64 	%rd976, %rd363, %rd975;
	ld.const.f32 	%f1285, [%rd976];
	mul.f32 	%f1286, %f1285, %f1280;
	fma.rn.f32 	%f1287, %f1284, %f1279, %f1286;
	add.f32 	%f1288, %f1283, %f1287;
	ld.u8 	%rs541, [%rd955+4];
	shl.b16 	%rs542, %rs541, 2;
	cvt.u64.u16 	%rd977, %rs542;
	and.b64  	%rd978, %rd977, 60;
	add.s64 	%rd979, %rd363, %rd978;
	ld.const.f32 	%f1289, [%rd979];
	shr.u16 	%rs543, %rs541, 4;
	cvt.u32.u16 	%r323, %rs543;
	mul.wide.u32 	%rd980, %r323, 4;
	add.s64 	%rd981, %rd363, %rd980;
	ld.const.f32 	%f1290, [%rd981];
	ld.shared.v4.f32 	{%f1291, %f1292, %f1293, %f1294}, [%r319+16416];
	mul.f32 	%f1295, %f1290, %f1292;
	fma.rn.f32 	%f1296, %f1289, %f1291, %f1295;
	add.f32 	%f1297, %f1288, %f1296;
	ld.u8 	%rs544, [%rd955+5];
	shl.b16 	%rs545, %rs544, 2;
	cvt.u64.u16 	%rd982, %rs545;
	and.b64  	%rd983, %rd982, 60;
	add.s64 	%rd984, %rd363, %rd983;
	ld.const.f32 	%f1298, [%rd984];
	shr.u16 	%rs546, %rs544, 4;
	cvt.u32.u16 	%r324, %rs546;
	mul.wide.u32 	%rd985, %r324, 4;
	add.s64 	%rd986, %rd363, %rd985;
	ld.const.f32 	%f1299, [%rd986];
	mul.f32 	%f1300, %f1299, %f1294;
	fma.rn.f32 	%f1301, %f1298, %f1293, %f1300;
	add.f32 	%f1302, %f1297, %f1301;
	ld.u8 	%rs547, [%rd955+6];
	shl.b16 	%rs548, %rs547, 2;
	cvt.u64.u16 	%rd987, %rs548;
	and.b64  	%rd988, %rd987, 60;
	add.s64 	%rd989, %rd363, %rd988;
	ld.const.f32 	%f1303, [%rd989];
	shr.u16 	%rs549, %rs547, 4;
	cvt.u32.u16 	%r325, %rs549;
	mul.wide.u32 	%rd990, %r325, 4;
	add.s64 	%rd991, %rd363, %rd990;
	ld.const.f32 	%f1304, [%rd991];
	ld.shared.v4.f32 	{%f1305, %f1306, %f1307, %f1308}, [%r319+16432];
	mul.f32 	%f1309, %f1304, %f1306;
	fma.rn.f32 	%f1310, %f1303, %f1305, %f1309;
	add.f32 	%f1311, %f1302, %f1310;
	ld.u8 	%rs550, [%rd955+7];
	shl.b16 	%rs551, %rs550, 2;
	cvt.u64.u16 	%rd992, %rs551;
	and.b64  	%rd993, %rd992, 60;
	add.s64 	%rd994, %rd363, %rd993;
	ld.const.f32 	%f1312, [%rd994];
	shr.u16 	%rs552, %rs550, 4;
	cvt.u32.u16 	%r326, %rs552;
	mul.wide.u32 	%rd995, %r326, 4;
	add.s64 	%rd996, %rd363, %rd995;
	ld.const.f32 	%f1313, [%rd996];
	mul.f32 	%f1314, %f1313, %f1308;
	fma.rn.f32 	%f1315, %f1312, %f1307, %f1314;
	add.f32 	%f1316, %f1311, %f1315;
	ld.u8 	%rs553, [%rd955+8];
	shl.b16 	%rs554, %rs553, 2;
	cvt.u64.u16 	%rd997, %rs554;
	and.b64  	%rd998, %rd997, 60;
	add.s64 	%rd999, %rd363, %rd998;
	ld.const.f32 	%f1317, [%rd999];
	shr.u16 	%rs555, %rs553, 4;
	cvt.u32.u16 	%r327, %rs555;
	mul.wide.u32 	%rd1000, %r327, 4;
	add.s64 	%rd1001, %rd363, %rd1000;
	ld.const.f32 	%f1318, [%rd1001];
	ld.shared.v4.f32 	{%f1319, %f1320, %f1321, %f1322}, [%r319+16448];
	mul.f32 	%f1323, %f1318, %f1320;
	fma.rn.f32 	%f1324, %f1317, %f1319, %f1323;
	add.f32 	%f1325, %f1316, %f1324;
	ld.u8 	%rs556, [%rd955+9];
	shl.b16 	%rs557, %rs556, 2;
	cvt.u64.u16 	%rd1002, %rs557;
	and.b64  	%rd1003, %rd1002, 60;
	add.s64 	%rd1004, %rd363, %rd1003;
	ld.const.f32 	%f1326, [%rd1004];
	shr.u16 	%rs558, %rs556, 4;
	cvt.u32.u16 	%r328, %rs558;
	mul.wide.u32 	%rd1005, %r328, 4;
	add.s64 	%rd1006, %rd363, %rd1005;
	ld.const.f32 	%f1327, [%rd1006];
	mul.f32 	%f1328, %f1327, %f1322;
	fma.rn.f32 	%f1329, %f1326, %f1321, %f1328;
	add.f32 	%f1330, %f1325, %f1329;
	ld.u8 	%rs559, [%rd955+10];
	shl.b16 	%rs560, %rs559, 2;
	cvt.u64.u16 	%rd1007, %rs560;
	and.b64  	%rd1008, %rd1007, 60;
	add.s64 	%rd1009, %rd363, %rd1008;
	ld.const.f32 	%f1331, [%rd1009];
	shr.u16 	%rs561, %rs559, 4;
	cvt.u32.u16 	%r329, %rs561;
	mul.wide.u32 	%rd1010, %r329, 4;
	add.s64 	%rd1011, %rd363, %rd1010;
	ld.const.f32 	%f1332, [%rd1011];
	ld.shared.v4.f32 	{%f1333, %f1334, %f1335, %f1336}, [%r319+16464];
	mul.f32 	%f1337, %f1332, %f1334;
	fma.rn.f32 	%f1338, %f1331, %f1333, %f1337;
	add.f32 	%f1339, %f1330, %f1338;
	ld.u8 	%rs562, [%rd955+11];
	shl.b16 	%rs563, %rs562, 2;
	cvt.u64.u16 	%rd1012, %rs563;
	and.b64  	%rd1013, %rd1012, 60;
	add.s64 	%rd1014, %rd363, %rd1013;
	ld.const.f32 	%f1340, [%rd1014];
	shr.u16 	%rs564, %rs562, 4;
	cvt.u32.u16 	%r330, %rs564;
	mul.wide.u32 	%rd1015, %r330, 4;
	add.s64 	%rd1016, %rd363, %rd1015;
	ld.const.f32 	%f1341, [%rd1016];
	mul.f32 	%f1342, %f1341, %f1336;
	fma.rn.f32 	%f1343, %f1340, %f1335, %f1342;
	add.f32 	%f1344, %f1339, %f1343;
	ld.u8 	%rs565, [%rd955+12];
	shl.b16 	%rs566, %rs565, 2;
	cvt.u64.u16 	%rd1017, %rs566;
	and.b64  	%rd1018, %rd1017, 60;
	add.s64 	%rd1019, %rd363, %rd1018;
	ld.const.f32 	%f1345, [%rd1019];
	shr.u16 	%rs567, %rs565, 4;
	cvt.u32.u16 	%r331, %rs567;
	mul.wide.u32 	%rd1020, %r331, 4;
	add.s64 	%rd1021, %rd363, %rd1020;
	ld.const.f32 	%f1346, [%rd1021];
	ld.shared.v4.f32 	{%f1347, %f1348, %f1349, %f1350}, [%r319+16480];
	mul.f32 	%f1351, %f1346, %f1348;
	fma.rn.f32 	%f1352, %f1345, %f1347, %f1351;
	add.f32 	%f1353, %f1344, %f1352;
	ld.u8 	%rs568, [%rd955+13];
	shl.b16 	%rs569, %rs568, 2;
	cvt.u64.u16 	%rd1022, %rs569;
	and.b64  	%rd1023, %rd1022, 60;
	add.s64 	%rd1024, %rd363, %rd1023;
	ld.const.f32 	%f1354, [%rd1024];
	shr.u16 	%rs570, %rs568, 4;
	cvt.u32.u16 	%r332, %rs570;
	mul.wide.u32 	%rd1025, %r332, 4;
	add.s64 	%rd1026, %rd363, %rd1025;
	ld.const.f32 	%f1355, [%rd1026];
	mul.f32 	%f1356, %f1355, %f1350;
	fma.rn.f32 	%f1357, %f1354, %f1349, %f1356;
	add.f32 	%f1358, %f1353, %f1357;
	ld.u8 	%rs571, [%rd955+14];
	shl.b16 	%rs572, %rs571, 2;
	cvt.u64.u16 	%rd1027, %rs572;
	and.b64  	%rd1028, %rd1027, 60;
	add.s64 	%rd1029, %rd363, %rd1028;
	ld.const.f32 	%f1359, [%rd1029];
	shr.u16 	%rs573, %rs571, 4;
	cvt.u32.u16 	%r333, %rs573;
	mul.wide.u32 	%rd1030, %r333, 4;
	add.s64 	%rd1031, %rd363, %rd1030;
	ld.const.f32 	%f1360, [%rd1031];
	ld.shared.v4.f32 	{%f1361, %f1362, %f1363, %f1364}, [%r319+16496];
	mul.f32 	%f1365, %f1360, %f1362;
	fma.rn.f32 	%f1366, %f1359, %f1361, %f1365;
	add.f32 	%f1367, %f1358, %f1366;
	ld.u8 	%rs574, [%rd955+15];
	shl.b16 	%rs575, %rs574, 2;
	cvt.u64.u16 	%rd1032, %rs575;
	and.b64  	%rd1033, %rd1032, 60;
	add.s64 	%rd1034, %rd363, %rd1033;
	ld.const.f32 	%f1368, [%rd1034];
	shr.u16 	%rs576, %rs574, 4;
	cvt.u32.u16 	%r334, %rs576;
	mul.wide.u32 	%rd1035, %r334, 4;
	add.s64 	%rd1036, %rd363, %rd1035;
	ld.const.f32 	%f1369, [%rd1036];
	mul.f32 	%f1370, %f1369, %f1364;
	fma.rn.f32 	%f1371, %f1368, %f1363, %f1370;
	add.f32 	%f1372, %f1367, %f1371;
	fma.rn.f32 	%f1397, %f1260, %f1372, %f1397;
	add.s32 	%r350, %r350, 1;
	setp.ne.s32 	%p11, %r350, 16;
	@%p11 bra 	$L__BB1_23;
	atom.shared.add.f32 	%f1373, [%r20+28], %f1397;
	bar.sync 	0;
	add.s32 	%r51, %r340, 512;
	setp.lt.u32 	%p12, %r340, 15872;
	mov.u32 	%r340, %r51;
	@%p12 bra 	$L__BB1_2;
	bar.sync 	0;
	add.s32 	%r336, %r336, 1;
	setp.ne.s32 	%p13, %r336, 6;
	add.s32 	%r335, %r19, -64;
	mov.u32 	%r337, %r17;
	mov.u32 	%r338, %r339;
	mov.u32 	%r339, %r14;
	@%p13 bra 	$L__BB1_1;
	ld.param.u64 	%rd1040, [_Z34nvfp4_nlayer_persistent_mlp_kernelILi6EEvPKfPfPK12LayerWeights_param_1];
	cvta.to.global.u64 	%rd1037, %rd1040;
	ld.shared.v4.f32 	{%f1374, %f1375, %f1376, %f1377}, [%r2];
	mul.wide.u32 	%rd1038, %r1, 4;
	add.s64 	%rd1039, %rd1037, %rd1038;
	st.global.f32 	[%rd1039], %f1374;
	st.global.f32 	[%rd1039+4], %f1375;
	st.global.f32 	[%rd1039+8], %f1376;
	st.global.f32 	[%rd1039+12], %f1377;
	ld.shared.v4.f32 	{%f1378, %f1379, %f1380, %f1381}, [%r2+16];
	st.global.f32 	[%rd1039+16], %f1378;
	st.global.f32 	[%rd1039+20], %f1379;
	st.global.f32 	[%rd1039+24], %f1380;
	st.global.f32 	[%rd1039+28], %f1381;
	ret;

}
	// .globl	_Z34nvfp4_nlayer_persistent_mlp_kernelILi8EEvPKfPfPK12LayerWeights
.visible .entry _Z34nvfp4_nlayer_persistent_mlp_kernelILi8EEvPKfPfPK12LayerWeights(
	.param .u64 .ptr .align 1 _Z34nvfp4_nlayer_persistent_mlp_kernelILi8EEvPKfPfPK12LayerWeights_param_0,
	.param .u64 .ptr .align 1 _Z34nvfp4_nlayer_persistent_mlp_kernelILi8EEvPKfPfPK12LayerWeights_param_1,
	.param .u64 .ptr .align 1 _Z34nvfp4_nlayer_persistent_mlp_kernelILi8EEvPKfPfPK12LayerWeights_param_2
)
{
	.reg .pred 	%p<14>;
	.reg .b16 	%rs<577>;
	.reg .b32 	%r<351>;
	.reg .b32 	%f<1398>;
	.reg .b64 	%rd<1044>;

	ld.param.u64 	%rd12, [_Z34nvfp4_nlayer_persistent_mlp_kernelILi8EEvPKfPfPK12LayerWeights_param_0];
	mov.u32 	%r57, %tid.x;
	shl.b32 	%r1, %r57, 3;
	cvta.to.global.u64 	%rd13, %rd12;
	mul.wide.u32 	%rd14, %r1, 4;
	add.s64 	%rd15, %rd13, %rd14;
	ld.global.nc.f32 	%f29, [%rd15];
	shl.b32 	%r58, %r57, 5;
	mov.u32 	%r337, shared_mem;
	add.s32 	%r2, %r337, %r58;
	ld.global.nc.f32 	%f30, [%rd15+4];
	ld.global.nc.f32 	%f31, [%rd15+8];
	ld.global.nc.f32 	%f32, [%rd15+12];
	st.shared.v4.f32 	[%r2], {%f29, %f30, %f31, %f32};
	ld.global.nc.f32 	%f33, [%rd15+16];
	ld.global.nc.f32 	%f34, [%rd15+20];
	ld.global.nc.f32 	%f35, [%rd15+24];
	ld.global.nc.f32 	%f36, [%rd15+28];
	st.shared.v4.f32 	[%r2+16], {%f33, %f34, %f35, %f36};
	bar.sync 	0;
	shl.b32 	%r3, %r57, 1;
	add.s32 	%r59, %r337, %r1;
	add.s32 	%r4, %r59, 16384;
	shl.b32 	%r5, %r57, 12;
	shl.b32 	%r6, %r57, 16;
	or.b32  	%r7, %r6, 8192;
	or.b32  	%r8, %r6, 16384;
	or.b32  	%r9, %r6, 24576;
	or.b32  	%r10, %r6, 32768;
	or.b32  	%r11, %r6, 40960;
	or.b32  	%r12, %r6, 49152;
	add.s32 	%r335, %r337, 8192;
	or.b32  	%r13, %r6, 57344;
	mov.b32 	%r336, 0;
	mov.u32 	%r338, %r337;
	mov.u32 	%r339, %r335;
$L__BB2_1:
	.pragma "nounroll";
	mov.u32 	%r14, %r338;
	mov.u32 	%r17, %r335;
	ld.param.u64 	%rd1041, [_Z34nvfp4_nlayer_persistent_mlp_kernelILi8EEvPKfPfPK12LayerWeights_param_2];
	add.s32 	%r19, %r337, 64;
	cvta.to.global.u64 	%rd16, %rd1041;
	mul.wide.u32 	%rd17, %r336, 48;
	add.s64 	%rd1, %rd16, %rd17;
	shl.b32 	%r61, %r1, 2;
	add.s32 	%r62, %r17, %r61;
	mov.b32 	%r340, 0;
	st.shared.u32 	[%r62], %r340;
	st.shared.u32 	[%r62+4], %r340;
	st.shared.u32 	[%r62+8], %r340;
	st.shared.u32 	[%r62+12], %r340;
	st.shared.u32 	[%r62+16], %r340;
	st.shared.u32 	[%r62+20], %r340;
	st.shared.u32 	[%r62+24], %r340;
	st.shared.u32 	[%r62+28], %r340;
	bar.sync 	0;
	add.s32 	%r20, %r339, %r61;
$L__BB2_2:
	add.s32 	%r22, %r340, %r3;
	shl.b32 	%r64, %r22, 6;
	shl.b32 	%r65, %r22, 10;
	mul.wide.u32 	%rd1043, %r64, 4;
	cvt.u64.u32 	%rd18, %r65;
	add.s64 	%rd1042, %rd18, 1039;
	mov.f32 	%f1388, 0f00000000;
	mov.b32 	%r342, 64;
	mov.u32 	%r341, %r19;
	mov.f32 	%f1386, %f1388;
	mov.f32 	%f1389, %f1388;
	mov.f32 	%f1387, %f1388;
$L__BB2_3:
	setp.gt.u32 	%p1, %r22, 16383;
	@%p1 bra 	$L__BB2_5;
	ld.global.nc.u64 	%rd19, [%rd1+8];
	add.s64 	%rd20, %rd19, %rd1043;
	ld.global.nc.u64 	%rd21, [%rd1+24];
	add.s64 	%rd22, %rd21, %rd1043;
	ld.global.nc.u64 	%rd23, [%rd1+16];
	ld.global.nc.u64 	%rd24, [%rd1];
	ld.f32 	%f38, [%rd22];
	ld.f32 	%f39, [%rd20];
	add.s64 	%rd25, %rd24, %rd1042;
	ld.u8 	%rs1, [%rd25+-1039];
	add.s64 	%rd26, %rd23, %rd1042;
	ld.u8 	%rs2, [%rd26+-1039];
	shl.b16 	%rs3, %rs1, 2;
	cvt.u64.u16 	%rd27, %rs3;
	and.b64  	%rd28, %rd27, 60;
	mov.u64 	%rd29, NVFP4_LUT;
	add.s64 	%rd30, %rd29, %rd28;
	ld.const.f32 	%f40, [%rd30];
	shr.u16 	%rs4, %rs1, 4;
	cvt.u32.u16 	%r66, %rs4;
	mul.wide.u32 	%rd31, %r66, 4;
	add.s64 	%rd32, %rd29, %rd31;
	ld.const.f32 	%f41, [%rd32];
	shl.b16 	%rs5, %rs2, 2;
	cvt.u64.u16 	%rd33, %rs5;
	and.b64  	%rd34, %rd33, 60;
	add.s64 	%rd35, %rd29, %rd34;
	ld.const.f32 	%f42, [%rd35];
	shr.u16 	%rs6, %rs2, 4;
	cvt.u32.u16 	%r67, %rs6;
	mul.wide.u32 	%rd36, %r67, 4;
	add.s64 	%rd37, %rd29, %rd36;
	ld.const.f32 	%f43, [%rd37];
	ld.shared.f32 	%f44, [%r341+-64];
	ld.shared.f32 	%f45, [%r341+-60];
	mul.f32 	%f46, %f41, %f45;
	fma.rn.f32 	%f47, %f40, %f44, %f46;
	add.f32 	%f48, %f47, 0f00000000;
	mul.f32 	%f49, %f43, %f45;
	fma.rn.f32 	%f50, %f42, %f44, %f49;
	add.f32 	%f51, %f50, 0f00000000;
	ld.u8 	%rs7, [%rd25+-1038];
	ld.u8 	%rs8, [%rd26+-1038];
	shl.b16 	%rs9, %rs7, 2;
	cvt.u64.u16 	%rd38, %rs9;
	and.b64  	%rd39, %rd38, 60;
	add.s64 	%rd40, %rd29, %rd39;
	ld.const.f32 	%f52, [%rd40];
	shr.u16 	%rs10, %rs7, 4;
	cvt.u32.u16 	%r68, %rs10;
	mul.wide.u32 	%rd41, %r68, 4;
	add.s64 	%rd42, %rd29, %rd41;
	ld.const.f32 	%f53, [%rd42];
	shl.b16 	%rs11, %rs8, 2;
	cvt.u64.u16 	%rd43, %rs11;
	and.b64  	%rd44, %rd43, 60;
	add.s64 	%rd45, %rd29, %rd44;
	ld.const.f32 	%f54, [%rd45];
	shr.u16 	%rs12, %rs8, 4;
	cvt.u32.u16 	%r69, %rs12;
	mul.wide.u32 	%rd46, %r69, 4;
	add.s64 	%rd47, %rd29, %rd46;
	ld.const.f32 	%f55, [%rd47];
	ld.shared.f32 	%f56, [%r341+-56];
	ld.shared.f32 	%f57, [%r341+-52];
	mul.f32 	%f58, %f53, %f57;
	fma.rn.f32 	%f59, %f52, %f56, %f58;
	add.f32 	%f60, %f48, %f59;
	mul.f32 	%f61, %f55, %f57;
	fma.rn.f32 	%f62, %f54, %f56, %f61;
	add.f32 	%f63, %f51, %f62;
	ld.u8 	%rs13, [%rd25+-1037];
	ld.u8 	%rs14, [%rd26+-1037];
	shl.b16 	%rs15, %rs13, 2;
	cvt.u64.u16 	%rd48, %rs15;
	and.b64  	%rd49, %rd48, 60;
	add.s64 	%rd50, %rd29, %rd49;
	ld.const.f32 	%f64, [%rd50];
	shr.u16 	%rs16, %rs13, 4;
	cvt.u32.u16 	%r70, %rs16;
	mul.wide.u32 	%rd51, %r70, 4;
	add.s64 	%rd52, %rd29, %rd51;
	ld.const.f32 	%f65, [%rd52];
	shl.b16 	%rs17, %rs14, 2;
	cvt.u64.u16 	%rd53, %rs17;
	and.b64  	%rd54, %rd53, 60;
	add.s64 	%rd55, %rd29, %rd54;
	ld.const.f32 	%f66, [%rd55];
	shr.u16 	%rs18, %rs14, 4;
	cvt.u32.u16 	%r71, %rs18;
	mul.wide.u32 	%rd56, %r71, 4;
	add.s64 	%rd57, %rd29, %rd56;
	ld.const.f32 	%f67, [%rd57];
	ld.shared.f32 	%f68, [%r341+-48];
	ld.shared.f32 	%f69, [%r341+-44];
	mul.f32 	%f70, %f65, %f69;
	fma.rn.f32 	%f71, %f64, %f68, %f70;
	add.f32 	%f72, %f60, %f71;
	mul.f32 	%f73, %f67, %f69;
	fma.rn.f32 	%f74, %f66, %f68, %f73;
	add.f32 	%f75, %f63, %f74;
	ld.u8 	%rs19, [%rd25+-1036];
	ld.u8 	%rs20, [%rd26+-1036];
	shl.b16 	%rs21, %rs19, 2;
	cvt.u64.u16 	%rd58, %rs21;
	and.b64  	%rd59, %rd58, 60;
	add.s64 	%rd60, %rd29, %rd59;
	ld.const.f32 	%f76, [%rd60];
	shr.u16 	%rs22, %rs19, 4;
	cvt.u32.u16 	%r72, %rs22;
	mul.wide.u32 	%rd61, %r72, 4;
	add.s64 	%rd62, %rd29, %rd61;
	ld.const.f32 	%f77, [%rd62];
	shl.b16 	%rs23, %rs20, 2;
	cvt.u64.u16 	%rd63, %rs23;
	and.b64  	%rd64, %rd63, 60;
	add.s64 	%rd65, %rd29, %rd64;
	ld.const.f32 	%f78, [%rd65];
	shr.u16 	%rs24, %rs20, 4;
	cvt.u32.u16 	%r73, %rs24;
	mul.wide.u32 	%rd66, %r73, 4;
	add.s64 	%rd67, %rd29, %rd66;
	ld.const.f32 	%f79, [%rd67];
	ld.shared.f32 	%f80, [%r341+-40];
	ld.shared.f32 	%f81, [%r341+-36];
	mul.f32 	%f82, %f77, %f81;
	fma.rn.f32 	%f83, %f76, %f80, %f82;
	add.f32 	%f84, %f72, %f83;
	mul.f32 	%f85, %f79, %f81;
	fma.rn.f32 	%f86, %f78, %f80, %f85;
	add.f32 	%f87, %f75, %f86;
	ld.u8 	%rs25, [%rd25+-1035];
	ld.u8 	%rs26, [%rd26+-1035];
	shl.b16 	%rs27, %rs25, 2;
	cvt.u64.u16 	%rd68, %rs27;
	and.b64  	%rd69, %rd68, 60;
	add.s64 	%rd70, %rd29, %rd69;
	ld.const.f32 	%f88, [%rd70];
	shr.u16 	%rs28, %rs25, 4;
	cvt.u32.u16 	%r74, %rs28;
	mul.wide.u32 	%rd71, %r74, 4;
	add.s64 	%rd72, %rd29, %rd71;
	ld.const.f32 	%f89, [%rd72];
	shl.b16 	%rs29, %rs26, 2;
	cvt.u64.u16 	%rd73, %rs29;
	and.b64  	%rd74, %rd73, 60;
	add.s64 	%rd75, %rd29, %rd74;
	ld.const.f32 	%f90, [%rd75];
	shr.u16 	%rs30, %rs26, 4;
	cvt.u32.u16 	%r75, %rs30;
	mul.wide.u32 	%rd76, %r75, 4;
	add.s64 	%rd77, %rd29, %rd76;
	ld.const.f32 	%f91, [%rd77];
	ld.shared.f32 	%f92, [%r341+-32];
	ld.shared.f32 	%f93, [%r341+-28];
	mul.f32 	%f94, %f89, %f93;
	fma.rn.f32 	%f95, %f88, %f92, %f94;
	add.f32 	%f96, %f84, %f95;
	mul.f32 	%f97, %f91, %f93;
	fma.rn.f32 	%f98, %f90, %f92, %f97;
	add.f32 	%f99, %f87, %f98;
	ld.u8 	%rs31, [%rd25+-1034];
	ld.u8 	%rs32, [%rd26+-1034];
	shl.b16 	%rs33, %rs31, 2;
	cvt.u64.u16 	%rd78, %rs33;
	and.b64  	%rd79, %rd78, 60;
	add.s64 	%rd80, %rd29, %rd79;
	ld.const.f32 	%f100, [%rd80];
	shr.u16 	%rs34, %rs31, 4;
	cvt.u32.u16 	%r76, %rs34;
	mul.wide.u32 	%rd81, %r76, 4;
	add.s64 	%rd82, %rd29, %rd81;
	ld.const.f32 	%f101, [%rd82];
	shl.b16 	%rs35, %rs32, 2;
	cvt.u64.u16 	%rd83, %rs35;
	and.b64  	%rd84, %rd83, 60;
	add.s64 	%rd85, %rd29, %rd84;
	ld.const.f32 	%f102, [%rd85];
	shr.u16 	%rs36, %rs32, 4;
	cvt.u32.u16 	%r77, %rs36;
	mul.wide.u32 	%rd86, %r77, 4;
	add.s64 	%rd87, %rd29, %rd86;
	ld.const.f32 	%f103, [%rd87];
	ld.shared.f32 	%f104, [%r341+-24];
	ld.shared.f32 	%f105, [%r341+-20];
	mul.f32 	%f106, %f101, %f105;
	fma.rn.f32 	%f107, %f100, %f104, %f106;
	add.f32 	%f108, %f96, %f107;
	mul.f32 	%f109, %f103, %f105;
	fma.rn.f32 	%f110, %f102, %f104, %f109;
	add.f32 	%f111, %f99, %f110;
	ld.u8 	%rs37, [%rd25+-1033];
	ld.u8 	%rs38, [%rd26+-1033];
	shl.b16 	%rs39, %rs37, 2;
	cvt.u64.u16 	%rd88, %rs39;
	and.b64  	%rd89, %rd88, 60;
	add.s64 	%rd90, %rd29, %rd89;
	ld.const.f32 	%f112, [%rd90];
	shr.u16 	%rs40, %rs37, 4;
	cvt.u32.u16 	%r78, %rs40;
	mul.wide.u32 	%rd91, %r78, 4;
	add.s64 	%rd92, %rd29, %rd91;
	ld.const.f32 	%f113, [%rd92];
	shl.b16 	%rs41, %rs38, 2;
	cvt.u64.u16 	%rd93, %rs41;
	and.b64  	%rd94, %rd93, 60;
	add.s64 	%rd95, %rd29, %rd94;
	ld.const.f32 	%f114, [%rd95];
	shr.u16 	%rs42, %rs38, 4;
	cvt.u32.u16 	%r79, %rs42;
	mul.wide.u32 	%rd96, %r79, 4;
	add.s64 	%rd97, %rd29, %rd96;
	ld.const.f32 	%f115, [%rd97];
	ld.shared.f32 	%f116, [%r341+-16];
	ld.shared.f32 	%f117, [%r341+-12];
	mul.f32 	%f118, %f113, %f117;
	fma.rn.f32 	%f119, %f112, %f116, %f118;
	add.f32 	%f120, %f108, %f119;
	mul.f32 	%f121, %f115, %f117;
	fma.rn.f32 	%f122, %f114, %f116, %f121;
	add.f32 	%f123, %f111, %f122;
	ld.u8 	%rs43, [%rd25+-1032];
	ld.u8 	%rs44, [%rd26+-1032];
	shl.b16 	%rs45, %rs43, 2;
	cvt.u64.u16 	%rd98, %rs45;
	and.b64  	%rd99, %rd98, 60;
	add.s64 	%rd100, %rd29, %rd99;
	ld.const.f32 	%f124, [%rd100];
	shr.u16 	%rs46, %rs43, 4;
	cvt.u32.u16 	%r80, %rs46;
	mul.wide.u32 	%rd101, %r80, 4;
	add.s64 	%rd102, %rd29, %rd101;
	ld.const.f32 	%f125, [%rd102];
	shl.b16 	%rs47, %rs44, 2;
	cvt.u64.u16 	%rd103, %rs47;
	and.b64  	%rd104, %rd103, 60;
	add.s64 	%rd105, %rd29, %rd104;
	ld.const.f32 	%f126, [%rd105];
	shr.u16 	%rs48, %rs44, 4;
	cvt.u32.u16 	%r81, %rs48;
	mul.wide.u32 	%rd106, %r81, 4;
	add.s64 	%rd107, %rd29, %rd106;
	ld.const.f32 	%f127, [%rd107];
	ld.shared.f32 	%f128, [%r341+-8];
	ld.shared.f32 	%f129, [%r341+-4];
	mul.f32 	%f130, %f125, %f129;
	fma.rn.f32 	%f131, %f124, %f128, %f130;
	add.f32 	%f132, %f120, %f131;
	mul.f32 	%f133, %f127, %f129;
	fma.rn.f32 	%f134, %f126, %f128, %f133;
	add.f32 	%f135, %f123, %f134;
	ld.u8 	%rs49, [%rd25+-1031];
	ld.u8 	%rs50, [%rd26+-1031];
	shl.b16 	%rs51, %rs49, 2;
	cvt.u64.u16 	%rd108, %rs51;
	and.b64  	%rd109, %rd108, 60;
	add.s64 	%rd110, %rd29, %rd109;
	ld.const.f32 	%f136, [%rd110];
	shr.u16 	%rs52, %rs49, 4;
	cvt.u32.u16 	%r82, %rs52;
	mul.wide.u32 	%rd111, %r82, 4;
	add.s64 	%rd112, %rd29, %rd111;
	ld.const.f32 	%f137, [%rd112];
	shl.b16 	%rs53, %rs50, 2;
	cvt.u64.u16 	%rd113, %rs53;
	and.b64  	%rd114, %rd113, 60;
	add.s64 	%rd115, %rd29, %rd114;
	ld.const.f32 	%f138, [%rd115];
	shr.u16 	%rs54, %rs50, 4;
	cvt.u32.u16 	%r83, %rs54;
	mul.wide.u32 	%rd116, %r83, 4;
	add.s64 	%rd117, %rd29, %rd116;
	ld.const.f32 	%f139, [%rd117];
	ld.shared.f32 	%f140, [%r341];
	ld.shared.f32 	%f141, [%r341+4];
	mul.f32 	%f142, %f137, %f141;
	fma.rn.f32 	%f143, %f136, %f140, %f142;
	add.f32 	%f144, %f132, %f143;
	mul.f32 	%f145, %f139, %f141;
	fma.rn.f32 	%f146, %f138, %f140, %f145;
	add.f32 	%f147, %f135, %f146;
	ld.u8 	%rs55, [%rd25+-1030];
	ld.u8 	%rs56, [%rd26+-1030];
	shl.b16 	%rs57, %rs55, 2;
	cvt.u64.u16 	%rd118, %rs57;
	and.b64  	%rd119, %rd118, 60;
	add.s64 	%rd120, %rd29, %rd119;
	ld.const.f32 	%f148, [%rd120];
	shr.u16 	%rs58, %rs55, 4;
	cvt.u32.u16 	%r84, %rs58;
	mul.wide.u32 	%rd121, %r84, 4;
	add.s64 	%rd122, %rd29, %rd121;
	ld.const.f32 	%f149, [%rd122];
	shl.b16 	%rs59, %rs56, 2;
	cvt.u64.u16 	%rd123, %rs59;
	and.b64  	%rd124, %rd123, 60;
	add.s64 	%rd125, %rd29, %rd124;
	ld.const.f32 	%f150, [%rd125];
	shr.u16 	%rs60, %rs56, 4;
	cvt.u32.u16 	%r85, %rs60;
	mul.wide.u32 	%rd126, %r85, 4;
	add.s64 	%rd127, %rd29, %rd126;
	ld.const.f32 	%f151, [%rd127];
	ld.shared.f32 	%f152, [%r341+8];
	ld.shared.f32 	%f153, [%r341+12];
	mul.f32 	%f154, %f149, %f153;
	fma.rn.f32 	%f155, %f148, %f152, %f154;
	add.f32 	%f156, %f144, %f155;
	mul.f32 	%f157, %f151, %f153;
	fma.rn.f32 	%f158, %f150, %f152, %f157;
	add.f32 	%f159, %f147, %f158;
	ld.u8 	%rs61, [%rd25+-1029];
	ld.u8 	%rs62, [%rd26+-1029];
	shl.b16 	%rs63, %rs61, 2;
	cvt.u64.u16 	%rd128, %rs63;
	and.b64  	%rd129, %rd128, 60;
	add.s64 	%rd130, %rd29, %rd129;
	ld.const.f32 	%f160, [%rd130];
	shr.u16 	%rs64, %rs61, 4;
	cvt.u32.u16 	%r86, %rs64;
	mul.wide.u32 	%rd131, %r86, 4;
	add.s64 	%rd132, %rd29, %rd131;
	ld.const.f32 	%f161, [%rd132];
	shl.b16 	%rs65, %rs62, 2;
	cvt.u64.u16 	%rd133, %rs65;
	and.b64  	%rd134, %rd133, 60;
	add.s64 	%rd135, %rd29, %rd134;
	ld.const.f32 	%f162, [%rd135];
	shr.u16 	%rs66, %rs62, 4;
	cvt.u32.u16 	%r87, %rs66;
	mul.wide.u32 	%rd136, %r87, 4;
	add.s64 	%rd137, %rd29, %rd136;
	ld.const.f32 	%f163, [%rd137];
	ld.shared.f32 	%f164, [%r341+16];
	ld.shared.f32 	%f165, [%r341+20];
	mul.f32 	%f166, %f161, %f165;
	fma.rn.f32 	%f167, %f160, %f164, %f166;
	add.f32 	%f168, %f156, %f167;
	mul.f32 	%f169, %f163, %f165;
	fma.rn.f32 	%f170, %f162, %f164, %f169;
	add.f32 	%f171, %f159, %f170;
	ld.u8 	%rs67, [%rd25+-1028];
	ld.u8 	%rs68, [%rd26+-1028];
	shl.b16 	%rs69, %rs67, 2;
	cvt.u64.u16 	%rd138, %rs69;
	and.b64  	%rd139, %rd138, 60;
	add.s64 	%rd140, %rd29, %rd139;
	ld.const.f32 	%f172, [%rd140];
	shr.u16 	%rs70, %rs67, 4;
	cvt.u32.u16 	%r88, %rs70;
	mul.wide.u32 	%rd141, %r88, 4;
	add.s64 	%rd142, %rd29, %rd141;
	ld.const.f32 	%f173, [%rd142];
	shl.b16 	%rs71, %rs68, 2;
	cvt.u64.u16 	%rd143, %rs71;
	and.b64  	%rd144, %rd143, 60;
	add.s64 	%rd145, %rd29, %rd144;
	ld.const.f32 	%f174, [%rd145];
	shr.u16 	%rs72, %rs68, 4;
	cvt.u32.u16 	%r89, %rs72;
	mul.wide.u32 	%rd146, %r89, 4;
	add.s64 	%rd147, %rd29, %rd146;
	ld.const.f32 	%f175, [%rd147];
	ld.shared.f32 	%f176, [%r341+24];
	ld.shared.f32 	%f177, [%r341+28];
	mul.f32 	%f178, %f173, %f177;
	fma.rn.f32 	%f179, %f172, %f176, %f178;
	add.f32 	%f180, %f168, %f179;
	mul.f32 	%f181, %f175, %f177;
	fma.rn.f32 	%f182, %f174, %f176, %f181;
	add.f32 	%f183, %f171, %f182;
	ld.u8 	%rs73, [%rd25+-1027];
	ld.u8 	%rs74, [%rd26+-1027];
	shl.b16 	%rs75, %rs73, 2;
	cvt.u64.u16 	%rd148, %rs75;
	and.b64  	%rd149, %rd148, 60;
	add.s64 	%rd150, %rd29, %rd149;
	ld.const.f32 	%f184, [%rd150];
	shr.u16 	%rs76, %rs73, 4;
	cvt.u32.u16 	%r90, %rs76;
	mul.wide.u32 	%rd151, %r90, 4;
	add.s64 	%rd152, %rd29, %rd151;
	ld.const.f32 	%f185, [%rd152];
	shl.b16 	%rs77, %rs74, 2;
	cvt.u64.u16 	%rd153, %rs77;
	and.b64  	%rd154, %rd153, 60;
	add.s64 	%rd155, %rd29, %rd154;
	ld.const.f32 	%f186, [%rd155];
	shr.u16 	%rs78, %rs74, 4;
	cvt.u32.u16 	%r91, %rs78;
	mul.wide.u32 	%rd156, %r91, 4;
	add.s64 	%rd157, %rd29, %rd156;
	ld.const.f32 	%f187, [%rd157];
	ld.shared.f32 	%f188, [%r341+32];
	ld.shared.f32 	%f189, [%r341+36];
	mul.f32 	%f190, %f185, %f189;
	fma.rn.f32 	%f191, %f184, %f188, %f190;
	add.f32 	%f192, %f180, %f191;
	mul.f32 	%f193, %f187, %f189;
	fma.rn.f32 	%f194, %f186, %f188, %f193;
	add.f32 	%f195, %f183, %f194;
	ld.u8 	%rs79, [%rd25+-1026];
	ld.u8 	%rs80, [%rd26+-1026];
	shl.b16 	%rs81, %rs79, 2;
	cvt.u64.u16 	%rd158, %rs81;
	and.b64  	%rd159, %rd158, 60;
	add.s64 	%rd160, %rd29, %rd159;
	ld.const.f32 	%f196, [%rd160];
	shr.u16 	%rs82, %rs79, 4;
	cvt.u32.u16 	%r92, %rs82;
	mul.wide.u32 	%rd161, %r92, 4;
	add.s64 	%rd162, %rd29, %rd161;
	ld.const.f32 	%f197, [%rd162];
	shl.b16 	%rs83, %rs80, 2;
	cvt.u64.u16 	%rd163, %rs83;
	and.b64  	%rd164, %rd163, 60;
	add.s64 	%rd165, %rd29, %rd164;
	ld.const.f32 	%f198, [%rd165];
	shr.u16 	%rs84, %rs80, 4;
	cvt.u32.u16 	%r93, %rs84;
	mul.wide.u32 	%rd166, %r93, 4;
	add.s64 	%rd167, %rd29, %rd166;
	ld.const.f32 	%f199, [%rd167];
	ld.shared.f32 	%f200, [%r341+40];
	ld.shared.f32 	%f201, [%r341+44];
	mul.f32 	%f202, %f197, %f201;
	fma.rn.f32 	%f203, %f196, %f200, %f202;
	add.f32 	%f204, %f192, %f203;
	mul.f32 	%f205, %f199, %f201;
	fma.rn.f32 	%f206, %f198, %f200, %f205;
	add.f32 	%f207, %f195, %f206;
	ld.u8 	%rs85, [%rd25+-1025];
	ld.u8 	%rs86, [%rd26+-1025];
	shl.b16 	%rs87, %rs85, 2;
	cvt.u64.u16 	%rd168, %rs87;
	and.b64  	%rd169, %rd168, 60;
	add.s64 	%rd170, %rd29, %rd169;
	ld.const.f32 	%f208, [%rd170];
	shr.u16 	%rs88, %rs85, 4;
	cvt.u32.u16 	%r94, %rs88;
	mul.wide.u32 	%rd171, %r94, 4;
	add.s64 	%rd172, %rd29, %rd171;
	ld.const.f32 	%f209, [%rd172];
	shl.b16 	%rs89, %rs86, 2;
	cvt.u64.u16 	%rd173, %rs89;
	and.b64  	%rd174, %rd173, 60;
	add.s64 	%rd175, %rd29, %rd174;
	ld.const.f32 	%f210, [%rd175];
	shr.u16 	%rs90, %rs86, 4;
	cvt.u32.u16 	%r95, %rs90;
	mul.wide.u32 	%rd176, %r95, 4;
	add.s64 	%rd177, %rd29, %rd176;
	ld.const.f32 	%f211, [%rd177];
	ld.shared.f32 	%f212, [%r341+48];
	ld.shared.f32 	%f213, [%r341+52];
	mul.f32 	%f214, %f209, %f213;
	fma.rn.f32 	%f215, %f208, %f212, %f214;
	add.f32 	%f216, %f204, %f215;
	mul.f32 	%f217, %f211, %f213;
	fma.rn.f32 	%f218, %f210, %f212, %f217;
	add.f32 	%f219, %f207, %f218;
	ld.u8 	%rs91, [%rd25+-1024];
	ld.u8 	%rs92, [%rd26+-1024];
	shl.b16 	%rs93, %rs91, 2;
	cvt.u64.u16 	%rd178, %rs93;
	and.b64  	%rd179, %rd178, 60;
	add.s64 	%rd180, %rd29, %rd179;
	ld.const.f32 	%f220, [%rd180];
	shr.u16 	%rs94, %rs91, 4;
	cvt.u32.u16 	%r96, %rs94;
	mul.wide.u32 	%rd181, %r96, 4;
	add.s64 	%rd182, %rd29, %rd181;
	ld.const.f32 	%f221, [%rd182];
	shl.b16 	%rs95, %rs92, 2;
	cvt.u64.u16 	%rd183, %rs95;
	and.b64  	%rd184, %rd183, 60;
	add.s64 	%rd185, %rd29, %rd184;
	ld.const.f32 	%f222, [%rd185];
	shr.u16 	%rs96, %rs92, 4;
	cvt.u32.u16 	%r97, %rs96;
	mul.wide.u32 	%rd186, %r97, 4;
	add.s64 	%rd187, %rd29, %rd186;
	ld.const.f32 	%f223, [%rd187];
	ld.shared.f32 	%f224, [%r341+56];
	ld.shared.f32 	%f225, [%r341+60];
	mul.f32 	%f226, %f221, %f225;
	fma.rn.f32 	%f227, %f220, %f224, %f226;
	add.f32 	%f228, %f216, %f227;
	mul.f32 	%f229, %f223, %f225;
	fma.rn.f32 	%f230, %f222, %f224, %f229;
	add.f32 	%f231, %f219, %f230;
	fma.rn.f32 	%f1386, %f39, %f228, %f1386;
	fma.rn.f32 	%f1387, %f38, %f231, %f1387;
$L__BB2_5:
	setp.gt.u32 	%p2, %r22, 16382;
	@%p2 bra 	$L__BB2_7;
	ld.global.nc.u64 	%rd188, [%rd1+8];
	add.s64 	%rd189, %rd188, %rd1043;
	ld.global.nc.u64 	%rd190, [%rd1+24];
	add.s64 	%rd191, %rd190, %rd1043;
	ld.global.nc.u64 	%rd192, [%rd1+16];
	ld.global.nc.u64 	%rd193, [%rd1];
	ld.f32 	%f232, [%rd191+256];
	ld.f32 	%f233, [%rd189+256];
	add.s64 	%rd194, %rd193, %rd1042;
	ld.u8 	%rs97, [%rd194+-15];
	add.s64 	%rd195, %rd192, %rd1042;
	ld.u8 	%rs98, [%rd195+-15];
	shl.b16 	%rs99, %rs97, 2;
	cvt.u64.u16 	%rd196, %rs99;
	and.b64  	%rd197, %rd196, 60;
	mov.u64 	%rd198, NVFP4_LUT;
	add.s64 	%rd199, %rd198, %rd197;
	ld.const.f32 	%f234, [%rd199];
	shr.u16 	%rs100, %rs97, 4;
	cvt.u32.u16 	%r98, %rs100;
	mul.wide.u32 	%rd200, %r98, 4;
	add.s64 	%rd201, %rd198, %rd200;
	ld.const.f32 	%f235, [%rd201];
	shl.b16 	%rs101, %rs98, 2;
	cvt.u64.u16 	%rd202, %rs101;
	and.b64  	%rd203, %rd202, 60;
	add.s64 	%rd204, %rd198, %rd203;
	ld.const.f32 	%f236, [%rd204];
	shr.u16 	%rs102, %rs98, 4;
	cvt.u32.u16 	%r99, %rs102;
	mul.wide.u32 	%rd205, %r99, 4;
	add.s64 	%rd206, %rd198, %rd205;
	ld.const.f32 	%f237, [%rd206];
	ld.shared.f32 	%f238, [%r341+-64];
	ld.shared.f32 	%f239, [%r341+-60];
	mul.f32 	%f240, %f235, %f239;
	fma.rn.f32 	%f241, %f234, %f238, %f240;
	add.f32 	%f242, %f241, 0f00000000;
	mul.f32 	%f243, %f237, %f239;
	fma.rn.f32 	%f244, %f236, %f238, %f243;
	add.f32 	%f245, %f244, 0f00000000;
	ld.u8 	%rs103, [%rd194+-14];
	ld.u8 	%rs104, [%rd195+-14];
	shl.b16 	%rs105, %rs103, 2;
	cvt.u64.u16 	%rd207, %rs105;
	and.b64  	%rd208, %rd207, 60;
	add.s64 	%rd209, %rd198, %rd208;
	ld.const.f32 	%f246, [%rd209];
	shr.u16 	%rs106, %rs103, 4;
	cvt.u32.u16 	%r100, %rs106;
	mul.wide.u32 	%rd210, %r100, 4;
	add.s64 	%rd211, %rd198, %rd210;
	ld.const.f32 	%f247, [%rd211];
	shl.b16 	%rs107, %rs104, 2;
	cvt.u64.u16 	%rd212, %rs107;
	and.b64  	%rd213, %rd212, 60;
	add.s64 	%rd214, %rd198, %rd213;
	ld.const.f32 	%f248, [%rd214];
	shr.u16 	%rs108, %rs104, 4;
	cvt.u32.u16 	%r101, %rs108;
	mul.wide.u32 	%rd215, %r101, 4;
	add.s64 	%rd216, %rd198, %rd215;
	ld.const.f32 	%f249, [%rd216];
	ld.shared.f32 	%f250, [%r341+-56];
	ld.shared.f32 	%f251, [%r341+-52];
	mul.f32 	%f252, %f247, %f251;
	fma.rn.f32 	%f253, %f246, %f250, %f252;
	add.f32 	%f254, %f242, %f253;
	mul.f32 	%f255, %f249, %f251;
	fma.rn.f32 	%f256, %f248, %f250, %f255;
	add.f32 	%f257, %f245, %f256;
	ld.u8 	%rs109, [%rd194+-13];
	ld.u8 	%rs110, [%rd195+-13];
	shl.b16 	%rs111, %rs109, 2;
	cvt.u64.u16 	%rd217, %rs111;
	and.b64  	%rd218, %rd217, 60;
	add.s64 	%rd219, %rd198, %rd218;
	ld.const.f32 	%f258, [%rd219];
	shr.u16 	%rs112, %rs109, 4;
	cvt.u32.u16 	%r102, %rs112;
	mul.wide.u32 	%rd220, %r102, 4;
	add.s64 	%rd221, %rd198, %rd220;
	ld.const.f32 	%f259, [%rd221];
	shl.b16 	%rs113, %rs110, 2;
	cvt.u64.u16 	%rd222, %rs113;
	and.b64  	%rd223, %rd222, 60;
	add.s64 	%rd224, %rd198, %rd223;
	ld.const.f32 	%f260, [%rd224];
	shr.u16 	%rs114, %rs110, 4;
	cvt.u32.u16 	%r103, %rs114;
	mul.wide.u32 	%rd225, %r103, 4;
	add.s64 	%rd226, %rd198, %rd225;
	ld.const.f32 	%f261, [%rd226];
	ld.shared.f32 	%f262, [%r341+-48];
	ld.shared.f32 	%f263, [%r341+-44];
	mul.f32 	%f264, %f259, %f263;
	fma.rn.f32 	%f265, %f258, %f262, %f264;
	add.f32 	%f266, %f254, %f265;
	mul.f32 	%f267, %f261, %f263;
	fma.rn.f32 	%f268, %f260, %f262, %f267;
	add.f32 	%f269, %f257, %f268;
	ld.u8 	%rs115, [%rd194+-12];
	ld.u8 	%rs116, [%rd195+-12];
	shl.b16 	%rs117, %rs115, 2;
	cvt.u64.u16 	%rd227, %rs117;
	and.b64  	%rd228, %rd227, 60;
	add.s64 	%rd229, %rd198, %rd228;
	ld.const.f32 	%f270, [%rd229];
	shr.u16 	%rs118, %rs115, 4;
	cvt.u32.u16 	%r104, %rs118;
	mul.wide.u32 	%rd230, %r104, 4;
	add.s64 	%rd231, %rd198, %rd230;
	ld.const.f32 	%f271, [%rd231];
	shl.b16 	%rs119, %rs116, 2;
	cvt.u64.u16 	%rd232, %rs119;
	and.b64  	%rd233, %rd232, 60;
	add.s64 	%rd234, %rd198, %rd233;
	ld.const.f32 	%f272, [%rd234];
	shr.u16 	%rs120, %rs116, 4;
	cvt.u32.u16 	%r105, %rs120;
	mul.wide.u32 	%rd235, %r105, 4;
	add.s64 	%rd236, %rd198, %rd235;
	ld.const.f32 	%f273, [%rd236];
	ld.shared.f32 	%f274, [%r341+-40];
	ld.shared.f32 	%f275, [%r341+-36];
	mul.f32 	%f276, %f271, %f275;
	fma.rn.f32 	%f277, %f270, %f274, %f276;
	add.f32 	%f278, %f266, %f277;
	mul.f32 	%f279, %f273, %f275;
	fma.rn.f32 	%f280, %f272, %f274, %f279;
	add.f32 	%f281, %f269, %f280;
	ld.u8 	%rs121, [%rd194+-11];
	ld.u8 	%rs122, [%rd195+-11];
	shl.b16 	%rs123, %rs121, 2;
	cvt.u64.u16 	%rd237, %rs123;
	and.b64  	%rd238, %rd237, 60;
	add.s64 	%rd239, %rd198, %rd238;
	ld.const.f32 	%f282, [%rd239];
	shr.u16 	%rs124, %rs121, 4;
	cvt.u32.u16 	%r106, %rs124;
	mul.wide.u32 	%rd240, %r106, 4;
	add.s64 	%rd241, %rd198, %rd240;
	ld.const.f32 	%f283, [%rd241];
	shl.b16 	%rs125, %rs122, 2;
	cvt.u64.u16 	%rd242, %rs125;
	and.b64  	%rd243, %rd242, 60;
	add.s64 	%rd244, %rd198, %rd243;
	ld.const.f32 	%f284, [%rd244];
	shr.u16 	%rs126, %rs122, 4;
	cvt.u32.u16 	%r107, %rs126;
	mul.wide.u32 	%rd245, %r107, 4;
	add.s64 	%rd246, %rd198, %rd245;
	ld.const.f32 	%f285, [%rd246];
	ld.shared.f32 	%f286, [%r341+-32];
	ld.shared.f32 	%f287, [%r341+-28];
	mul.f32 	%f288, %f283, %f287;
	fma.rn.f32 	%f289, %f282, %f286, %f288;
	add.f32 	%f290, %f278, %f289;
	mul.f32 	%f291, %f285, %f287;
	fma.rn.f32 	%f292, %f284, %f286, %f291;
	add.f32 	%f293, %f281, %f292;
	ld.u8 	%rs127, [%rd194+-10];
	ld.u8 	%rs128, [%rd195+-10];
	shl.b16 	%rs129, %rs127, 2;
	cvt.u64.u16 	%rd247, %rs129;
	and.b64  	%rd248, %rd247, 60;
	add.s64 	%rd249, %rd198, %rd248;
	ld.const.f32 	%f294, [%rd249];
	shr.u16 	%rs130, %rs127, 4;
	cvt.u32.u16 	%r108, %rs130;
	mul.wide.u32 	%rd250, %r108, 4;
	add.s64 	%rd251, %rd198, %rd250;
	ld.const.f32 	%f295, [%rd251];
	shl.b16 	%rs131, %rs128, 2;
	cvt.u64.u16 	%rd252, %rs131;
	and.b64  	%rd253, %rd252, 60;
	add.s64 	%rd254, %rd198, %rd253;
	ld.const.f32 	%f296, [%rd254];
	shr.u16 	%rs132, %rs128, 4;
	cvt.u32.u16 	%r109, %rs132;
	mul.wide.u32 	%rd255, %r109, 4;
	add.s64 	%rd256, %rd198, %rd255;
	ld.const.f32 	%f297, [%rd256];
	ld.shared.f32 	%f298, [%r341+-24];
	ld.shared.f32 	%f299, [%r341+-20];
	mul.f32 	%f300, %f295, %f299;
	fma.rn.f32 	%f301, %f294, %f298, %f300;
	add.f32 	%f302, %f290, %f301;
	mul.f32 	%f303, %f297, %f299;
	fma.rn.f32 	%f304, %f296, %f298, %f303;
	add.f32 	%f305, %f293, %f304;
	ld.u8 	%rs133, [%rd194+-9];
	ld.u8 	%rs134, [%rd195+-9];
	shl.b16 	%rs135, %rs133, 2;
	cvt.u64.u16 	%rd257, %rs135;
	and.b64  	%rd258, %rd257, 60;
	add.s64 	%rd259, %rd198, %rd258;
	ld.const.f32 	%f306, [%rd259];
	shr.u16 	%rs136, %rs133, 4;
	cvt.u32.u16 	%r110, %rs136;
	mul.wide.u32 	%rd260, %r110, 4;
	add.s64 	%rd261, %rd198, %rd260;
	ld.const.f32 	%f307, [%rd261];
	shl.b16 	%rs137, %rs134, 2;
	cvt.u64.u16 	%rd262, %rs137;
	and.b64  	%rd263, %rd262, 60;
	add.s64 	%rd264, %rd198, %rd263;
	ld.const.f32 	%f308, [%rd264];
	shr.u16 	%rs138, %rs134, 4;
	cvt.u32.u16 	%r111, %rs138;
	mul.wide.u32 	%rd265, %r111, 4;
	add.s64 	%rd266, %rd198, %rd265;
	ld.const.f32 	%f309, [%rd266];
	ld.shared.f32 	%f310, [%r341+-16];
	ld.shared.f32 	%f311, [%r341+-12];
	mul.f32 	%f312, %f307, %f311;
	fma.rn.f32 	%f313, %f306, %f310, %f312;
	add.f32 	%f314, %f302, %f313;
	mul.f32 	%f315, %f309, %f311;
	fma.rn.f32 	%f316, %f308, %f310, %f315;
	add.f32 	%f317, %f305, %f316;
	ld.u8 	%rs139, [%rd194+-8];
	ld.u8 	%rs140, [%rd195+-8];
	shl.b16 	%rs141, %rs139, 2;
	cvt.u64.u16 	%rd267, %rs141;
	and.b64  	%rd268, %rd267, 60;
	add.s64 	%rd269, %rd198, %rd268;
	ld.const.f32 	%f318, [%rd269];
	shr.u16 	%rs142, %rs139, 4;
	cvt.u32.u16 	%r112, %rs142;
	mul.wide.u32 	%rd270, %r112, 4;
	add.s64 	%rd271, %rd198, %rd270;
	ld.const.f32 	%f319, [%rd271];
	shl.b16 	%rs143, %rs140, 2;
	cvt.u64.u16 	%rd272, %rs143;
	and.b64  	%rd273, %rd272, 60;
	add.s64 	%rd274, %rd198, %rd273;
	ld.const.f32 	%f320, [%rd274];
	shr.u16 	%rs144, %rs140, 4;
	cvt.u32.u16 	%r113, %rs144;
	mul.wide.u32 	%rd275, %r113, 4;
	add.s64 	%rd276, %rd198, %rd275;
	ld.const.f32 	%f321, [%rd276];
	ld.shared.f32 	%f322, [%r341+-8];
	ld.shared.f32 	%f323, [%r341+-4];
	mul.f32 	%f324, %f319, %f323;
	fma.rn.f32 	%f325, %f318, %f322, %f324;
	add.f32 	%f326, %f314, %f325;
	mul.f32 	%f327, %f321, %f323;
	fma.rn.f32 	%f328, %f320, %f322, %f327;
	add.f32 	%f329, %f317, %f328;
	ld.u8 	%rs145, [%rd194+-7];
	ld.u8 	%rs146, [%rd195+-7];
	shl.b16 	%rs147, %rs145, 2;
	cvt.u64.u16 	%rd277, %rs147;
	and.b64  	%rd278, %rd277, 60;
	add.s64 	%rd279, %rd198, %rd278;
	ld.const.f32 	%f330, [%rd279];
	shr.u16 	%rs148, %rs145, 4;
	cvt.u32.u16 	%r114, %rs148;
	mul.wide.u32 	%rd280, %r114, 4;
	add.s64 	%rd281, %rd198, %rd280;
	ld.const.f32 	%f331, [%rd281];
	shl.b16 	%rs149, %rs146, 2;
	cvt.u64.u16 	%rd282, %rs149;
	and.b64  	%rd283, %rd282, 60;
	add.s64 	%rd284, %rd198, %rd283;
	ld.const.f32 	%f332, [%rd284];
	shr.u16 	%rs150, %rs146, 4;
	cvt.u32.u16 	%r115, %rs150;
	mul.wide.u32 	%rd285, %r115, 4;
	add.s64 	%rd286, %rd198, %rd285;
	ld.const.f32 	%f333, [%rd286];
	ld.shared.f32 	%f334, [%r341];
	ld.shared.f32 	%f335, [%r341+4];
	mul.f32 	%f336, %f331, %f335;
	fma.rn.f32 	%f337, %f330, %f334, %f336;
	add.f32 	%f338, %f326, %f337;
	mul.f32 	%f339, %f333, %f335;
	fma.rn.f32 	%f340, %f332, %f334, %f339;
	add.f32 	%f341, %f329, %f340;
	ld.u8 	%rs151, [%rd194+-6];
	ld.u8 	%rs152, [%rd195+-6];
	shl.b16 	%rs153, %rs151, 2;
	cvt.u64.u16 	%rd287, %rs153;
	and.b64  	%rd288, %rd287, 60;
	add.s64 	%rd289, %rd198, %rd288;
	ld.const.f32 	%f342, [%rd289];
	shr.u16 	%rs154, %rs151, 4;
	cvt.u32.u16 	%r116, %rs154;
	mul.wide.u32 	%rd290, %r116, 4;
	add.s64 	%rd291, %rd198, %rd290;
	ld.const.f32 	%f343, [%rd291];
	shl.b16 	%rs155, %rs152, 2;
	cvt.u64.u16 	%rd292, %rs155;
	and.b64  	%rd293, %rd292, 60;
	add.s64 	%rd294, %rd198, %rd293;
	ld.const.f32 	%f344, [%rd294];
	shr.u16 	%rs156, %rs152, 4;
	cvt.u32.u16 	%r117, %rs156;
	mul.wide.u32 	%rd295, %r117, 4;
	add.s64 	%rd296, %rd198, %rd295;
	ld.const.f32 	%f345, [%rd296];
	ld.shared.f32 	%f346, [%r341+8];
	ld.shared.f32 	%f347, [%r341+12];
	mul.f32 	%f348, %f343, %f347;
	fma.rn.f32 	%f349, %f342, %f346, %f348;
	add.f32 	%f350, %f338, %f349;
	mul.f32 	%f351, %f345, %f347;
	fma.rn.f32 	%f352, %f344, %f346, %f351;
	add.f32 	%f353, %f341, %f352;
	ld.u8 	%rs157, [%rd194+-5];
	ld.u8 	%rs158, [%rd195+-5];
	shl.b16 	%rs159, %rs157, 2;
	cvt.u64.u16 	%rd297, %rs159;
	and.b64  	%rd298, %rd297, 60;
	add.s64 	%rd299, %rd198, %rd298;
	ld.const.f32 	%f354, [%rd299];
	shr.u16 	%rs160, %rs157, 4;
	cvt.u32.u16 	%r118, %rs160;
	mul.wide.u32 	%rd300, %r118, 4;
	add.s64 	%rd301, %rd198, %rd300;
	ld.const.f32 	%f355, [%rd301];
	shl.b16 	%rs161, %rs158, 2;
	cvt.u64.u16 	%rd302, %rs161;
	and.b64  	%rd303, %rd302, 60;
	add.s64 	%rd304, %rd198, %rd303;
	ld.const.f32 	%f356, [%rd304];
	shr.u16 	%rs162, %rs158, 4;
	cvt.u32.u16 	%r119, %rs162;
	mul.wide.u32 	%rd305, %r119, 4;
	add.s64 	%rd306, %rd198, %rd305;
	ld.const.f32 	%f357, [%rd306];
	ld.shared.f32 	%f358, [%r341+16];
	ld.shared.f32 	%f359, [%r341+20];
	mul.f32 	%f360, %f355, %f359;
	fma.rn.f32 	%f361, %f354, %f358, %f360;
	add.f32 	%f362, %f350, %f361;
	mul.f32 	%f363, %f357, %f359;
	fma.rn.f32 	%f364, %f356, %f358, %f363;
	add.f32 	%f365, %f353, %f364;
	ld.u8 	%rs163, [%rd194+-4];
	ld.u8 	%rs164, [%rd195+-4];
	shl.b16 	%rs165, %rs163, 2;
	cvt.u64.u16 	%rd307, %rs165;
	and.b64  	%rd308, %rd307, 60;
	add.s64 	%rd309, %rd198, %rd308;
	ld.const.f32 	%f366, [%rd309];
	shr.u16 	%rs166, %rs163, 4;
	cvt.u32.u16 	%r120, %rs166;
	mul.wide.u32 	%rd310, %r120, 4;
	add.s64 	%rd311, %rd198, %rd310;
	ld.const.f32 	%f367, [%rd311];
	shl.b16 	%rs167, %rs164, 2;
	cvt.u64.u16 	%rd312, %rs167;
	and.b64  	%rd313, %rd312, 60;
	add.s64 	%rd314, %rd198, %rd313;
	ld.const.f32 	%f368, [%rd314];
	shr.u16 	%rs168, %rs164, 4;
	cvt.u32.u16 	%r121, %rs168;
	mul.wide.u32 	%rd315, %r121, 4;
	add.s64 	%rd316, %rd198, %rd315;
	ld.const.f32 	%f369, [%rd316];
	ld.shared.f32 	%f370, [%r341+24];
	ld.shared.f32 	%f371, [%r341+28];
	mul.f32 	%f372, %f367, %f371;
	fma.rn.f32 	%f373, %f366, %f370, %f372;
	add.f32 	%f374, %f362, %f373;
	mul.f32 	%f375, %f369, %f371;
	fma.rn.f32 	%f376, %f368, %f370, %f375;
	add.f32 	%f377, %f365, %f376;
	ld.u8 	%rs169, [%rd194+-3];
	ld.u8 	%rs170, [%rd195+-3];
	shl.b16 	%rs171, %rs169, 2;
	cvt.u64.u16 	%rd317, %rs171;
	and.b64  	%rd318, %rd317, 60;
	add.s64 	%rd319, %rd198, %rd318;
	ld.const.f32 	%f378, [%rd319];
	shr.u16 	%rs172, %rs169, 4;
	cvt.u32.u16 	%r122, %rs172;
	mul.wide.u32 	%rd320, %r122, 4;
	add.s64 	%rd321, %rd198, %rd320;
	ld.const.f32 	%f379, [%rd321];
	shl.b16 	%rs173, %rs170, 2;
	cvt.u64.u16 	%rd322, %rs173;
	and.b64  	%rd323, %rd322, 60;
	add.s64 	%rd324, %rd198, %rd323;
	ld.const.f32 	%f380, [%rd324];
	shr.u16 	%rs174, %rs170, 4;
	cvt.u32.u16 	%r123, %rs174;
	mul.wide.u32 	%rd325, %r123, 4;
	add.s64 	%rd326, %rd198, %rd325;
	ld.const.f32 	%f381, [%rd326];
	ld.shared.f32 	%f382, [%r341+32];
	ld.shared.f32 	%f383, [%r341+36];
	mul.f32 	%f384, %f379, %f383;
	fma.rn.f32 	%f385, %f378, %f382, %f384;
	add.f32 	%f386, %f374, %f385;
	mul.f32 	%f387, %f381, %f383;
	fma.rn.f32 	%f388, %f380, %f382, %f387;
	add.f32 	%f389, %f377, %f388;
	ld.u8 	%rs175, [%rd194+-2];
	ld.u8 	%rs176, [%rd195+-2];
	shl.b16 	%rs177, %rs175, 2;
	cvt.u64.u16 	%rd327, %rs177;
	and.b64  	%rd328, %rd327, 60;
	add.s64 	%rd329, %rd198, %rd328;
	ld.const.f32 	%f390, [%rd329];
	shr.u16 	%rs178, %rs175, 4;
	cvt.u32.u16 	%r124, %rs178;
	mul.wide.u32 	%rd330, %r124, 4;
	add.s64 	%rd331, %rd198, %rd330;
	ld.const.f32 	%f391, [%rd331];
	shl.b16 	%rs179, %rs176, 2;
	cvt.u64.u16 	%rd332, %rs179;
	and.b64  	%rd333, %rd332, 60;
	add.s64 	%rd334, %rd198, %rd333;
	ld.const.f32 	%f392, [%rd334];
	shr.u16 	%rs180, %rs176, 4;
	cvt.u32.u16 	%r125, %rs180;
	mul.wide.u32 	%rd335, %r125, 4;
	add.s64 	%rd336, %rd198, %rd335;
	ld.const.f32 	%f393, [%rd336];
	ld.shared.f32 	%f394, [%r341+40];
	ld.shared.f32 	%f395, [%r341+44];
	mul.f32 	%f396, %f391, %f395;
	fma.rn.f32 	%f397, %f390, %f394, %f396;
	add.f32 	%f398, %f386, %f397;
	mul.f32 	%f399, %f393, %f395;
	fma.rn.f32 	%f400, %f392, %f394, %f399;
	add.f32 	%f401, %f389, %f400;
	ld.u8 	%rs181, [%rd194+-1];
	ld.u8 	%rs182, [%rd195+-1];
	shl.b16 	%rs183, %rs181, 2;
	cvt.u64.u16 	%rd337, %rs183;
	and.b64  	%rd338, %rd337, 60;
	add.s64 	%rd339, %rd198, %rd338;
	ld.const.f32 	%f402, [%rd339];
	shr.u16 	%rs184, %rs181, 4;
	cvt.u32.u16 	%r126, %rs184;
	mul.wide.u32 	%rd340, %r126, 4;
	add.s64 	%rd341, %rd198, %rd340;
	ld.const.f32 	%f403, [%rd341];
	shl.b16 	%rs185, %rs182, 2;
	cvt.u64.u16 	%rd342, %rs185;
	and.b64  	%rd343, %rd342, 60;
	add.s64 	%rd344, %rd198, %rd343;
	ld.const.f32 	%f404, [%rd344];
	shr.u16 	%rs186, %rs182, 4;
	cvt.u32.u16 	%r127, %rs186;
	mul.wide.u32 	%rd345, %r127, 4;
	add.s64 	%rd346, %rd198, %rd345;
	ld.const.f32 	%f405, [%rd346];
	ld.shared.f32 	%f406, [%r341+48];
	ld.shared.f32 	%f407, [%r341+52];
	mul.f32 	%f408, %f403, %f407;
	fma.rn.f32 	%f409, %f402, %f406, %f408;
	add.f32 	%f410, %f398, %f409;
	mul.f32 	%f411, %f405, %f407;
	fma.rn.f32 	%f412, %f404, %f406, %f411;
	add.f32 	%f413, %f401, %f412;
	ld.u8 	%rs187, [%rd194];
	ld.u8 	%rs188, [%rd195];
	shl.b16 	%rs189, %rs187, 2;
	cvt.u64.u16 	%rd347, %rs189;
	and.b64  	%rd348, %rd347, 60;
	add.s64 	%rd349, %rd198, %rd348;
	ld.const.f32 	%f414, [%rd349];
	shr.u16 	%rs190, %rs187, 4;
	cvt.u32.u16 	%r128, %rs190;
	mul.wide.u32 	%rd350, %r128, 4;
	add.s64 	%rd351, %rd198, %rd350;
	ld.const.f32 	%f415, [%rd351];
	shl.b16 	%rs191, %rs188, 2;
	cvt.u64.u16 	%rd352, %rs191;
	and.b64  	%rd353, %rd352, 60;
	add.s64 	%rd354, %rd198, %rd353;
	ld.const.f32 	%f416, [%rd354];
	shr.u16 	%rs192, %rs188, 4;
	cvt.u32.u16 	%r129, %rs192;
	mul.wide.u32 	%rd355, %r129, 4;
	add.s64 	%rd356, %rd198, %rd355;
	ld.const.f32 	%f417, [%rd356];
	ld.shared.f32 	%f418, [%r341+56];
	ld.shared.f32 	%f419, [%r341+60];
	mul.f32 	%f420, %f415, %f419;
	fma.rn.f32 	%f421, %f414, %f418, %f420;
	add.f32 	%f422, %f410, %f421;
	mul.f32 	%f423, %f417, %f419;
	fma.rn.f32 	%f424, %f416, %f418, %f423;
	add.f32 	%f425, %f413, %f424;
	fma.rn.f32 	%f1388, %f233, %f422, %f1388;
	fma.rn.f32 	%f1389, %f232, %f425, %f1389;
$L__BB2_7:
	add.s64 	%rd1043, %rd1043, 4;
	add.s32 	%r342, %r342, 128;
	add.s64 	%rd1042, %rd1042, 16;
	add.s32 	%r341, %r341, 128;
	setp.ne.s32 	%p3, %r342, 8256;
	@%p3 bra 	$L__BB2_3;
	fma.rn.f32 	%f427, %f1386, 0fBBBB989D, 0f3F000000;
	cvt.sat.f32.f32 	%f428, %f427;
	mov.f32 	%f429, 0f4B400001;
	mov.f32 	%f430, 0f437C0000;
	fma.rm.f32 	%f431, %f428, %f430, %f429;
	add.f32 	%f432, %f431, 0fCB40007F;
	neg.f32 	%f433, %f432;
	fma.rn.f32 	%f434, %f1386, 0fBFB8AA3B, %f433;
	fma.rn.f32 	%f435, %f1386, 0fB2A57060, %f434;
	mov.b32 	%r131, %f431;
	shl.b32 	%r132, %r131, 23;
	mov.b32 	%f436, %r132;
	ex2.approx.ftz.f32 	%f437, %f435;
	fma.rn.f32 	%f438, %f437, %f436, 0f3F800000;
	rcp.rn.f32 	%f439, %f438;
	mul.f32 	%f440, %f1386, %f439;
	mul.f32 	%f441, %f1387, %f440;
	fma.rn.f32 	%f442, %f1388, 0fBBBB989D, 0f3F000000;
	cvt.sat.f32.f32 	%f443, %f442;
	fma.rm.f32 	%f444, %f443, %f430, %f429;
	add.f32 	%f445, %f444, 0fCB40007F;
	neg.f32 	%f446, %f445;
	fma.rn.f32 	%f447, %f1388, 0fBFB8AA3B, %f446;
	fma.rn.f32 	%f448, %f1388, 0fB2A57060, %f447;
	mov.b32 	%r133, %f444;
	shl.b32 	%r134, %r133, 23;
	mov.b32 	%f449, %r134;
	ex2.approx.ftz.f32 	%f450, %f448;
	fma.rn.f32 	%f451, %f450, %f449, 0f3F800000;
	rcp.rn.f32 	%f452, %f451;
	mul.f32 	%f453, %f1388, %f452;
	mul.f32 	%f454, %f1389, %f453;
	st.shared.v2.f32 	[%r4], {%f441, %f454};
	bar.sync 	0;
	shr.u32 	%r135, %r340, 5;
	ld.global.nc.u64 	%rd8, [%rd1+40];
	ld.global.nc.u64 	%rd9, [%rd1+32];
	add.s32 	%r27, %r135, %r5;
	mov.f32 	%f1390, 0f00000000;
	mov.b32 	%r343, 0;
$L__BB2_9:
	add.s32 	%r136, %r343, %r27;
	mul.wide.u32 	%rd357, %r136, 4;
	add.s64 	%rd358, %rd8, %rd357;
	shl.b32 	%r137, %r343, 5;
	add.s32 	%r138, %r137, %r340;
	ld.f32 	%f455, [%rd358];
	shr.u32 	%r139, %r138, 1;
	add.s32 	%r140, %r6, %r139;
	cvt.u64.u32 	%rd359, %r140;
	add.s64 	%rd360, %rd9, %rd359;
	ld.u8 	%rs193, [%rd360];
	shl.b16 	%rs194, %rs193, 2;
	cvt.u64.u16 	%rd361, %rs194;
	and.b64  	%rd362, %rd361, 60;
	mov.u64 	%rd363, NVFP4_LUT;
	add.s64 	%rd364, %rd363, %rd362;
	ld.const.f32 	%f456, [%rd364];
	shr.u16 	%rs195, %rs193, 4;
	cvt.u32.u16 	%r141, %rs195;
	mul.wide.u32 	%rd365, %r141, 4;
	add.s64 	%rd366, %rd363, %rd365;
	ld.const.f32 	%f457, [%rd366];
	shl.b32 	%r142, %r343, 7;
	mov.u32 	%r143, shared_mem;
	add.s32 	%r144, %r143, %r142;
	ld.shared.v4.f32 	{%f458, %f459, %f460, %f461}, [%r144+16384];
	mul.f32 	%f462, %f457, %f459;
	fma.rn.f32 	%f463, %f456, %f458, %f462;
	add.f32 	%f464, %f463, 0f00000000;
	ld.u8 	%rs196, [%rd360+1];
	shl.b16 	%rs197, %rs196, 2;
	cvt.u64.u16 	%rd367, %rs197;
	and.b64  	%rd368, %rd367, 60;
	add.s64 	%rd369, %rd363, %rd368;
	ld.const.f32 	%f465, [%rd369];
	shr.u16 	%rs198, %rs196, 4;
	cvt.u32.u16 	%r145, %rs198;
	mul.wide.u32 	%rd370, %r145, 4;
	add.s64 	%rd371, %rd363, %rd370;
	ld.const.f32 	%f466, [%rd371];
	mul.f32 	%f467, %f466, %f461;
	fma.rn.f32 	%f468, %f465, %f460, %f467;
	add.f32 	%f469, %f464, %f468;
	ld.u8 	%rs199, [%rd360+2];
	shl.b16 	%rs200, %rs199, 2;
	cvt.u64.u16 	%rd372, %rs200;
	and.b64  	%rd373, %rd372, 60;
	add.s64 	%rd374, %rd363, %rd373;
	ld.const.f32 	%f470, [%rd374];
	shr.u16 	%rs201, %rs199, 4;
	cvt.u32.u16 	%r146, %rs201;
	mul.wide.u32 	%rd375, %r146, 4;
	add.s64 	%rd376, %rd363, %rd375;
	ld.const.f32 	%f471, [%rd376];
	ld.shared.v4.f32 	{%f472, %f473, %f474, %f475}, [%r144+16400];
	mul.f32 	%f476, %f471, %f473;
	fma.rn.f32 	%f477, %f470, %f472, %f476;
	add.f32 	%f478, %f469, %f477;
	ld.u8 	%rs202, [%rd360+3];
	shl.b16 	%rs203, %rs202, 2;
	cvt.u64.u16 	%rd377, %rs203;
	and.b64  	%rd378, %rd377, 60;
	add.s64 	%rd379, %rd363, %rd378;
	ld.const.f32 	%f479, [%rd379];
	shr.u16 	%rs204, %rs202, 4;
	cvt.u32.u16 	%r147, %rs204;
	mul.wide.u32 	%rd380, %r147, 4;
	add.s64 	%rd381, %rd363, %rd380;
	ld.const.f32 	%f480, [%rd381];
	mul.f32 	%f481, %f480, %f475;
	fma.rn.f32 	%f482, %f479, %f474, %f481;
	add.f32 	%f483, %f478, %f482;
	ld.u8 	%rs205, [%rd360+4];
	shl.b16 	%rs206, %rs205, 2;
	cvt.u64.u16 	%rd382, %rs206;
	and.b64  	%rd383, %rd382, 60;
	add.s64 	%rd384, %rd363, %rd383;
	ld.const.f32 	%f484, [%rd384];
	shr.u16 	%rs207, %rs205, 4;
	cvt.u32.u16 	%r148, %rs207;
	mul.wide.u32 	%rd385, %r148, 4;
	add.s64 	%rd386, %rd363, %rd385;
	ld.const.f32 	%f485, [%rd386];
	ld.shared.v4.f32 	{%f486, %f487, %f488, %f489}, [%r144+16416];
	mul.f32 	%f490, %f485, %f487;
	fma.rn.f32 	%f491, %f484, %f486, %f490;
	add.f32 	%f492, %f483, %f491;
	ld.u8 	%rs208, [%rd360+5];
	shl.b16 	%rs209, %rs208, 2;
	cvt.u64.u16 	%rd387, %rs209;
	and.b64  	%rd388, %rd387, 60;
	add.s64 	%rd389, %rd363, %rd388;
	ld.const.f32 	%f493, [%rd389];
	shr.u16 	%rs210, %rs208, 4;
	cvt.u32.u16 	%r149, %rs210;
	mul.wide.u32 	%rd390, %r149, 4;
	add.s64 	%rd391, %rd363, %rd390;
	ld.const.f32 	%f494, [%rd391];
	mul.f32 	%f495, %f494, %f489;
	fma.rn.f32 	%f496, %f493, %f488, %f495;
	add.f32 	%f497, %f492, %f496;
	ld.u8 	%rs211, [%rd360+6];
	shl.b16 	%rs212, %rs211, 2;
	cvt.u64.u16 	%rd392, %rs212;
	and.b64  	%rd393, %rd392, 60;
	add.s64 	%rd394, %rd363, %rd393;
	ld.const.f32 	%f498, [%rd394];
	shr.u16 	%rs213, %rs211, 4;
	cvt.u32.u16 	%r150, %rs213;
	mul.wide.u32 	%rd395, %r150, 4;
	add.s64 	%rd396, %rd363, %rd395;
	ld.const.f32 	%f499, [%rd396];
	ld.shared.v4.f32 	{%f500, %f501, %f502, %f503}, [%r144+16432];
	mul.f32 	%f504, %f499, %f501;
	fma.rn.f32 	%f505, %f498, %f500, %f504;
	add.f32 	%f506, %f497, %f505;
	ld.u8 	%rs214, [%rd360+7];
	shl.b16 	%rs215, %rs214, 2;
	cvt.u64.u16 	%rd397, %rs215;
	and.b64  	%rd398, %rd397, 60;
	add.s64 	%rd399, %rd363, %rd398;
	ld.const.f32 	%f507, [%rd399];
	shr.u16 	%rs216, %rs214, 4;
	cvt.u32.u16 	%r151, %rs216;
	mul.wide.u32 	%rd400, %r151, 4;
	add.s64 	%rd401, %rd363, %rd400;
	ld.const.f32 	%f508, [%rd401];
	mul.f32 	%f509, %f508, %f503;
	fma.rn.f32 	%f510, %f507, %f502, %f509;
	add.f32 	%f511, %f506, %f510;
	ld.u8 	%rs217, [%rd360+8];
	shl.b16 	%rs218, %rs217, 2;
	cvt.u64.u16 	%rd402, %rs218;
	and.b64  	%rd403, %rd402, 60;
	add.s64 	%rd404, %rd363, %rd403;
	ld.const.f32 	%f512, [%rd404];
	shr.u16 	%rs219, %rs217, 4;
	cvt.u32.u16 	%r152, %rs219;
	mul.wide.u32 	%rd405, %r152, 4;
	add.s64 	%rd406, %rd363, %rd405;
	ld.const.f32 	%f513, [%rd406];
	ld.shared.v4.f32 	{%f514, %f515, %f516, %f517}, [%r144+16448];
	mul.f32 	%f518, %f513, %f515;
	fma.rn.f32 	%f519, %f512, %f514, %f518;
	add.f32 	%f520, %f511, %f519;
	ld.u8 	%rs220, [%rd360+9];
	shl.b16 	%rs221, %rs220, 2;
	cvt.u64.u16 	%rd407, %rs221;
	and.b64  	%rd408, %rd407, 60;
	add.s64 	%rd409, %rd363, %rd408;
	ld.const.f32 	%f521, [%rd409];
	shr.u16 	%rs222, %rs220, 4;
	cvt.u32.u16 	%r153, %rs222;
	mul.wide.u32 	%rd410, %r153, 4;
	add.s64 	%rd411, %rd363, %rd410;
	ld.const.f32 	%f522, [%rd411];
	mul.f32 	%f523, %f522, %f517;
	fma.rn.f32 	%f524, %f521, %f516, %f523;
	add.f32 	%f525, %f520, %f524;
	ld.u8 	%rs223, [%rd360+10];
	shl.b16 	%rs224, %rs223, 2;
	cvt.u64.u16 	%rd412, %rs224;
	and.b64  	%rd413, %rd412, 60;
	add.s64 	%rd414, %rd363, %rd413;
	ld.const.f32 	%f526, [%rd414];
	shr.u16 	%rs225, %rs223, 4;
	cvt.u32.u16 	%r154, %rs225;
	mul.wide.u32 	%rd415, %r154, 4;
	add.s64 	%rd416, %rd363, %rd415;
	ld.const.f32 	%f527, [%rd416];
	ld.shared.v4.f32 	{%f528, %f529, %f530, %f531}, [%r144+16464];
	mul.f32 	%f532, %f527, %f529;
	fma.rn.f32 	%f533, %f526, %f528, %f532;
	add.f32 	%f534, %f525, %f533;
	ld.u8 	%rs226, [%rd360+11];
	shl.b16 	%rs227, %rs226, 2;
	cvt.u64.u16 	%rd417, %rs227;
	and.b64  	%rd418, %rd417, 60;
	add.s64 	%rd419, %rd363, %rd418;
	ld.const.f32 	%f535, [%rd419];
	shr.u16 	%rs228, %rs226, 4;
	cvt.u32.u16 	%r155, %rs228;
	mul.wide.u32 	%rd420, %r155, 4;
	add.s64 	%rd421, %rd363, %rd420;
	ld.const.f32 	%f536, [%rd421];
	mul.f32 	%f537, %f536, %f531;
	fma.rn.f32 	%f538, %f535, %f530, %f537;
	add.f32 	%f539, %f534, %f538;
	ld.u8 	%rs229, [%rd360+12];
	shl.b16 	%rs230, %rs229, 2;
	cvt.u64.u16 	%rd422, %rs230;
	and.b64  	%rd423, %rd422, 60;
	add.s64 	%rd424, %rd363, %rd423;
	ld.const.f32 	%f540, [%rd424];
	shr.u16 	%rs231, %rs229, 4;
	cvt.u32.u16 	%r156, %rs231;
	mul.wide.u32 	%rd425, %r156, 4;
	add.s64 	%rd426, %rd363, %rd425;
	ld.const.f32 	%f541, [%rd426];
	ld.shared.v4.f32 	{%f542, %f543, %f544, %f545}, [%r144+16480];
	mul.f32 	%f546, %f541, %f543;
	fma.rn.f32 	%f547, %f540, %f542, %f546;
	add.f32 	%f548, %f539, %f547;
	ld.u8 	%rs232, [%rd360+13];
	shl.b16 	%rs233, %rs232, 2;
	cvt.u64.u16 	%rd427, %rs233;
	and.b64  	%rd428, %rd427, 60;
	add.s64 	%rd429, %rd363, %rd428;
	ld.const.f32 	%f549, [%rd429];
	shr.u16 	%rs234, %rs232, 4;
	cvt.u32.u16 	%r157, %rs234;
	mul.wide.u32 	%rd430, %r157, 4;
	add.s64 	%rd431, %rd363, %rd430;
	ld.const.f32 	%f550, [%rd431];
	mul.f32 	%f551, %f550, %f545;
	fma.rn.f32 	%f552, %f549, %f544, %f551;
	add.f32 	%f553, %f548, %f552;
	ld.u8 	%rs235, [%rd360+14];
	shl.b16 	%rs236, %rs235, 2;
	cvt.u64.u16 	%rd432, %rs236;
	and.b64  	%rd433, %rd432, 60;
	add.s64 	%rd434, %rd363, %rd433;
	ld.const.f32 	%f554, [%rd434];
	shr.u16 	%rs237, %rs235, 4;
	cvt.u32.u16 	%r158, %rs237;
	mul.wide.u32 	%rd435, %r158, 4;
	add.s64 	%rd436, %rd363, %rd435;
	ld.const.f32 	%f555, [%rd436];
	ld.shared.v4.f32 	{%f556, %f557, %f558, %f559}, [%r144+16496];
	mul.f32 	%f560, %f555, %f557;
	fma.rn.f32 	%f561, %f554, %f556, %f560;
	add.f32 	%f562, %f553, %f561;
	ld.u8 	%rs238, [%rd360+15];
	shl.b16 	%rs239, %rs238, 2;
	cvt.u64.u16 	%rd437, %rs239;
	and.b64  	%rd438, %rd437, 60;
	add.s64 	%rd439, %rd363, %rd438;
	ld.const.f32 	%f563, [%rd439];
	shr.u16 	%rs240, %rs238, 4;
	cvt.u32.u16 	%r159, %rs240;
	mul.wide.u32 	%rd440, %r159, 4;
	add.s64 	%rd441, %rd363, %rd440;
	ld.const.f32 	%f564, [%rd441];
	mul.f32 	%f565, %f564, %f559;
	fma.rn.f32 	%f566, %f563, %f558, %f565;
	add.f32 	%f567, %f562, %f566;
	fma.rn.f32 	%f1390, %f455, %f567, %f1390;
	add.s32 	%r343, %r343, 1;
	setp.ne.s32 	%p4, %r343, 16;
	@%p4 bra 	$L__BB2_9;
	atom.shared.add.f32 	%f569, [%r20], %f1390;
	add.s32 	%r30, %r27, 512;
	mov.f32 	%f1391, 0f00000000;
	mov.b32 	%r344, 0;
$L__BB2_11:
	add.s32 	%r161, %r344, %r30;
	mul.wide.u32 	%rd442, %r161, 4;
	add.s64 	%rd443, %rd8, %rd442;
	shl.b32 	%r162, %r344, 5;
	add.s32 	%r163, %r162, %r340;
	ld.f32 	%f570, [%rd443];
	shr.u32 	%r164, %r163, 1;
	add.s32 	%r165, %r7, %r164;
	cvt.u64.u32 	%rd444, %r165;
	add.s64 	%rd445, %rd9, %rd444;
	ld.u8 	%rs241, [%rd445];
	shl.b16 	%rs242, %rs241, 2;
	cvt.u64.u16 	%rd446, %rs242;
	and.b64  	%rd447, %rd446, 60;
	add.s64 	%rd449, %rd363, %rd447;
	ld.const.f32 	%f571, [%rd449];
	shr.u16 	%rs243, %rs241, 4;
	cvt.u32.u16 	%r166, %rs243;
	mul.wide.u32 	%rd450, %r166, 4;
	add.s64 	%rd451, %rd363, %rd450;
	ld.const.f32 	%f572, [%rd451];
	shl.b32 	%r167, %r344, 7;
	add.s32 	%r169, %r143, %r167;
	ld.shared.v4.f32 	{%f573, %f574, %f575, %f576}, [%r169+16384];
	mul.f32 	%f577, %f572, %f574;
	fma.rn.f32 	%f578, %f571, %f573, %f577;
	add.f32 	%f579, %f578, 0f00000000;
	ld.u8 	%rs244, [%rd445+1];
	shl.b16 	%rs245, %rs244, 2;
	cvt.u64.u16 	%rd452, %rs245;
	and.b64  	%rd453, %rd452, 60;
	add.s64 	%rd454, %rd363, %rd453;
	ld.const.f32 	%f580, [%rd454];
	shr.u16 	%rs246, %rs244, 4;
	cvt.u32.u16 	%r170, %rs246;
	mul.wide.u32 	%rd455, %r170, 4;
	add.s64 	%rd456, %rd363, %rd455;
	ld.const.f32 	%f581, [%rd456];
	mul.f32 	%f582, %f581, %f576;
	fma.rn.f32 	%f583, %f580, %f575, %f582;
	add.f32 	%f584, %f579, %f583;
	ld.u8 	%rs247, [%rd445+2];
	shl.b16 	%rs248, %rs247, 2;
	cvt.u64.u16 	%rd457, %rs248;
	and.b64  	%rd458, %rd457, 60;
	add.s64 	%rd459, %rd363, %rd458;
	ld.const.f32 	%f585, [%rd459];
	shr.u16 	%rs249, %rs247, 4;
	cvt.u32.u16 	%r171, %rs249;
	mul.wide.u32 	%rd460, %r171, 4;
	add.s64 	%rd461, %rd363, %rd460;
	ld.const.f32 	%f586, [%rd461];
	ld.shared.v4.f32 	{%f587, %f588, %f589, %f590}, [%r169+16400];
	mul.f32 	%f591, %f586, %f588;
	fma.rn.f32 	%f592, %f585, %f587, %f591;
	add.f32 	%f593, %f584, %f592;
	ld.u8 	%rs250, [%rd445+3];
	shl.b16 	%rs251, %rs250, 2;
	cvt.u64.u16 	%rd462, %rs251;
	and.b64  	%rd463, %rd462, 60;
	add.s64 	%rd464, %rd363, %rd463;
	ld.const.f32 	%f594, [%rd464];
	shr.u16 	%rs252, %rs250, 4;
	cvt.u32.u16 	%r172, %rs252;
	mul.wide.u32 	%rd465, %r172, 4;
	add.s64 	%rd466, %rd363, %rd465;
	ld.const.f32 	%f595, [%rd466];
	mul.f32 	%f596, %f595, %f590;
	fma.rn.f32 	%f597, %f594, %f589, %f596;
	add.f32 	%f598, %f593, %f597;
	ld.u8 	%rs253, [%rd445+4];
	shl.b16 	%rs254, %rs253, 2;
	cvt.u64.u16 	%rd467, %rs254;
	and.b64  	%rd468, %rd467, 60;
	add.s64 	%rd469, %rd363, %rd468;
	ld.const.f32 	%f599, [%rd469];
	shr.u16 	%rs255, %rs253, 4;
	cvt.u32.u16 	%r173, %rs255;
	mul.wide.u32 	%rd470, %r173, 4;
	add.s64 	%rd471, %rd363, %rd470;
	ld.const.f32 	%f600, [%rd471];
	ld.shared.v4.f32 	{%f601, %f602, %f603, %f604}, [%r169+16416];
	mul.f32 	%f605, %f600, %f602;
	fma.rn.f32 	%f606, %f599, %f601, %f605;
	add.f32 	%f607, %f598, %f606;
	ld.u8 	%rs256, [%rd445+5];
	shl.b16 	%rs257, %rs256, 2;
	cvt.u64.u16 	%rd472, %rs257;
	and.b64  	%rd473, %rd472, 60;
	add.s64 	%rd474, %rd363, %rd473;
	ld.const.f32 	%f608, [%rd474];
	shr.u16 	%rs258, %rs256, 4;
	cvt.u32.u16 	%r174, %rs258;
	mul.wide.u32 	%rd475, %r174, 4;
	add.s64 	%rd476, %rd363, %rd475;
	ld.const.f32 	%f609, [%rd476];
	mul.f32 	%f610, %f609, %f604;
	fma.rn.f32 	%f611, %f608, %f603, %f610;
	add.f32 	%f612, %f607, %f611;
	ld.u8 	%rs259, [%rd445+6];
	shl.b16 	%rs260, %rs259, 2;
	cvt.u64.u16 	%rd477, %rs260;
	and.b64  	%rd478, %rd477, 60;
	add.s64 	%rd479, %rd363, %rd478;
	ld.const.f32 	%f613, [%rd479];
	shr.u16 	%rs261, %rs259, 4;
	cvt.u32.u16 	%r175, %rs261;
	mul.wide.u32 	%rd480, %r175, 4;
	add.s64 	%rd481, %rd363, %rd480;
	ld.const.f32 	%f614, [%rd481];
	ld.shared.v4.f32 	{%f615, %f616, %f617, %f618}, [%r169+16432];
	mul.f32 	%f619, %f614, %f616;
	fma.rn.f32 	%f620, %f613, %f615, %f619;
	add.f32 	%f621, %f612, %f620;
	ld.u8 	%rs262, [%rd445+7];
	shl.b16 	%rs263, %rs262, 2;
	cvt.u64.u16 	%rd482, %rs263;
	and.b64  	%rd483, %rd482, 60;
	add.s64 	%rd484, %rd363, %rd483;
	ld.const.f32 	%f622, [%rd484];
	shr.u16 	%rs264, %rs262, 4;
	cvt.u32.u16 	%r176, %rs264;
	mul.wide.u32 	%rd485, %r176, 4;
	add.s64 	%rd486, %rd363, %rd485;
	ld.const.f32 	%f623, [%rd486];
	mul.f32 	%f624, %f623, %f618;
	fma.rn.f32 	%f625, %f622, %f617, %f624;
	add.f32 	%f626, %f621, %f625;
	ld.u8 	%rs265, [%rd445+8];
	shl.b16 	%rs266, %rs265, 2;
	cvt.u64.u16 	%rd487, %rs266;
	and.b64  	%rd488, %rd487, 60;
	add.s64 	%rd489, %rd363, %rd488;
	ld.const.f32 	%f627, [%rd489];
	shr.u16 	%rs267, %rs265, 4;
	cvt.u32.u16 	%r177, %rs267;
	mul.wide.u32 	%rd490, %r177, 4;
	add.s64 	%rd491, %rd363, %rd490;
	ld.const.f32 	%f628, [%rd491];
	ld.shared.v4.f32 	{%f629, %f630, %f631, %f632}, [%r169+16448];
	mul.f32 	%f633, %f628, %f630;
	fma.rn.f32 	%f634, %f627, %f629, %f633;
	add.f32 	%f635, %f626, %f634;
	ld.u8 	%rs268, [%rd445+9];
	shl.b16 	%rs269, %rs268, 2;
	cvt.u64.u16 	%rd492, %rs269;
	and.b64  	%rd493, %rd492, 60;
	add.s64 	%rd494, %rd363, %rd493;
	ld.const.f32 	%f636, [%rd494];
	shr.u16 	%rs270, %rs268, 4;
	cvt.u32.u16 	%r178, %rs270;
	mul.wide.u32 	%rd495, %r178, 4;
	add.s64 	%rd496, %rd363, %rd495;
	ld.const.f32 	%f637, [%rd496];
	mul.f32 	%f638, %f637, %f632;
	fma.rn.f32 	%f639, %f636, %f631, %f638;
	add.f32 	%f640, %f635, %f639;
	ld.u8 	%rs271, [%rd445+10];
	shl.b16 	%rs272, %rs271, 2;
	cvt.u64.u16 	%rd497, %rs272;
	and.b64  	%rd498, %rd497, 60;
	add.s64 	%rd499, %rd363, %rd498;
	ld.const.f32 	%f641, [%rd499];
	shr.u16 	%rs273, %rs271, 4;
	cvt.u32.u16 	%r179, %rs273;
	mul.wide.u32 	%rd500, %r179, 4;
	add.s64 	%rd501, %rd363, %rd500;
	ld.const.f32 	%f642, [%rd501];
	ld.shared.v4.f32 	{%f643, %f644, %f645, %f646}, [%r169+16464];
	mul.f32 	%f647, %f642, %f644;
	fma.rn.f32 	%f648, %f641, %f643, %f647;
	add.f32 	%f649, %f640, %f648;
	ld.u8 	%rs274, [%rd445+11];
	shl.b16 	%rs275, %rs274, 2;
	cvt.u64.u16 	%rd502, %rs275;
	and.b64  	%rd503, %rd502, 60;
	add.s64 	%rd504, %rd363, %rd503;
	ld.const.f32 	%f650, [%rd504];
	shr.u16 	%rs276, %rs274, 4;
	cvt.u32.u16 	%r180, %rs276;
	mul.wide.u32 	%rd505, %r180, 4;
	add.s64 	%rd506, %rd363, %rd505;
	ld.const.f32 	%f651, [%rd506];
	mul.f32 	%f652, %f651, %f646;
	fma.rn.f32 	%f653, %f650, %f645, %f652;
	add.f32 	%f654, %f649, %f653;
	ld.u8 	%rs277, [%rd445+12];
	shl.b16 	%rs278, %rs277, 2;
	cvt.u64.u16 	%rd507, %rs278;
	and.b64  	%rd508, %rd507, 60;
	add.s64 	%rd509, %rd363, %rd508;
	ld.const.f32 	%f655, [%rd509];
	shr.u16 	%rs279, %rs277, 4;
	cvt.u32.u16 	%r181, %rs279;
	mul.wide.u32 	%rd510, %r181, 4;
	add.s64 	%rd511, %rd363, %rd510;
	ld.const.f32 	%f656, [%rd511];
	ld.shared.v4.f32 	{%f657, %f658, %f659, %f660}, [%r169+16480];
	mul.f32 	%f661, %f656, %f658;
	fma.rn.f32 	%f662, %f655, %f657, %f661;
	add.f32 	%f663, %f654, %f662;
	ld.u8 	%rs280, [%rd445+13];
	shl.b16 	%rs281, %rs280, 2;
	cvt.u64.u16 	%rd512, %rs281;
	and.b64  	%rd513, %rd512, 60;
	add.s64 	%rd514, %rd363, %rd513;
	ld.const.f32 	%f664, [%rd514];
	shr.u16 	%rs282, %rs280, 4;
	cvt.u32.u16 	%r182, %rs282;
	mul.wide.u32 	%rd515, %r182, 4;
	add.s64 	%rd516, %rd363, %rd515;
	ld.const.f32 	%f665, [%rd516];
	mul.f32 	%f666, %f665, %f660;
	fma.rn.f32 	%f667, %f664, %f659, %f666;
	add.f32 	%f668, %f663, %f667;
	ld.u8 	%rs283, [%rd445+14];
	shl.b16 	%rs284, %rs283, 2;
	cvt.u64.u16 	%rd517, %rs284;
	and.b64  	%rd518, %rd517, 60;
	add.s64 	%rd519, %rd363, %rd518;
	ld.const.f32 	%f669, [%rd519];
	shr.u16 	%rs285, %rs283, 4;
	cvt.u32.u16 	%r183, %rs285;
	mul.wide.u32 	%rd520, %r183, 4;
	add.s64 	%rd521, %rd363, %rd520;
	ld.const.f32 	%f670, [%rd521];
	ld.shared.v4.f32 	{%f671, %f672, %f673, %f674}, [%r169+16496];
	mul.f32 	%f675, %f670, %f672;
	fma.rn.f32 	%f676, %f669, %f671, %f675;
	add.f32 	%f677, %f668, %f676;
	ld.u8 	%rs286, [%rd445+15];
	shl.b16 	%rs287, %rs286, 2;
	cvt.u64.u16 	%rd522, %rs287;
	and.b64  	%rd523, %rd522, 60;
	add.s64 	%rd524, %rd363, %rd523;
	ld.const.f32 	%f678, [%rd524];
	shr.u16 	%rs288, %rs286, 4;
	cvt.u32.u16 	%r184, %rs288;
	mul.wide.u32 	%rd525, %r184, 4;
	add.s64 	%rd526, %rd363, %rd525;
	ld.const.f32 	%f679, [%rd526];
	mul.f32 	%f680, %f679, %f674;
	fma.rn.f32 	%f681, %f678, %f673, %f680;
	add.f32 	%f682, %f677, %f681;
	fma.rn.f32 	%f1391, %f570, %f682, %f1391;
	add.s32 	%r344, %r344, 1;
	setp.ne.s32 	%p5, %r344, 16;
	@%p5 bra 	$L__BB2_11;
	atom.shared.add.f32 	%f684, [%r20+4], %f1391;
	add.s32 	%r33, %r27, 1024;
	mov.f32 	%f1392, 0f00000000;
	mov.b32 	%r345, 0;
$L__BB2_13:
	add.s32 	%r186, %r345, %r33;
	mul.wide.u32 	%rd527, %r186, 4;
	add.s64 	%rd528, %rd8, %rd527;
	shl.b32 	%r187, %r345, 5;
	add.s32 	%r188, %r187, %r340;
	ld.f32 	%f685, [%rd528];
	shr.u32 	%r189, %r188, 1;
	add.s32 	%r190, %r8, %r189;
	cvt.u64.u32 	%rd529, %r190;
	add.s64 	%rd530, %rd9, %rd529;
	ld.u8 	%rs289, [%rd530];
	shl.b16 	%rs290, %rs289, 2;
	cvt.u64.u16 	%rd531, %rs290;
	and.b64  	%rd532, %rd531, 60;
	add.s64 	%rd534, %rd363, %rd532;
	ld.const.f32 	%f686, [%rd534];
	shr.u16 	%rs291, %rs289, 4;
	cvt.u32.u16 	%r191, %rs291;
	mul.wide.u32 	%rd535, %r191, 4;
	add.s64 	%rd536, %rd363, %rd535;
	ld.const.f32 	%f687, [%rd536];
	shl.b32 	%r192, %r345, 7;
	mov.u32 	%r193, shared_mem;
	add.s32 	%r194, %r193, %r192;
	ld.shared.v4.f32 	{%f688, %f689, %f690, %f691}, [%r194+16384];
	mul.f32 	%f692, %f687, %f689;
	fma.rn.f32 	%f693, %f686, %f688, %f692;
	add.f32 	%f694, %f693, 0f00000000;
	ld.u8 	%rs292, [%rd530+1];
	shl.b16 	%rs293, %rs292, 2;
	cvt.u64.u16 	%rd537, %rs293;
	and.b64  	%rd538, %rd537, 60;
	add.s64 	%rd539, %rd363, %rd538;
	ld.const.f32 	%f695, [%rd539];
	shr.u16 	%rs294, %rs292, 4;
	cvt.u32.u16 	%r195, %rs294;
	mul.wide.u32 	%rd540, %r195, 4;
	add.s64 	%rd541, %rd363, %rd540;
	ld.const.f32 	%f696, [%rd541];
	mul.f32 	%f697, %f696, %f691;
	fma.rn.f32 	%f698, %f695, %f690, %f697;
	add.f32 	%f699, %f694, %f698;
	ld.u8 	%rs295, [%rd530+2];
	shl.b16 	%rs296, %rs295, 2;
	cvt.u64.u16 	%rd542, %rs296;
	and.b64  	%rd543, %rd542, 60;
	add.s64 	%rd544, %rd363, %rd543;
	ld.const.f32 	%f700, [%rd544];
	shr.u16 	%rs297, %rs295, 4;
	cvt.u32.u16 	%r196, %rs297;
	mul.wide.u32 	%rd545, %r196, 4;
	add.s64 	%rd546, %rd363, %rd545;
	ld.const.f32 	%f701, [%rd546];
	ld.shared.v4.f32 	{%f702, %f703, %f704, %f705}, [%r194+16400];
	mul.f32 	%f706, %f701, %f703;
	fma.rn.f32 	%f707, %f700, %f702, %f706;
	add.f32 	%f708, %f699, %f707;
	ld.u8 	%rs298, [%rd530+3];
	shl.b16 	%rs299, %rs298, 2;
	cvt.u64.u16 	%rd547, %rs299;
	and.b64  	%rd548, %rd547, 60;
	add.s64 	%rd549, %rd363, %rd548;
	ld.const.f32 	%f709, [%rd549];
	shr.u16 	%rs300, %rs298, 4;
	cvt.u32.u16 	%r197, %rs300;
	mul.wide.u32 	%rd550, %r197, 4;
	add.s64 	%rd551, %rd363, %rd550;
	ld.const.f32 	%f710, [%rd551];
	mul.f32 	%f711, %f710, %f705;
	fma.rn.f32 	%f712, %f709, %f704, %f711;
	add.f32 	%f713, %f708, %f712;
	ld.u8 	%rs301, [%rd530+4];
	shl.b16 	%rs302, %rs301, 2;
	cvt.u64.u16 	%rd552, %rs302;
	and.b64  	%rd553, %rd552, 60;
	add.s64 	%rd554, %rd363, %rd553;
	ld.const.f32 	%f714, [%rd554];
	shr.u16 	%rs303, %rs301, 4;
	cvt.u32.u16 	%r198, %rs303;
	mul.wide.u32 	%rd555, %r198, 4;
	add.s64 	%rd556, %rd363, %rd555;
	ld.const.f32 	%f715, [%rd556];
	ld.shared.v4.f32 	{%f716, %f717, %f718, %f719}, [%r194+16416];
	mul.f32 	%f720, %f715, %f717;
	fma.rn.f32 	%f721, %f714, %f716, %f720;
	add.f32 	%f722, %f713, %f721;
	ld.u8 	%rs304, [%rd530+5];
	shl.b16 	%rs305, %rs304, 2;
	cvt.u64.u16 	%rd557, %rs305;
	and.b64  	%rd558, %rd557, 60;
	add.s64 	%rd559, %rd363, %rd558;
	ld.const.f32 	%f723, [%rd559];
	shr.u16 	%rs306, %rs304, 4;
	cvt.u32.u16 	%r199, %rs306;
	mul.wide.u32 	%rd560, %r199, 4;
	add.s64 	%rd561, %rd363, %rd560;
	ld.const.f32 	%f724, [%rd561];
	mul.f32 	%f725, %f724, %f719;
	fma.rn.f32 	%f726, %f723, %f718, %f725;
	add.f32 	%f727, %f722, %f726;
	ld.u8 	%rs307, [%rd530+6];
	shl.b16 	%rs308, %rs307, 2;
	cvt.u64.u16 	%rd562, %rs308;
	and.b64  	%rd563, %rd562, 60;
	add.s64 	%rd564, %rd363, %rd563;
	ld.const.f32 	%f728, [%rd564];
	shr.u16 	%rs309, %rs307, 4;
	cvt.u32.u16 	%r200, %rs309;
	mul.wide.u32 	%rd565, %r200, 4;
	add.s64 	%rd566, %rd363, %rd565;
	ld.const.f32 	%f729, [%rd566];
	ld.shared.v4.f32 	{%f730, %f731, %f732, %f733}, [%r194+16432];
	mul.f32 	%f734, %f729, %f731;
	fma.rn.f32 	%f735, %f728, %f730, %f734;
	add.f32 	%f736, %f727, %f735;
	ld.u8 	%rs310, [%rd530+7];
	shl.b16 	%rs311, %rs310, 2;
	cvt.u64.u16 	%rd567, %rs311;
	and.b64  	%rd568, %rd567, 60;
	add.s64 	%rd569, %rd363, %rd568;
	ld.const.f32 	%f737, [%rd569];
	shr.u16 	%rs312, %rs310, 4;
	cvt.u32.u16 	%r201, %rs312;
	mul.wide.u32 	%rd570, %r201, 4;
	add.s64 	%rd571, %rd363, %rd570;
	ld.const.f32 	%f738, [%rd571];
	mul.f32 	%f739, %f738, %f733;
	fma.rn.f32 	%f740, %f737, %f732, %f739;
	add.f32 	%f741, %f736, %f740;
	ld.u8 	%rs313, [%rd530+8];
	shl.b16 	%rs314, %rs313, 2;
	cvt.u64.u16 	%rd572, %rs314;
	and.b64  	%rd573, %rd572, 60;
	add.s64 	%rd574, %rd363, %rd573;
	ld.const.f32 	%f742, [%rd574];
	shr.u16 	%rs315, %rs313, 4;
	cvt.u32.u16 	%r202, %rs315;
	mul.wide.u32 	%rd575, %r202, 4;
	add.s64 	%rd576, %rd363, %rd575;
	ld.const.f32 	%f743, [%rd576];
	ld.shared.v4.f32 	{%f744, %f745, %f746, %f747}, [%r194+16448];
	mul.f32 	%f748, %f743, %f745;
	fma.rn.f32 	%f749, %f742, %f744, %f748;
	add.f32 	%f750, %f741, %f749;
	ld.u8 	%rs316, [%rd530+9];
	shl.b16 	%rs317, %rs316, 2;
	cvt.u64.u16 	%rd577, %rs317;
	and.b64  	%rd578, %rd577, 60;
	add.s64 	%rd579, %rd363, %rd578;
	ld.const.f32 	%f751, [%rd579];
	shr.u16 	%rs318, %rs316, 4;
	cvt.u32.u16 	%r203, %rs318;
	mul.wide.u32 	%rd580, %r203, 4;
	add.s64 	%rd581, %rd363, %rd580;
	ld.const.f32 	%f752, [%rd581];
	mul.f32 	%f753, %f752, %f747;
	fma.rn.f32 	%f754, %f751, %f746, %f753;
	add.f32 	%f755, %f750, %f754;
	ld.u8 	%rs319, [%rd530+10];
	shl.b16 	%rs320, %rs319, 2;
	cvt.u64.u16 	%rd582, %rs320;
	and.b64  	%rd583, %rd582, 60;
	add.s64 	%rd584, %rd363, %rd583;
	ld.const.f32 	%f756, [%rd584];
	shr.u16 	%rs321, %rs319, 4;
	cvt.u32.u16 	%r204, %rs321;
	mul.wide.u32 	%rd585, %r204, 4;
	add.s64 	%rd586, %rd363, %rd585;
	ld.const.f32 	%f757, [%rd586];
	ld.shared.v4.f32 	{%f758, %f759, %f760, %f761}, [%r194+16464];
	mul.f32 	%f762, %f757, %f759;
	fma.rn.f32 	%f763, %f756, %f758, %f762;
	add.f32 	%f764, %f755, %f763;
	ld.u8 	%rs322, [%rd530+11];
	shl.b16 	%rs323, %rs322, 2;
	cvt.u64.u16 	%rd587, %rs323;
	and.b64  	%rd588, %rd587, 60;
	add.s64 	%rd589, %rd363, %rd588;
	ld.const.f32 	%f765, [%rd589];
	shr.u16 	%rs324, %rs322, 4;
	cvt.u32.u16 	%r205, %rs324;
	mul.wide.u32 	%rd590, %r205, 4;
	add.s64 	%rd591, %rd363, %rd590;
	ld.const.f32 	%f766, [%rd591];
	mul.f32 	%f767, %f766, %f761;
	fma.rn.f32 	%f768, %f765, %f760, %f767;
	add.f32 	%f769, %f764, %f768;
	ld.u8 	%rs325, [%rd530+12];
	shl.b16 	%rs326, %rs325, 2;
	cvt.u64.u16 	%rd592, %rs326;
	and.b64  	%rd593, %rd592, 60;
	add.s64 	%rd594, %rd363, %rd593;
	ld.const.f32 	%f770, [%rd594];
	shr.u16 	%rs327, %rs325, 4;
	cvt.u32.u16 	%r206, %rs327;
	mul.wide.u32 	%rd595, %r206, 4;
	add.s64 	%rd596, %rd363, %rd595;
	ld.const.f32 	%f771, [%rd596];
	ld.shared.v4.f32 	{%f772, %f773, %f774, %f775}, [%r194+16480];
	mul.f32 	%f776, %f771, %f773;
	fma.rn.f32 	%f777, %f770, %f772, %f776;
	add.f32 	%f778, %f769, %f777;
	ld.u8 	%rs328, [%rd530+13];
	shl.b16 	%rs329, %rs328, 2;
	cvt.u64.u16 	%rd597, %rs329;
	and.b64  	%rd598, %rd597, 60;
	add.s64 	%rd599, %rd363, %rd598;
	ld.const.f32 	%f779, [%rd599];
	shr.u16 	%rs330, %rs328, 4;
	cvt.u32.u16 	%r207, %rs330;
	mul.wide.u32 	%rd600, %r207, 4;
	add.s64 	%rd601, %rd363, %rd600;
	ld.const.f32 	%f780, [%rd601];
	mul.f32 	%f781, %f780, %f775;
	fma.rn.f32 	%f782, %f779, %f774, %f781;
	add.f32 	%f783, %f778, %f782;
	ld.u8 	%rs331, [%rd530+14];
	shl.b16 	%rs332, %rs331, 2;
	cvt.u64.u16 	%rd602, %rs332;
	and.b64  	%rd603, %rd602, 60;
	add.s64 	%rd604, %rd363, %rd603;
	ld.const.f32 	%f784, [%rd604];
	shr.u16 	%rs333, %rs331, 4;
	cvt.u32.u16 	%r208, %rs333;
	mul.wide.u32 	%rd605, %r208, 4;
	add.s64 	%rd606, %rd363, %rd605;
	ld.const.f32 	%f785, [%rd606];
	ld.shared.v4.f32 	{%f786, %f787, %f788, %f789}, [%r194+16496];
	mul.f32 	%f790, %f785, %f787;
	fma.rn.f32 	%f791, %f784, %f786, %f790;
	add.f32 	%f792, %f783, %f791;
	ld.u8 	%rs334, [%rd530+15];
	shl.b16 	%rs335, %rs334, 2;
	cvt.u64.u16 	%rd607, %rs335;
	and.b64  	%rd608, %rd607, 60;
	add.s64 	%rd609, %rd363, %rd608;
	ld.const.f32 	%f793, [%rd609];
	shr.u16 	%rs336, %rs334, 4;
	cvt.u32.u16 	%r209, %rs336;
	mul.wide.u32 	%rd610, %r209, 4;
	add.s64 	%rd611, %rd363, %rd610;
	ld.const.f32 	%f794, [%rd611];
	mul.f32 	%f795, %f794, %f789;
	fma.rn.f32 	%f796, %f793, %f788, %f795;
	add.f32 	%f797, %f792, %f796;
	fma.rn.f32 	%f1392, %f685, %f797, %f1392;
	add.s32 	%r345, %r345, 1;
	setp.ne.s32 	%p6, %r345, 16;
	@%p6 bra 	$L__BB2_13;
	atom.shared.add.f32 	%f799, [%r20+8], %f1392;
	add.s32 	%r36, %r27, 1536;
	mov.f32 	%f1393, 0f00000000;
	mov.b32 	%r346, 0;
$L__BB2_15:
	add.s32 	%r211, %r346, %r36;
	mul.wide.u32 	%rd612, %r211, 4;
	add.s64 	%rd613, %rd8, %rd612;
	shl.b32 	%r212, %r346, 5;
	add.s32 	%r213, %r212, %r340;
	ld.f32 	%f800, [%rd613];
	shr.u32 	%r214, %r213, 1;
	add.s32 	%r215, %r9, %r214;
	cvt.u64.u32 	%rd614, %r215;
	add.s64 	%rd615, %rd9, %rd614;
	ld.u8 	%rs337, [%rd615];
	shl.b16 	%rs338, %rs337, 2;
	cvt.u64.u16 	%rd616, %rs338;
	and.b64  	%rd617, %rd616, 60;
	add.s64 	%rd619, %rd363, %rd617;
	ld.const.f32 	%f801, [%rd619];
	shr.u16 	%rs339, %rs337, 4;
	cvt.u32.u16 	%r216, %rs339;
	mul.wide.u32 	%rd620, %r216, 4;
	add.s64 	%rd621, %rd363, %rd620;
	ld.const.f32 	%f802, [%rd621];
	shl.b32 	%r217, %r346, 7;
	add.s32 	%r219, %r193, %r217;
	ld.shared.v4.f32 	{%f803, %f804, %f805, %f806}, [%r219+16384];
	mul.f32 	%f807, %f802, %f804;
	fma.rn.f32 	%f808, %f801, %f803, %f807;
	add.f32 	%f809, %f808, 0f00000000;
	ld.u8 	%rs340, [%rd615+1];
	shl.b16 	%rs341, %rs340, 2;
	cvt.u64.u16 	%rd622, %rs341;
	and.b64  	%rd623, %rd622, 60;
	add.s64 	%rd624, %rd363, %rd623;
	ld.const.f32 	%f810, [%rd624];
	shr.u16 	%rs342, %rs340, 4;
	cvt.u32.u16 	%r220, %rs342;
	mul.wide.u32 	%rd625, %r220, 4;
	add.s64 	%rd626, %rd363, %rd625;
	ld.const.f32 	%f811, [%rd626];
	mul.f32 	%f812, %f811, %f806;
	fma.rn.f32 	%f813, %f810, %f805, %f812;
	add.f32 	%f814, %f809, %f813;
	ld.u8 	%rs343, [%rd615+2];
	shl.b16 	%rs344, %rs343, 2;
	cvt.u64.u16 	%rd627, %rs344;
	and.b64  	%rd628, %rd627, 60;
	add.s64 	%rd629, %rd363, %rd628;
	ld.const.f32 	%f815, [%rd629];
	shr.u16 	%rs345, %rs343, 4;
	cvt.u32.u16 	%r221, %rs345;
	mul.wide.u32 	%rd630, %r221, 4;
	add.s64 	%rd631, %rd363, %rd630;
	ld.const.f32 	%f816, [%rd631];
	ld.shared.v4.f32 	{%f817, %f818, %f819, %f820}, [%r219+16400];
	mul.f32 	%f821, %f816, %f818;
	fma.rn.f32 	%f822, %f815, %f817, %f821;
	add.f32 	%f823, %f814, %f822;
	ld.u8 	%rs346, [%rd615+3];
	shl.b16 	%rs347, %rs346, 2;
	cvt.u64.u16 	%rd632, %rs347;
	and.b64  	%rd633, %rd632, 60;
	add.s64 	%rd634, %rd363, %rd633;
	ld.const.f32 	%f824, [%rd634];
	shr.u16 	%rs348, %rs346, 4;
	cvt.u32.u16 	%r222, %rs348;
	mul.wide.u32 	%rd635, %r222, 4;
	add.s64 	%rd636, %rd363, %rd635;
	ld.const.f32 	%f825, [%rd636];
	mul.f32 	%f826, %f825, %f820;
	fma.rn.f32 	%f827, %f824, %f819, %f826;
	add.f32 	%f828, %f823, %f827;
	ld.u8 	%rs349, [%rd615+4];
	shl.b16 	%rs350, %rs349, 2;
	cvt.u64.u16 	%rd637, %rs350;
	and.b64  	%rd638, %rd637, 60;
	add.s64 	%rd639, %rd363, %rd638;
	ld.const.f32 	%f829, [%rd639];
	shr.u16 	%rs351, %rs349, 4;
	cvt.u32.u16 	%r223, %rs351;
	mul.wide.u32 	%rd640, %r223, 4;
	add.s64 	%rd641, %rd363, %rd640;
	ld.const.f32 	%f830, [%rd641];
	ld.shared.v4.f32 	{%f831, %f832, %f833, %f834}, [%r219+16416];
	mul.f32 	%f835, %f830, %f832;
	fma.rn.f32 	%f836, %f829, %f831, %f835;
	add.f32 	%f837, %f828, %f836;
	ld.u8 	%rs352, [%rd615+5];
	shl.b16 	%rs353, %rs352, 2;
	cvt.u64.u16 	%rd642, %rs353;
	and.b64  	%rd643, %rd642, 60;
	add.s64 	%rd644, %rd363, %rd643;
	ld.const.f32 	%f838, [%rd644];
	shr.u16 	%rs354, %rs352, 4;
	cvt.u32.u16 	%r224, %rs354;
	mul.wide.u32 	%rd645, %r224, 4;
	add.s64 	%rd646, %rd363, %rd645;
	ld.const.f32 	%f839, [%rd646];
	mul.f32 	%f840, %f839, %f834;
	fma.rn.f32 	%f841, %f838, %f833, %f840;
	add.f32 	%f842, %f837, %f841;
	ld.u8 	%rs355, [%rd615+6];
	shl.b16 	%rs356, %rs355, 2;
	cvt.u64.u16 	%rd647, %rs356;
	and.b64  	%rd648, %rd647, 60;
	add.s64 	%rd649, %rd363, %rd648;
	ld.const.f32 	%f843, [%rd649];
	shr.u16 	%rs357, %rs355, 4;
	cvt.u32.u16 	%r225, %rs357;
	mul.wide.u32 	%rd650, %r225, 4;
	add.s64 	%rd651, %rd363, %rd650;
	ld.const.f32 	%f844, [%rd651];
	ld.shared.v4.f32 	{%f845, %f846, %f847, %f848}, [%r219+16432];
	mul.f32 	%f849, %f844, %f846;
	fma.rn.f32 	%f850, %f843, %f845, %f849;
	add.f32 	%f851, %f842, %f850;
	ld.u8 	%rs358, [%rd615+7];
	shl.b16 	%rs359, %rs358, 2;
	cvt.u64.u16 	%rd652, %rs359;
	and.b64  	%rd653, %rd652, 60;
	add.s64 	%rd654, %rd363, %rd653;
	ld.const.f32 	%f852, [%rd654];
	shr.u16 	%rs360, %rs358, 4;
	cvt.u32.u16 	%r226, %rs360;
	mul.wide.u32 	%rd655, %r226, 4;
	add.s64 	%rd656, %rd363, %rd655;
	ld.const.f32 	%f853, [%rd656];
	mul.f32 	%f854, %f853, %f848;
	fma.rn.f32 	%f855, %f852, %f847, %f854;
	add.f32 	%f856, %f851, %f855;
	ld.u8 	%rs361, [%rd615+8];
	shl.b16 	%rs362, %rs361, 2;
	cvt.u64.u16 	%rd657, %rs362;
	and.b64  	%rd658, %rd657, 60;
	add.s64 	%rd659, %rd363, %rd658;
	ld.const.f32 	%f857, [%rd659];
	shr.u16 	%rs363, %rs361, 4;
	cvt.u32.u16 	%r227, %rs363;
	mul.wide.u32 	%rd660, %r227, 4;
	add.s64 	%rd661, %rd363, %rd660;
	ld.const.f32 	%f858, [%rd661];
	ld.shared.v4.f32 	{%f859, %f860, %f861, %f862}, [%r219+16448];
	mul.f32 	%f863, %f858, %f860;
	fma.rn.f32 	%f864, %f857, %f859, %f863;
	add.f32 	%f865, %f856, %f864;
	ld.u8 	%rs364, [%rd615+9];
	shl.b16 	%rs365, %rs364, 2;
	cvt.u64.u16 	%rd662, %rs365;
	and.b64  	%rd663, %rd662, 60;
	add.s64 	%rd664, %rd363, %rd663;
	ld.const.f32 	%f866, [%rd664];
	shr.u16 	%rs366, %rs364, 4;
	cvt.u32.u16 	%r228, %rs366;
	mul.wide.u32 	%rd665, %r228, 4;
	add.s64 	%rd666, %rd363, %rd665;
	ld.const.f32 	%f867, [%rd666];
	mul.f32 	%f868, %f867, %f862;
	fma.rn.f32 	%f869, %f866, %f861, %f868;
	add.f32 	%f870, %f865, %f869;
	ld.u8 	%rs367, [%rd615+10];
	shl.b16 	%rs368, %rs367, 2;
	cvt.u64.u16 	%rd667, %rs368;
	and.b64  	%rd668, %rd667, 60;
	add.s64 	%rd669, %rd363, %rd668;
	ld.const.f32 	%f871, [%rd669];
	shr.u16 	%rs369, %rs367, 4;
	cvt.u32.u16 	%r229, %rs369;
	mul.wide.u32 	%rd670, %r229, 4;
	add.s64 	%rd671, %rd363, %rd670;
	ld.const.f32 	%f872, [%rd671];
	ld.shared.v4.f32 	{%f873, %f874, %f875, %f876}, [%r219+16464];
	mul.f32 	%f877, %f872, %f874;
	fma.rn.f32 	%f878, %f871, %f873, %f877;
	add.f32 	%f879, %f870, %f878;
	ld.u8 	%rs370, [%rd615+11];
	shl.b16 	%rs371, %rs370, 2;
	cvt.u64.u16 	%rd672, %rs371;
	and.b64  	%rd673, %rd672, 60;
	add.s64 	%rd674, %rd363, %rd673;
	ld.const.f32 	%f880, [%rd674];
	shr.u16 	%rs372, %rs370, 4;
	cvt.u32.u16 	%r230, %rs372;
	mul.wide.u32 	%rd675, %r230, 4;
	add.s64 	%rd676, %rd363, %rd675;
	ld.const.f32 	%f881, [%rd676];
	mul.f32 	%f882, %f881, %f876;
	fma.rn.f32 	%f883, %f880, %f875, %f882;
	add.f32 	%f884, %f879, %f883;
	ld.u8 	%rs373, [%rd615+12];
	shl.b16 	%rs374, %rs373, 2;
	cvt.u64.u16 	%rd677, %rs374;
	and.b64  	%rd678, %rd677, 60;
	add.s64 	%rd679, %rd363, %rd678;
	ld.const.f32 	%f885, [%rd679];
	shr.u16 	%rs375, %rs373, 4;
	cvt.u32.u16 	%r231, %rs375;
	mul.wide.u32 	%rd680, %r231, 4;
	add.s64 	%rd681, %rd363, %rd680;
	ld.const.f32 	%f886, [%rd681];
	ld.shared.v4.f32 	{%f887, %f888, %f889, %f890}, [%r219+16480];
	mul.f32 	%f891, %f886, %f888;
	fma.rn.f32 	%f892, %f885, %f887, %f891;
	add.f32 	%f893, %f884, %f892;
	ld.u8 	%rs376, [%rd615+13];
	shl.b16 	%rs377, %rs376, 2;
	cvt.u64.u16 	%rd682, %rs377;
	and.b64  	%rd683, %rd682, 60;
	add.s64 	%rd684, %rd363, %rd683;
	ld.const.f32 	%f894, [%rd684];
	shr.u16 	%rs378, %rs376, 4;
	cvt.u32.u16 	%r232, %rs378;
	mul.wide.u32 	%rd685, %r232, 4;
	add.s64 	%rd686, %rd363, %rd685;
	ld.const.f32 	%f895, [%rd686];
	mul.f32 	%f896, %f895, %f890;
	fma.rn.f32 	%f897, %f894, %f889, %f896;
	add.f32 	%f898, %f893, %f897;
	ld.u8 	%rs379, [%rd615+14];
	shl.b16 	%rs380, %rs379, 2;
	cvt.u64.u16 	%rd687, %rs380;
	and.b64  	%rd688, %rd687, 60;
	add.s64 	%rd689, %rd363, %rd688;
	ld.const.f32 	%f899, [%rd689];
	shr.u16 	%rs381, %rs379, 4;
	cvt.u32.u16 	%r233, %rs381;
	mul.wide.u32 	%rd690, %r233, 4;
	add.s64 	%rd691, %rd363, %rd690;
	ld.const.f32 	%f900, [%rd691];
	ld.shared.v4.f32 	{%f901, %f902, %f903, %f904}, [%r219+16496];
	mul.f32 	%f905, %f900, %f902;
	fma.rn.f32 	%f906, %f899, %f901, %f905;
	add.f32 	%f907, %f898, %f906;
	ld.u8 	%rs382, [%rd615+15];
	shl.b16 	%rs383, %rs382, 2;
	cvt.u64.u16 	%rd692, %rs383;
	and.b64  	%rd693, %rd692, 60;
	add.s64 	%rd694, %rd363, %rd693;
	ld.const.f32 	%f908, [%rd694];
	shr.u16 	%rs384, %rs382, 4;
	cvt.u32.u16 	%r234, %rs384;
	mul.wide.u32 	%rd695, %r234, 4;
	add.s64 	%rd696, %rd363, %rd695;
	ld.const.f32 	%f909, [%rd696];
	mul.f32 	%f910, %f909, %f904;
	fma.rn.f32 	%f911, %f908, %f903, %f910;
	add.f32 	%f912, %f907, %f911;
	fma.rn.f32 	%f1393, %f800, %f912, %f1393;
	add.s32 	%r346, %r346, 1;
	setp.ne.s32 	%p7, %r346, 16;
	@%p7 bra 	$L__BB2_15;
	atom.shared.add.f32 	%f914, [%r20+12], %f1393;
	add.s32 	%r39, %r27, 2048;
	mov.f32 	%f1394, 0f00000000;
	mov.b32 	%r347, 0;
$L__BB2_17:
	add.s32 	%r236, %r347, %r39;
	mul.wide.u32 	%rd697, %r236, 4;
	add.s64 	%rd698, %rd8, %rd697;
	shl.b32 	%r237, %r347, 5;
	add.s32 	%r238, %r237, %r340;
	ld.f32 	%f915, [%rd698];
	shr.u32 	%r239, %r238, 1;
	add.s32 	%r240, %r10, %r239;
	cvt.u64.u32 	%rd699, %r240;
	add.s64 	%rd700, %rd9, %rd699;
	ld.u8 	%rs385, [%rd700];
	shl.b16 	%rs386, %rs385, 2;
	cvt.u64.u16 	%rd701, %rs386;
	and.b64  	%rd702, %rd701, 60;
	add.s64 	%rd704, %rd363, %rd702;
	ld.const.f32 	%f916, [%rd704];
	shr.u16 	%rs387, %rs385, 4;
	cvt.u32.u16 	%r241, %rs387;
	mul.wide.u32 	%rd705, %r241, 4;
	add.s64 	%rd706, %rd363, %rd705;
	ld.const.f32 	%f917, [%rd706];
	shl.b32 	%r242, %r347, 7;
	mov.u32 	%r243, shared_mem;
	add.s32 	%r244, %r243, %r242;
	ld.shared.v4.f32 	{%f918, %f919, %f920, %f921}, [%r244+16384];
	mul.f32 	%f922, %f917, %f919;
	fma.rn.f32 	%f923, %f916, %f918, %f922;
	add.f32 	%f924, %f923, 0f00000000;
	ld.u8 	%rs388, [%rd700+1];
	shl.b16 	%rs389, %rs388, 2;
	cvt.u64.u16 	%rd707, %rs389;
	and.b64  	%rd708, %rd707, 60;
	add.s64 	%rd709, %rd363, %rd708;
	ld.const.f32 	%f925, [%rd709];
	shr.u16 	%rs390, %rs388, 4;
	cvt.u32.u16 	%r245, %rs390;
	mul.wide.u32 	%rd710, %r245, 4;
	add.s64 	%rd711, %rd363, %rd710;
	ld.const.f32 	%f926, [%rd711];
	mul.f32 	%f927, %f926, %f921;
	fma.rn.f32 	%f928, %f925, %f920, %f927;
	add.f32 	%f929, %f924, %f928;
	ld.u8 	%rs391, [%rd700+2];
	shl.b16 	%rs392, %rs391, 2;
	cvt.u64.u16 	%rd712, %rs392;
	and.b64  	%rd713, %rd712, 60;
	add.s64 	%rd714, %rd363, %rd713;
	ld.const.f32 	%f930, [%rd714];
	shr.u16 	%rs393, %rs391, 4;
	cvt.u32.u16 	%r246, %rs393;
	mul.wide.u32 	%rd715, %r246, 4;
	add.s64 	%rd716, %rd363, %rd715;
	ld.const.f32 	%f931, [%rd716];
	ld.shared.v4.f32 	{%f932, %f933, %f934, %f935}, [%r244+16400];
	mul.f32 	%f936, %f931, %f933;
	fma.rn.f32 	%f937, %f930, %f932, %f936;
	add.f32 	%f938, %f929, %f937;
	ld.u8 	%rs394, [%rd700+3];
	shl.b16 	%rs395, %rs394, 2;
	cvt.u64.u16 	%rd717, %rs395;
	and.b64  	%rd718, %rd717, 60;
	add.s64 	%rd719, %rd363, %rd718;
	ld.const.f32 	%f939, [%rd719];
	shr.u16 	%rs396, %rs394, 4;
	cvt.u32.u16 	%r247, %rs396;
	mul.wide.u32 	%rd720, %r247, 4;
	add.s64 	%rd721, %rd363, %rd720;
	ld.const.f32 	%f940, [%rd721];
	mul.f32 	%f941, %f940, %f935;
	fma.rn.f32 	%f942, %f939, %f934, %f941;
	add.f32 	%f943, %f938, %f942;
	ld.u8 	%rs397, [%rd700+4];
	shl.b16 	%rs398, %rs397, 2;
	cvt.u64.u16 	%rd722, %rs398;
	and.b64  	%rd723, %rd722, 60;
	add.s64 	%rd724, %rd363, %rd723;
	ld.const.f32 	%f944, [%rd724];
	shr.u16 	%rs399, %rs397, 4;
	cvt.u32.u16 	%r248, %rs399;
	mul.wide.u32 	%rd725, %r248, 4;
	add.s64 	%rd726, %rd363, %rd725;
	ld.const.f32 	%f945, [%rd726];
	ld.shared.v4.f32 	{%f946, %f947, %f948, %f949}, [%r244+16416];
	mul.f32 	%f950, %f945, %f947;
	fma.rn.f32 	%f951, %f944, %f946, %f950;
	add.f32 	%f952, %f943, %f951;
	ld.u8 	%rs400, [%rd700+5];
	shl.b16 	%rs401, %rs400, 2;
	cvt.u64.u16 	%rd727, %rs401;
	and.b64  	%rd728, %rd727, 60;
	add.s64 	%rd729, %rd363, %rd728;
	ld.const.f32 	%f953, [%rd729];
	shr.u16 	%rs402, %rs400, 4;
	cvt.u32.u16 	%r249, %rs402;
	mul.wide.u32 	%rd730, %r249, 4;
	add.s64 	%rd731, %rd363, %rd730;
	ld.const.f32 	%f954, [%rd731];
	mul.f32 	%f955, %f954, %f949;
	fma.rn.f32 	%f956, %f953, %f948, %f955;
	add.f32 	%f957, %f952, %f956;
	ld.u8 	%rs403, [%rd700+6];
	shl.b16 	%rs404, %rs403, 2;
	cvt.u64.u16 	%rd732, %rs404;
	and.b64  	%rd733, %rd732, 60;
	add.s64 	%rd734, %rd363, %rd733;
	ld.const.f32 	%f958, [%rd734];
	shr.u16 	%rs405, %rs403, 4;
	cvt.u32.u16 	%r250, %rs405;
	mul.wide.u32 	%rd735, %r250, 4;
	add.s64 	%rd736, %rd363, %rd735;
	ld.const.f32 	%f959, [%rd736];
	ld.shared.v4.f32 	{%f960, %f961, %f962, %f963}, [%r244+16432];
	mul.f32 	%f964, %f959, %f961;
	fma.rn.f32 	%f965, %f958, %f960, %f964;
	add.f32 	%f966, %f957, %f965;
	ld.u8 	%rs406, [%rd700+7];
	shl.b16 	%rs407, %rs406, 2;
	cvt.u64.u16 	%rd737, %rs407;
	and.b64  	%rd738, %rd737, 60;
	add.s64 	%rd739, %rd363, %rd738;
	ld.const.f32 	%f967, [%rd739];
	shr.u16 	%rs408, %rs406, 4;
	cvt.u32.u16 	%r251, %rs408;
	mul.wide.u32 	%rd740, %r251, 4;
	add.s64 	%rd741, %rd363, %rd740;
	ld.const.f32 	%f968, [%rd741];
	mul.f32 	%f969, %f968, %f963;
	fma.rn.f32 	%f970, %f967, %f962, %f969;
	add.f32 	%f971, %f966, %f970;
	ld.u8 	%rs409, [%rd700+8];
	shl.b16 	%rs410, %rs409, 2;
	cvt.u64.u16 	%rd742, %rs410;
	and.b64  	%rd743, %rd742, 60;
	add.s64 	%rd744, %rd363, %rd743;
	ld.const.f32 	%f972, [%rd744];
	shr.u16 	%rs411, %rs409, 4;
	cvt.u32.u16 	%r252, %rs411;
	mul.wide.u32 	%rd745, %r252, 4;
	add.s64 	%rd746, %rd363, %rd745;
	ld.const.f32 	%f973, [%rd746];
	ld.shared.v4.f32 	{%f974, %f975, %f976, %f977}, [%r244+16448];
	mul.f32 	%f978, %f973, %f975;
	fma.rn.f32 	%f979, %f972, %f974, %f978;
	add.f32 	%f980, %f971, %f979;
	ld.u8 	%rs412, [%rd700+9];
	shl.b16 	%rs413, %rs412, 2;
	cvt.u64.u16 	%rd747, %rs413;
	and.b64  	%rd748, %rd747, 60;
	add.s64 	%rd749, %rd363, %rd748;
	ld.const.f32 	%f981, [%rd749];
	shr.u16 	%rs414, %rs412, 4;
	cvt.u32.u16 	%r253, %rs414;
	mul.wide.u32 	%rd750, %r253, 4;
	add.s64 	%rd751, %rd363, %rd750;
	ld.const.f32 	%f982, [%rd751];
	mul.f32 	%f983, %f982, %f977;
	fma.rn.f32 	%f984, %f981, %f976, %f983;
	add.f32 	%f985, %f980, %f984;
	ld.u8 	%rs415, [%rd700+10];
	shl.b16 	%rs416, %rs415, 2;
	cvt.u64.u16 	%rd752, %rs416;
	and.b64  	%rd753, %rd752, 60;
	add.s64 	%rd754, %rd363, %rd753;
	ld.const.f32 	%f986, [%rd754];
	shr.u16 	%rs417, %rs415, 4;
	cvt.u32.u16 	%r254, %rs417;
	mul.wide.u32 	%rd755, %r254, 4;
	add.s64 	%rd756, %rd363, %rd755;
	ld.const.f32 	%f987, [%rd756];
	ld.shared.v4.f32 	{%f988, %f989, %f990, %f991}, [%r244+16464];
	mul.f32 	%f992, %f987, %f989;
	fma.rn.f32 	%f993, %f986, %f988, %f992;
	add.f32 	%f994, %f985, %f993;
	ld.u8 	%rs418, [%rd700+11];
	shl.b16 	%rs419, %rs418, 2;
	cvt.u64.u16 	%rd757, %rs419;
	and.b64  	%rd758, %rd757, 60;
	add.s64 	%rd759, %rd363, %rd758;
	ld.const.f32 	%f995, [%rd759];
	shr.u16 	%rs420, %rs418, 4;
	cvt.u32.u16 	%r255, %rs420;
	mul.wide.u32 	%rd760, %r255, 4;
	add.s64 	%rd761, %rd363, %rd760;
	ld.const.f32 	%f996, [%rd761];
	mul.f32 	%f997, %f996, %f991;
	fma.rn.f32 	%f998, %f995, %f990, %f997;
	add.f32 	%f999, %f994, %f998;
	ld.u8 	%rs421, [%rd700+12];
	shl.b16 	%rs422, %rs421, 2;
	cvt.u64.u16 	%rd762, %rs422;
	and.b64  	%rd763, %rd762, 60;
	add.s64 	%rd764, %rd363, %rd763;
	ld.const.f32 	%f1000, [%rd764];
	shr.u16 	%rs423, %rs421, 4;
	cvt.u32.u16 	%r256, %rs423;
	mul.wide.u32 	%rd765, %r256, 4;
	add.s64 	%rd766, %rd363, %rd765;
	ld.const.f32 	%f1001, [%rd766];
	ld.shared.v4.f32 	{%f1002, %f1003, %f1004, %f1005}, [%r244+16480];
	mul.f32 	%f1006, %f1001, %f1003;
	fma.rn.f32 	%f1007, %f1000, %f1002, %f1006;
	add.f32 	%f1008, %f999, %f1007;
	ld.u8 	%rs424, [%rd700+13];
	shl.b16 	%rs425, %rs424, 2;
	cvt.u64.u16 	%rd767, %rs425;
	and.b64  	%rd768, %rd767, 60;
	add.s64 	%rd769, %rd363, %rd768;
	ld.const.f32 	%f1009, [%rd769];
	shr.u16 	%rs426, %rs424, 4;
	cvt.u32.u16 	%r257, %rs426;
	mul.wide.u32 	%rd770, %r257, 4;
	add.s64 	%rd771, %rd363, %rd770;
	ld.const.f32 	%f1010, [%rd771];
	mul.f32 	%f1011, %f1010, %f1005;
	fma.rn.f32 	%f1012, %f1009, %f1004, %f1011;
	add.f32 	%f1013, %f1008, %f1012;
	ld.u8 	%rs427, [%rd700+14];
	shl.b16 	%rs428, %rs427, 2;
	cvt.u64.u16 	%rd772, %rs428;
	and.b64  	%rd773, %rd772, 60;
	add.s64 	%rd774, %rd363, %rd773;
	ld.const.f32 	%f1014, [%rd774];
	shr.u16 	%rs429, %rs427, 4;
	cvt.u32.u16 	%r258, %rs429;
	mul.wide.u32 	%rd775, %r258, 4;
	add.s64 	%rd776, %rd363, %rd775;
	ld.const.f32 	%f1015, [%rd776];
	ld.shared.v4.f32 	{%f1016, %f1017, %f1018, %f1019}, [%r244+16496];
	mul.f32 	%f1020, %f1015, %f1017;
	fma.rn.f32 	%f1021, %f1014, %f1016, %f1020;
	add.f32 	%f1022, %f1013, %f1021;
	ld.u8 	%rs430, [%rd700+15];
	shl.b16 	%rs431, %rs430, 2;
	cvt.u64.u16 	%rd777, %rs431;
	and.b64  	%rd778, %rd777, 60;
	add.s64 	%rd779, %rd363, %rd778;
	ld.const.f32 	%f1023, [%rd779];
	shr.u16 	%rs432, %rs430, 4;
	cvt.u32.u16 	%r259, %rs432;
	mul.wide.u32 	%rd780, %r259, 4;
	add.s64 	%rd781, %rd363, %rd780;
	ld.const.f32 	%f1024, [%rd781];
	mul.f32 	%f1025, %f1024, %f1019;
	fma.rn.f32 	%f1026, %f1023, %f1018, %f1025;
	add.f32 	%f1027, %f1022, %f1026;
	fma.rn.f32 	%f1394, %f915, %f1027, %f1394;
	add.s32 	%r347, %r347, 1;
	setp.ne.s32 	%p8, %r347, 16;
	@%p8 bra 	$L__BB2_17;
	atom.shared.add.f32 	%f1029, [%r20+16], %f1394;
	add.s32 	%r42, %r27, 2560;
	mov.f32 	%f1395, 0f00000000;
	mov.b32 	%r348, 0;
$L__BB2_19:
	add.s32 	%r261, %r348, %r42;
	mul.wide.u32 	%rd782, %r261, 4;
	add.s64 	%rd783, %rd8, %rd782;
	shl.b32 	%r262, %r348, 5;
	add.s32 	%r263, %r262, %r340;
	ld.f32 	%f1030, [%rd783];
	shr.u32 	%r264, %r263, 1;
	add.s32 	%r265, %r11, %r264;
	cvt.u64.u32 	%rd784, %r265;
	add.s64 	%rd785, %rd9, %rd784;
	ld.u8 	%rs433, [%rd785];
	shl.b16 	%rs434, %rs433, 2;
	cvt.u64.u16 	%rd786, %rs434;
	and.b64  	%rd787, %rd786, 60;
	add.s64 	%rd789, %rd363, %rd787;
	ld.const.f32 	%f1031, [%rd789];
	shr.u16 	%rs435, %rs433, 4;
	cvt.u32.u16 	%r266, %rs435;
	mul.wide.u32 	%rd790, %r266, 4;
	add.s64 	%rd791, %rd363, %rd790;
	ld.const.f32 	%f1032, [%rd791];
	shl.b32 	%r267, %r348, 7;
	add.s32 	%r269, %r243, %r267;
	ld.shared.v4.f32 	{%f1033, %f1034, %f1035, %f1036}, [%r269+16384];
	mul.f32 	%f1037, %f1032, %f1034;
	fma.rn.f32 	%f1038, %f1031, %f1033, %f1037;
	add.f32 	%f1039, %f1038, 0f00000000;
	ld.u8 	%rs436, [%rd785+1];
	shl.b16 	%rs437, %rs436, 2;
	cvt.u64.u16 	%rd792, %rs437;
	and.b64  	%rd793, %rd792, 60;
	add.s64 	%rd794, %rd363, %rd793;
	ld.const.f32 	%f1040, [%rd794];
	shr.u16 	%rs438, %rs436, 4;
	cvt.u32.u16 	%r270, %rs438;
	mul.wide.u32 	%rd795, %r270, 4;
	add.s64 	%rd796, %rd363, %rd795;
	ld.const.f32 	%f1041, [%rd796];
	mul.f32 	%f1042, %f1041, %f1036;
	fma.rn.f32 	%f1043, %f1040, %f1035, %f1042;
	add.f32 	%f1044, %f1039, %f1043;
	ld.u8 	%rs439, [%rd785+2];
	shl.b16 	%rs440, %rs439, 2;
	cvt.u64.u16 	%rd797, %rs440;
	and.b64  	%rd798, %rd797, 60;
	add.s64 	%rd799, %rd363, %rd798;
	ld.const.f32 	%f1045, [%rd799];
	shr.u16 	%rs441, %rs439, 4;
	cvt.u32.u16 	%r271, %rs441;
	mul.wide.u32 	%rd800, %r271, 4;
	add.s64 	%rd801, %rd363, %rd800;
	ld.const.f32 	%f1046, [%rd801];
	ld.shared.v4.f32 	{%f1047, %f1048, %f1049, %f1050}, [%r269+16400];
	mul.f32 	%f1051, %f1046, %f1048;
	fma.rn.f32 	%f1052, %f1045, %f1047, %f1051;
	add.f32 	%f1053, %f1044, %f1052;
	ld.u8 	%rs442, [%rd785+3];
	shl.b16 	%rs443, %rs442, 2;
	cvt.u64.u16 	%rd802, %rs443;
	and.b64  	%rd803, %rd802, 60;
	add.s64 	%rd804, %rd363, %rd803;
	ld.const.f32 	%f1054, [%rd804];
	shr.u16 	%rs444, %rs442, 4;
	cvt.u32.u16 	%r272, %rs444;
	mul.wide.u32 	%rd805, %r272, 4;
	add.s64 	%rd806, %rd363, %rd805;
	ld.const.f32 	%f1055, [%rd806];
	mul.f32 	%f1056, %f1055, %f1050;
	fma.rn.f32 	%f1057, %f1054, %f1049, %f1056;
	add.f32 	%f1058, %f1053, %f1057;
	ld.u8 	%rs445, [%rd785+4];
	shl.b16 	%rs446, %rs445, 2;
	cvt.u64.u16 	%rd807, %rs446;
	and.b64  	%rd808, %rd807, 60;
	add.s64 	%rd809, %rd363, %rd808;
	ld.const.f32 	%f1059, [%rd809];
	shr.u16 	%rs447, %rs445, 4;
	cvt.u32.u16 	%r273, %rs447;
	mul.wide.u32 	%rd810, %r273, 4;
	add.s64 	%rd811, %rd363, %rd810;
	ld.const.f32 	%f1060, [%rd811];
	ld.shared.v4.f32 	{%f1061, %f1062, %f1063, %f1064}, [%r269+16416];
	mul.f32 	%f1065, %f1060, %f1062;
	fma.rn.f32 	%f1066, %f1059, %f1061, %f1065;
	add.f32 	%f1067, %f1058, %f1066;
	ld.u8 	%rs448, [%rd785+5];
	shl.b16 	%rs449, %rs448, 2;
	cvt.u64.u16 	%rd812, %rs449;
	and.b64  	%rd813, %rd812, 60;
	add.s64 	%rd814, %rd363, %rd813;
	ld.const.f32 	%f1068, [%rd814];
	shr.u16 	%rs450, %rs448, 4;
	cvt.u32.u16 	%r274, %rs450;
	mul.wide.u32 	%rd815, %r274, 4;
	add.s64 	%rd816, %rd363, %rd815;
	ld.const.f32 	%f1069, [%rd816];
	mul.f32 	%f1070, %f1069, %f1064;
	fma.rn.f32 	%f1071, %f1068, %f1063, %f1070;
	add.f32 	%f1072, %f1067, %f1071;
	ld.u8 	%rs451, [%rd785+6];
	shl.b16 	%rs452, %rs451, 2;
	cvt.u64.u16 	%rd817, %rs452;
	and.b64  	%rd818, %rd817, 60;
	add.s64 	%rd819, %rd363, %rd818;
	ld.const.f32 	%f1073, [%rd819];
	shr.u16 	%rs453, %rs451, 4;
	cvt.u32.u16 	%r275, %rs453;
	mul.wide.u32 	%rd820, %r275, 4;
	add.s64 	%rd821, %rd363, %rd820;
	ld.const.f32 	%f1074, [%rd821];
	ld.shared.v4.f32 	{%f1075, %f1076, %f1077, %f1078}, [%r269+16432];
	mul.f32 	%f1079, %f1074, %f1076;
	fma.rn.f32 	%f1080, %f1073, %f1075, %f1079;
	add.f32 	%f1081, %f1072, %f1080;
	ld.u8 	%rs454, [%rd785+7];
	shl.b16 	%rs455, %rs454, 2;
	cvt.u64.u16 	%rd822, %rs455;
	and.b64  	%rd823, %rd822, 60;
	add.s64 	%rd824, %rd363, %rd823;
	ld.const.f32 	%f1082, [%rd824];
	shr.u16 	%rs456, %rs454, 4;
	cvt.u32.u16 	%r276, %rs456;
	mul.wide.u32 	%rd825, %r276, 4;
	add.s64 	%rd826, %rd363, %rd825;
	ld.const.f32 	%f1083, [%rd826];
	mul.f32 	%f1084, %f1083, %f1078;
	fma.rn.f32 	%f1085, %f1082, %f1077, %f1084;
	add.f32 	%f1086, %f1081, %f1085;
	ld.u8 	%rs457, [%rd785+8];
	shl.b16 	%rs458, %rs457, 2;
	cvt.u64.u16 	%rd827, %rs458;
	and.b64  	%rd828, %rd827, 60;
	add.s64 	%rd829, %rd363, %rd828;
	ld.const.f32 	%f1087, [%rd829];
	shr.u16 	%rs459, %rs457, 4;
	cvt.u32.u16 	%r277, %rs459;
	mul.wide.u32 	%rd830, %r277, 4;
	add.s64 	%rd831, %rd363, %rd830;
	ld.const.f32 	%f1088, [%rd831];
	ld.shared.v4.f32 	{%f1089, %f1090, %f1091, %f1092}, [%r269+16448];
	mul.f32 	%f1093, %f1088, %f1090;
	fma.rn.f32 	%f1094, %f1087, %f1089, %f1093;
	add.f32 	%f1095, %f1086, %f1094;
	ld.u8 	%rs460, [%rd785+9];
	shl.b16 	%rs461, %rs460, 2;
	cvt.u64.u16 	%rd832, %rs461;
	and.b64  	%rd833, %rd832, 60;
	add.s64 	%rd834, %rd363, %rd833;
	ld.const.f32 	%f1096, [%rd834];
	shr.u16 	%rs462, %rs460, 4;
	cvt.u32.u16 	%r278, %rs462;
	mul.wide.u32 	%rd835, %r278, 4;
	add.s64 	%rd836, %rd363, %rd835;
	ld.const.f32 	%f1097, [%rd836];
	mul.f32 	%f1098, %f1097, %f1092;
	fma.rn.f32 	%f1099, %f1096, %f1091, %f1098;
	add.f32 	%f1100, %f1095, %f1099;
	ld.u8 	%rs463, [%rd785+10];
	shl.b16 	%rs464, %rs463, 2;
	cvt.u64.u16 	%rd837, %rs464;
	and.b64  	%rd838, %rd837, 60;
	add.s64 	%rd839, %rd363, %rd838;
	ld.const.f32 	%f1101, [%rd839];
	shr.u16 	%rs465, %rs463, 4;
	cvt.u32.u16 	%r279, %rs465;
	mul.wide.u32 	%rd840, %r279, 4;
	add.s64 	%rd841, %rd363, %rd840;
	ld.const.f32 	%f1102, [%rd841];
	ld.shared.v4.f32 	{%f1103, %f1104, %f1105, %f1106}, [%r269+16464];
	mul.f32 	%f1107, %f1102, %f1104;
	fma.rn.f32 	%f1108, %f1101, %f1103, %f1107;
	add.f32 	%f1109, %f1100, %f1108;
	ld.u8 	%rs466, [%rd785+11];
	shl.b16 	%rs467, %rs466, 2;
	cvt.u64.u16 	%rd842, %rs467;
	and.b64  	%rd843, %rd842, 60;
	add.s64 	%rd844, %rd363, %rd843;
	ld.const.f32 	%f1110, [%rd844];
	shr.u16 	%rs468, %rs466, 4;
	cvt.u32.u16 	%r280, %rs468;
	mul.wide.u32 	%rd845, %r280, 4;
	add.s64 	%rd846, %rd363, %rd845;
	ld.const.f32 	%f1111, [%rd846];
	mul.f32 	%f1112, %f1111, %f1106;
	fma.rn.f32 	%f1113, %f1110, %f1105, %f1112;
	add.f32 	%f1114, %f1109, %f1113;
	ld.u8 	%rs469, [%rd785+12];
	shl.b16 	%rs470, %rs469, 2;
	cvt.u64.u16 	%rd847, %rs470;
	and.b64  	%rd848, %rd847, 60;
	add.s64 	%rd849, %rd363, %rd848;
	ld.const.f32 	%f1115, [%rd849];
	shr.u16 	%rs471, %rs469, 4;
	cvt.u32.u16 	%r281, %rs471;
	mul.wide.u32 	%rd850, %r281, 4;
	add.s64 	%rd851, %rd363, %rd850;
	ld.const.f32 	%f1116, [%rd851];
	ld.shared.v4.f32 	{%f1117, %f1118, %f1119, %f1120}, [%r269+16480];
	mul.f32 	%f1121, %f1116, %f1118;
	fma.rn.f32 	%f1122, %f1115, %f1117, %f1121;
	add.f32 	%f1123, %f1114, %f1122;
	ld.u8 	%rs472, [%rd785+13];
	shl.b16 	%rs473, %rs472, 2;
	cvt.u64.u16 	%rd852, %rs473;
	and.b64  	%rd853, %rd852, 60;
	add.s64 	%rd854, %rd363, %rd853;
	ld.const.f32 	%f1124, [%rd854];
	shr.u16 	%rs474, %rs472, 4;
	cvt.u32.u16 	%r282, %rs474;
	mul.wide.u32 	%rd855, %r282, 4;
	add.s64 	%rd856, %rd363, %rd855;
	ld.const.f32 	%f1125, [%rd856];
	mul.f32 	%f1126, %f1125, %f1120;
	fma.rn.f32 	%f1127, %f1124, %f1119, %f1126;
	add.f32 	%f1128, %f1123, %f1127;
	ld.u8 	%rs475, [%rd785+14];
	shl.b16 	%rs476, %rs475, 2;
	cvt.u64.u16 	%rd857, %rs476;
	and.b64  	%rd858, %rd857, 60;
	add.s64 	%rd859, %rd363, %rd858;
	ld.const.f32 	%f1129, [%rd859];
	shr.u16 	%rs477, %rs475, 4;
	cvt.u32.u16 	%r283, %rs477;
	mul.wide.u32 	%rd860, %r283, 4;
	add.s64 	%rd861, %rd363, %rd860;
	ld.const.f32 	%f1130, [%rd861];
	ld.shared.v4.f32 	{%f1131, %f1132, %f1133, %f1134}, [%r269+16496];
	mul.f32 	%f1135, %f1130, %f1132;
	fma.rn.f32 	%f1136, %f1129, %f1131, %f1135;
	add.f32 	%f1137, %f1128, %f1136;
	ld.u8 	%rs478, [%rd785+15];
	shl.b16 	%rs479, %rs478, 2;
	cvt.u64.u16 	%rd862, %rs479;
	and.b64  	%rd863, %rd862, 60;
	add.s64 	%rd864, %rd363, %rd863;
	ld.const.f32 	%f1138, [%rd864];
	shr.u16 	%rs480, %rs478, 4;
	cvt.u32.u16 	%r284, %rs480;
	mul.wide.u32 	%rd865, %r284, 4;
	add.s64 	%rd866, %rd363, %rd865;
	ld.const.f32 	%f1139, [%rd866];
	mul.f32 	%f1140, %f1139, %f1134;
	fma.rn.f32 	%f1141, %f1138, %f1133, %f1140;
	add.f32 	%f1142, %f1137, %f1141;
	fma.rn.f32 	%f1395, %f1030, %f1142, %f1395;
	add.s32 	%r348, %r348, 1;
	setp.ne.s32 	%p9, %r348, 16;
	@%p9 bra 	$L__BB2_19;
	atom.shared.add.f32 	%f1144, [%r20+20], %f1395;
	add.s32 	%r45, %r27, 3072;
	mov.f32 	%f1396, 0f00000000;
	mov.b32 	%r349, 0;
$L__BB2_21:
	add.s32 	%r286, %r349, %r45;
	mul.wide.u32 	%rd867, %r286, 4;
	add.s64 	%rd868, %rd8, %rd867;
	shl.b32 	%r287, %r349, 5;
	add.s32 	%r288, %r287, %r340;
	ld.f32 	%f1145, [%rd868];
	shr.u32 	%r289, %r288, 1;
	add.s32 	%r290, %r12, %r289;
	cvt.u64.u32 	%rd869, %r290;
	add.s64 	%rd870, %rd9, %rd869;
	ld.u8 	%rs481, [%rd870];
	shl.b16 	%rs482, %rs481, 2;
	cvt.u64.u16 	%rd871, %rs482;
	and.b64  	%rd872, %rd871, 60;
	add.s64 	%rd874, %rd363, %rd872;
	ld.const.f32 	%f1146, [%rd874];
	shr.u16 	%rs483, %rs481, 4;
	cvt.u32.u16 	%r291, %rs483;
	mul.wide.u32 	%rd875, %r291, 4;
	add.s64 	%rd876, %rd363, %rd875;
	ld.const.f32 	%f1147, [%rd876];
	shl.b32 	%r292, %r349, 7;
	mov.u32 	%r293, shared_mem;
	add.s32 	%r294, %r293, %r292;
	ld.shared.v4.f32 	{%f1148, %f1149, %f1150, %f1151}, [%r294+16384];
	mul.f32 	%f1152, %f1147, %f1149;
	fma.rn.f32 	%f1153, %f1146, %f1148, %f1152;
	add.f32 	%f1154, %f1153, 0f00000000;
	ld.u8 	%rs484, [%rd870+1];
	shl.b16 	%rs485, %rs484, 2;
	cvt.u64.u16 	%rd877, %rs485;
	and.b64  	%rd878, %rd877, 60;
	add.s64 	%rd879, %rd363, %rd878;
	ld.const.f32 	%f1155, [%rd879];
	shr.u16 	%rs486, %rs484, 4;
	cvt.u32.u16 	%r295, %rs486;
	mul.wide.u32 	%rd880, %r295, 4;
	add.s64 	%rd881, %rd363, %rd880;
	ld.const.f32 	%f1156, [%rd881];
	mul.f32 	%f1157, %f1156, %f1151;
	fma.rn.f32 	%f1158, %f1155, %f1150, %f1157;
	add.f32 	%f1159, %f1154, %f1158;
	ld.u8 	%rs487, [%rd870+2];
	shl.b16 	%rs488, %rs487, 2;
	cvt.u64.u16 	%rd882, %rs488;
	and.b64  	%rd883, %rd882, 60;
	add.s64 	%rd884, %rd363, %rd883;
	ld.const.f32 	%f1160, [%rd884];
	shr.u16 	%rs489, %rs487, 4;
	cvt.u32.u16 	%r296, %rs489;
	mul.wide.u32 	%rd885, %r296, 4;
	add.s64 	%rd886, %rd363, %rd885;
	ld.const.f32 	%f1161, [%rd886];
	ld.shared.v4.f32 	{%f1162, %f1163, %f1164, %f1165}, [%r294+16400];
	mul.f32 	%f1166, %f1161, %f1163;
	fma.rn.f32 	%f1167, %f1160, %f1162, %f1166;
	add.f32 	%f1168, %f1159, %f1167;
	ld.u8 	%rs490, [%rd870+3];
	shl.b16 	%rs491, %rs490, 2;
	cvt.u64.u16 	%rd887, %rs491;
	and.b64  	%rd888, %rd887, 60;
	add.s64 	%rd889, %rd363, %rd888;
	ld.const.f32 	%f1169, [%rd889];
	shr.u16 	%rs492, %rs490, 4;
	cvt.u32.u16 	%r297, %rs492;
	mul.wide.u32 	%rd890, %r297, 4;
	add.s64 	%rd891, %rd363, %rd890;
	ld.const.f32 	%f1170, [%rd891];
	mul.f32 	%f1171, %f1170, %f1165;
	fma.rn.f32 	%f1172, %f1169, %f1164, %f1171;
	add.f32 	%f1173, %f1168, %f1172;
	ld.u8 	%rs493, [%rd870+4];
	shl.b16 	%rs494, %rs493, 2;
	cvt.u64.u16 	%rd892, %rs494;
	and.b64  	%rd893, %rd892, 60;
	add.s64 	%rd894, %rd363, %rd893;
	ld.const.f32 	%f1174, [%rd894];
	shr.u16 	%rs495, %rs493, 4;
	cvt.u32.u16 	%r298, %rs495;
	mul.wide.u32 	%rd895, %r298, 4;
	add.s64 	%rd896, %rd363, %rd895;
	ld.const.f32 	%f1175, [%rd896];
	ld.shared.v4.f32 	{%f1176, %f1177, %f1178, %f1179}, [%r294+16416];
	mul.f32 	%f1180, %f1175, %f1177;
	fma.rn.f32 	%f1181, %f1174, %f1176, %f1180;
	add.f32 	%f1182, %f1173, %f1181;
	ld.u8 	%rs496, [%rd870+5];
	shl.b16 	%rs497, %rs496, 2;
	cvt.u64.u16 	%rd897, %rs497;
	and.b64  	%rd898, %rd897, 60;
	add.s64 	%rd899, %rd363, %rd898;
	ld.const.f32 	%f1183, [%rd899];
	shr.u16 	%rs498, %rs496, 4;
	cvt.u32.u16 	%r299, %rs498;
	mul.wide.u32 	%rd900, %r299, 4;
	add.s64 	%rd901, %rd363, %rd900;
	ld.const.f32 	%f1184, [%rd901];
	mul.f32 	%f1185, %f1184, %f1179;
	fma.rn.f32 	%f1186, %f1183, %f1178, %f1185;
	add.f32 	%f1187, %f1182, %f1186;
	ld.u8 	%rs499, [%rd870+6];
	shl.b16 	%rs500, %rs499, 2;
	cvt.u64.u16 	%rd902, %rs500;
	and.b64  	%rd903, %rd902, 60;
	add.s64 	%rd904, %rd363, %rd903;
	ld.const.f32 	%f1188, [%rd904];
	shr.u16 	%rs501, %rs499, 4;
	cvt.u32.u16 	%r300, %rs501;
	mul.wide.u32 	%rd905, %r300, 4;
	add.s64 	%rd906, %rd363, %rd905;
	ld.const.f32 	%f1189, [%rd906];
	ld.shared.v4.f32 	{%f1190, %f1191, %f1192, %f1193}, [%r294+16432];
	mul.f32 	%f1194, %f1189, %f1191;
	fma.rn.f32 	%f1195, %f1188, %f1190, %f1194;
	add.f32 	%f1196, %f1187, %f1195;
	ld.u8 	%rs502, [%rd870+7];
	shl.b16 	%rs503, %rs502, 2;
	cvt.u64.u16 	%rd907, %rs503;
	and.b64  	%rd908, %rd907, 60;
	add.s64 	%rd909, %rd363, %rd908;
	ld.const.f32 	%f1197, [%rd909];
	shr.u16 	%rs504, %rs502, 4;
	cvt.u32.u16 	%r301, %rs504;
	mul.wide.u32 	%rd910, %r301, 4;
	add.s64 	%rd911, %rd363, %rd910;
	ld.const.f32 	%f1198, [%rd911];
	mul.f32 	%f1199, %f1198, %f1193;
	fma.rn.f32 	%f1200, %f1197, %f1192, %f1199;
	add.f32 	%f1201, %f1196, %f1200;
	ld.u8 	%rs505, [%rd870+8];
	shl.b16 	%rs506, %rs505, 2;
	cvt.u64.u16 	%rd912, %rs506;
	and.b64  	%rd913, %rd912, 60;
	add.s64 	%rd914, %rd363, %rd913;
	ld.const.f32 	%f1202, [%rd914];
	shr.u16 	%rs507, %rs505, 4;
	cvt.u32.u16 	%r302, %rs507;
	mul.wide.u32 	%rd915, %r302, 4;
	add.s64 	%rd916, %rd363, %rd915;
	ld.const.f32 	%f1203, [%rd916];
	ld.shared.v4.f32 	{%f1204, %f1205, %f1206, %f1207}, [%r294+16448];
	mul.f32 	%f1208, %f1203, %f1205;
	fma.rn.f32 	%f1209, %f1202, %f1204, %f1208;
	add.f32 	%f1210, %f1201, %f1209;
	ld.u8 	%rs508, [%rd870+9];
	shl.b16 	%rs509, %rs508, 2;
	cvt.u64.u16 	%rd917, %rs509;
	and.b64  	%rd918, %rd917, 60;
	add.s64 	%rd919, %rd363, %rd918;
	ld.const.f32 	%f1211, [%rd919];
	shr.u16 	%rs510, %rs508, 4;
	cvt.u32.u16 	%r303, %rs510;
	mul.wide.u32 	%rd920, %r303, 4;
	add.s64 	%rd921, %rd363, %rd920;
	ld.const.f32 	%f1212, [%rd921];
	mul.f32 	%f1213, %f1212, %f1207;
	fma.rn.f32 	%f1214, %f1211, %f1206, %f1213;
	add.f32 	%f1215, %f1210, %f1214;
	ld.u8 	%rs511, [%rd870+10];
	shl.b16 	%rs512, %rs511, 2;
	cvt.u64.u16 	%rd922, %rs512;
	and.b64  	%rd923, %rd922, 60;
	add.s64 	%rd924, %rd363, %rd923;
	ld.const.f32 	%f1216, [%rd924];
	shr.u16 	%rs513, %rs511, 4;
	cvt.u32.u16 	%r304, %rs513;
	mul.wide.u32 	%rd925, %r304, 4;
	add.s64 	%rd926, %rd363, %rd925;
	ld.const.f32 	%f1217, [%rd926];
	ld.shared.v4.f32 	{%f1218, %f1219, %f1220, %f1221}, [%r294+16464];
	mul.f32 	%f1222, %f1217, %f1219;
	fma.rn.f32 	%f1223, %f1216, %f1218, %f1222;
	add.f32 	%f1224, %f1215, %f1223;
	ld.u8 	%rs514, [%rd870+11];
	shl.b16 	%rs515, %rs514, 2;
	cvt.u64.u16 	%rd927, %rs515;
	and.b64  	%rd928, %rd927, 60;
	add.s64 	%rd929, %rd363, %rd928;
	ld.const.f32 	%f1225, [%rd929];
	shr.u16 	%rs516, %rs514, 4;
	cvt.u32.u16 	%r305, %rs516;
	mul.wide.u32 	%rd930, %r305, 4;
	add.s64 	%rd931, %rd363, %rd930;
	ld.const.f32 	%f1226, [%rd931];
	mul.f32 	%f1227, %f1226, %f1221;
	fma.rn.f32 	%f1228, %f1225, %f1220, %f1227;
	add.f32 	%f1229, %f1224, %f1228;
	ld.u8 	%rs517, [%rd870+12];
	shl.b16 	%rs518, %rs517, 2;
	cvt.u64.u16 	%rd932, %rs518;
	and.b64  	%rd933, %rd932, 60;
	add.s64 	%rd934, %rd363, %rd933;
	ld.const.f32 	%f1230, [%rd934];
	shr.u16 	%rs519, %rs517, 4;
	cvt.u32.u16 	%r306, %rs519;
	mul.wide.u32 	%rd935, %r306, 4;
	add.s64 	%rd936, %rd363, %rd935;
	ld.const.f32 	%f1231, [%rd936];
	ld.shared.v4.f32 	{%f1232, %f1233, %f1234, %f1235}, [%r294+16480];
	mul.f32 	%f1236, %f1231, %f1233;
	fma.rn.f32 	%f1237, %f1230, %f1232, %f1236;
	add.f32 	%f1238, %f1229, %f1237;
	ld.u8 	%rs520, [%rd870+13];
	shl.b16 	%rs521, %rs520, 2;
	cvt.u64.u16 	%rd937, %rs521;
	and.b64  	%rd938, %rd937, 60;
	add.s64 	%rd939, %rd363, %rd938;
	ld.const.f32 	%f1239, [%rd939];
	shr.u16 	%rs522, %rs520, 4;
	cvt.u32.u16 	%r307, %rs522;
	mul.wide.u32 	%rd940, %r307, 4;
	add.s64 	%rd941, %rd363, %rd940;
	ld.const.f32 	%f1240, [%rd941];
	mul.f32 	%f1241, %f1240, %f1235;
	fma.rn.f32 	%f1242, %f1239, %f1234, %f1241;
	add.f32 	%f1243, %f1238, %f1242;
	ld.u8 	%rs523, [%rd870+14];
	shl.b16 	%rs524, %rs523, 2;
	cvt.u64.u16 	%rd942, %rs524;
	and.b64  	%rd943, %rd942, 60;
	add.s64 	%rd944, %rd363, %rd943;
	ld.const.f32 	%f1244, [%rd944];
	shr.u16 	%rs525, %rs523, 4;
	cvt.u32.u16 	%r308, %rs525;
	mul.wide.u32 	%rd945, %r308, 4;
	add.s64 	%rd946, %rd363, %rd945;
	ld.const.f32 	%f1245, [%rd946];
	ld.shared.v4.f32 	{%f1246, %f1247, %f1248, %f1249}, [%r294+16496];
	mul.f32 	%f1250, %f1245, %f1247;
	fma.rn.f32 	%f1251, %f1244, %f1246, %f1250;
	add.f32 	%f1252, %f1243, %f1251;
	ld.u8 	%rs526, [%rd870+15];
	shl.b16 	%rs527, %rs526, 2;
	cvt.u64.u16 	%rd947, %rs527;
	and.b64  	%rd948, %rd947, 60;
	add.s64 	%rd949, %rd363, %rd948;
	ld.const.f32 	%f1253, [%rd949];
	shr.u16 	%rs528, %rs526, 4;
	cvt.u32.u16 	%r309, %rs528;
	mul.wide.u32 	%rd950, %r309, 4;
	add.s64 	%rd951, %rd363, %rd950;
	ld.const.f32 	%f1254, [%rd951];
	mul.f32 	%f1255, %f1254, %f1249;
	fma.rn.f32 	%f1256, %f1253, %f1248, %f1255;
	add.f32 	%f1257, %f1252, %f1256;
	fma.rn.f32 	%f1396, %f1145, %f1257, %f1396;
	add.s32 	%r349, %r349, 1;
	setp.ne.s32 	%p10, %r349, 16;
	@%p10 bra 	$L__BB2_21;
	atom.shared.add.f32 	%f1259, [%r20+24], %f1396;
	add.s32 	%r48, %r27, 3584;
	mov.f32 	%f1397, 0f00000000;
	mov.b32 	%r350, 0;
$L__BB2_23:
	add.s32 	%r311, %r350, %r48;
	mul.wide.u32 	%rd952, %r311, 4;
	add.s64 	%rd953, %rd8, %rd952;
	shl.b32 	%r312, %r350, 5;
	add.s32 	%r313, %r312, %r340;
	ld.f32 	%f1260, [%rd953];
	shr.u32 	%r314, %r313, 1;
	add.s32 	%r315, %r13, %r314;
	cvt.u64.u32 	%rd954, %r315;
	add.s64 	%rd955, %rd9, %rd954;
	ld.u8 	%rs529, [%rd955];
	shl.b16 	%rs530, %rs529, 2;
	cvt.u64.u16 	%rd956, %rs530;
	and.b64  	%rd957, %rd956, 60;
	add.s64 	%rd959, %rd363, %rd957;
	ld.const.f32 	%f1261, [%rd959];
	shr.u16 	%rs531, %rs529, 4;
	cvt.u32.u16 	%r316, %rs531;
	mul.wide.u32 	%rd960, %r316, 4;
	add.s64 	%rd961, %rd363, %rd960;
	ld.const.f32 	%f1262, [%rd961];
	shl.b32 	%r317, %r350, 7;
	add.s32 	%r319, %r293, %r317;
	ld.shared.v4.f32 	{%f1263, %f1264, %f1265, %f1266}, [%r319+16384];
	mul.f32 	%f1267, %f1262, %f1264;
	fma.rn.f32 	%f1268, %f1261, %f1263, %f1267;
	add.f32 	%f1269, %f1268, 0f00000000;
	ld.u8 	%rs532, [%rd955+1];
	shl.b16 	%rs533, %rs532, 2;
	cvt.u64.u16 	%rd962, %rs533;
	and.b64  	%rd963, %rd962, 60;
	add.s64 	%rd964, %rd363, %rd963;
	ld.const.f32 	%f1270, [%rd964];
	shr.u16 	%rs534, %rs532, 4;
	cvt.u32.u16 	%r320, %rs534;
	mul.wide.u32 	%rd965, %r320, 4;
	add.s64 	%rd966, %rd363, %rd965;
	ld.const.f32 	%f1271, [%rd966];
	mul.f32 	%f1272, %f1271, %f1266;
	fma.rn.f32 	%f1273, %f1270, %f1265, %f1272;
	add.f32 	%f1274, %f1269, %f1273;
	ld.u8 	%rs535, [%rd955+2];
	shl.b16 	%rs536, %rs535, 2;
	cvt.u64.u16 	%rd967, %rs536;
	and.b64  	%rd968, %rd967, 60;
	add.s64 	%rd969, %rd363, %rd968;
	ld.const.f32 	%f1275, [%rd969];
	shr.u16 	%rs537, %rs535, 4;
	cvt.u32.u16 	%r321, %rs537;
	mul.wide.u32 	%rd970, %r321, 4;
	add.s64 	%rd971, %rd363, %rd970;
	ld.const.f32 	%f1276, [%rd971];
	ld.shared.v4.f32 	{%f1277, %f1278, %f1279, %f1280}, [%r319+16400];
	mul.f32 	%f1281, %f1276, %f1278;
	fma.rn.f32 	%f1282, %f1275, %f1277, %f1281;
	add.f32 	%f1283, %f1274, %f1282;
	ld.u8 	%rs538, [%rd955+3];
	shl.b16 	%rs539, %rs538, 2;
	cvt.u64.u16 	%rd972, %rs539;
	and.b64  	%rd973, %rd972, 60;
	add.s64 	%rd974, %rd363, %rd973;
	ld.const.f32 	%f1284, [%rd974];
	shr.u16 	%rs540, %rs538, 4;
	cvt.u32.u16 	%r322, %rs540;
	mul.wide.u32 	%rd975, %r322, 4;
	add.s64 	%rd976, %rd363, %rd975;
	ld.const.f32 	%f1285, [%rd976];
	mul.f32 	%f1286, %f1285, %f1280;
	fma.rn.f32 	%f1287, %f1284, %f1279, %f1286;
	add.f32 	%f1288, %f1283, %f1287;
	ld.u8 	%rs541, [%rd955+4];
	shl.b16 	%rs542, %rs541, 2;
	cvt.u64.u16 	%rd977, %rs542;
	and.b64  	%rd978, %rd977, 60;
	add.s64 	%rd979, %rd363, %rd978;
	ld.const.f32 	%f1289, [%rd979];
	shr.u16 	%rs543, %rs541, 4;
	cvt.u32.u16 	%r323, %rs543;
	mul.wide.u32 	%rd980, %r323, 4;
	add.s64 	%rd981, %rd363, %rd980;
	ld.const.f32 	%f1290, [%rd981];
	ld.shared.v4.f32 	{%f1291, %f1292, %f1293, %f1294}, [%r319+16416];
	mul.f32 	%f1295, %f1290, %f1292;
	fma.rn.f32 	%f1296, %f1289, %f1291, %f1295;
	add.f32 	%f1297, %f1288, %f1296;
	ld.u8 	%rs544, [%rd955+5];
	shl.b16 	%rs545, %rs544, 2;
	cvt.u64.u16 	%rd982, %rs545;
	and.b64  	%rd983, %rd982, 60;
	add.s64 	%rd984, %rd363, %rd983;
	ld.const.f32 	%f1298, [%rd984];
	shr.u16 	%rs546, %rs544, 4;
	cvt.u32.u16 	%r324, %rs546;
	mul.wide.u32 	%rd985, %r324, 4;
	add.s64 	%rd986, %rd363, %rd985;
	ld.const.f32 	%f1299, [%rd986];
	mul.f32 	%f1300, %f1299, %f1294;
	fma.rn.f32 	%f1301, %f1298, %f1293, %f1300;
	add.f32 	%f1302, %f1297, %f1301;
	ld.u8 	%rs547, [%rd955+6];
	shl.b16 	%rs548, %rs547, 2;
	cvt.u64.u16 	%rd987, %rs548;
	and.b64  	%rd988, %rd987, 60;
	add.s64 	%rd989, %rd363, %rd988;
	ld.const.f32 	%f1303, [%rd989];
	shr.u16 	%rs549, %rs547, 4;
	cvt.u32.u16 	%r325, %rs549;
	mul.wide.u32 	%rd990, %r325, 4;
	add.s64 	%rd991, %rd363, %rd990;
	ld.const.f32 	%f1304, [%rd991];
	ld.shared.v4.f32 	{%f1305, %f1306, %f1307, %f1308}, [%r319+16432];
	mul.f32 	%f1309, %f1304, %f1306;
	fma.rn.f32 	%f1310, %f1303, %f1305, %f1309;
	add.f32 	%f1311, %f1302, %f1310;
	ld.u8 	%rs550, [%rd955+7];
	shl.b16 	%rs551, %rs550, 2;
	cvt.u64.u16 	%rd992, %rs551;
	and.b64  	%rd993, %rd992, 60;
	add.s64 	%rd994, %rd363, %rd993;
	ld.const.f32 	%f1312, [%rd994];
	shr.u16 	%rs552, %rs550, 4;
	cvt.u32.u16 	%r326, %rs552;
	mul.wide.u32 	%rd995, %r326, 4;
	add.s64 	%rd996, %rd363, %rd995;
	ld.const.f32 	%f1313, [%rd996];
	mul.f32 	%f1314, %f1313, %f1308;
	fma.rn.f32 	%f1315, %f1312, %f1307, %f1314;
	add.f32 	%f1316, %f1311, %f1315;
	ld.u8 	%rs553, [%rd955+8];
	shl.b16 	%rs554, %rs553, 2;
	cvt.u64.u16 	%rd997, %rs554;
	and.b64  	%rd998, %rd997, 60;
	add.s64 	%rd999, %rd363, %rd998;
	ld.const.f32 	%f1317, [%rd999];
	shr.u16 	%rs555, %rs553, 4;
	cvt.u32.u16 	%r327, %rs555;
	mul.wide.u32 	%rd1000, %r327, 4;
	add.s64 	%rd1001, %rd363, %rd1000;
	ld.const.f32 	%f1318, [%rd1001];
	ld.shared.v4.f32 	{%f1319, %f1320, %f1321, %f1322}, [%r319+16448];
	mul.f32 	%f1323, %f1318, %f1320;
	fma.rn.f32 	%f1324, %f1317, %f1319, %f1323;
	add.f32 	%f1325, %f1316, %f1324;
	ld.u8 	%rs556, [%rd955+9];
	shl.b16 	%rs557, %rs556, 2;
	cvt.u64.u16 	%rd1002, %rs557;
	and.b64  	%rd1003, %rd1002, 60;
	add.s64 	%rd1004, %rd363, %rd1003;
	ld.const.f32 	%f1326, [%rd1004];
	shr.u16 	%rs558, %rs556, 4;
	cvt.u32.u16 	%r328, %rs558;
	mul.wide.u32 	%rd1005, %r328, 4;
	add.s64 	%rd1006, %rd363, %rd1005;
	ld.const.f32 	%f1327, [%rd1006];
	mul.f32 	%f1328, %f1327, %f1322;
	fma.rn.f32 	%f1329, %f1326, %f1321, %f1328;
	add.f32 	%f1330, %f1325, %f1329;
	ld.u8 	%rs559, [%rd955+10];
	shl.b16 	%rs560, %rs559, 2;
	cvt.u64.u16 	%rd1007, %rs560;
	and.b64  	%rd1008, %rd1007, 60;
	add.s64 	%rd1009, %rd363, %rd1008;
	ld.const.f32 	%f1331, [%rd1009];
	shr.u16 	%rs561, %rs559, 4;
	cvt.u32.u16 	%r329, %rs561;
	mul.wide.u32 	%rd1010, %r329, 4;
	add.s64 	%rd1011, %rd363, %rd1010;
	ld.const.f32 	%f1332, [%rd1011];
	ld.shared.v4.f32 	{%f1333, %f1334, %f1335, %f1336}, [%r319+16464];
	mul.f32 	%f1337, %f1332, %f1334;
	fma.rn.f32 	%f1338, %f1331, %f1333, %f1337;
	add.f32 	%f1339, %f1330, %f1338;
	ld.u8 	%rs562, [%rd955+11];
	shl.b16 	%rs563, %rs562, 2;
	cvt.u64.u16 	%rd1012, %rs563;
	and.b64  	%rd1013, %rd1012, 60;
	add.s64 	%rd1014, %rd363, %rd1013;
	ld.const.f32 	%f1340, [%rd1014];
	shr.u16 	%rs564, %rs562, 4;
	cvt.u32.u16 	%r330, %rs564;
	mul.wide.u32 	%rd1015, %r330, 4;
	add.s64 	%rd1016, %rd363, %rd1015;
	ld.const.f32 	%f1341, [%rd1016];
	mul.f32 	%f1342, %f1341, %f1336;
	fma.rn.f32 	%f1343, %f1340, %f1335, %f1342;
	add.f32 	%f1344, %f1339, %f1343;
	ld.u8 	%rs565, [%rd955+12];
	shl.b16 	%rs566, %rs565, 2;
	cvt.u64.u16 	%rd1017, %rs566;
	and.b64  	%rd1018, %rd1017, 60;
	add.s64 	%rd1019, %rd363, %rd1018;
	ld.const.f32 	%f1345, [%rd1019];
	shr.u16 	%rs567, %rs565, 4;
	cvt.u32.u16 	%r331, %rs567;
	mul.wide.u32 	%rd1020, %r331, 4;
	add.s64 	%rd1021, %rd363, %rd1020;
	ld.const.f32 	%f1346, [%rd1021];
	ld.shared.v4.f32 	{%f1347, %f1348, %f1349, %f1350}, [%r319+16480];
	mul.f32 	%f1351, %f1346, %f1348;
	fma.rn.f32 	%f1352, %f1345, %f1347, %f1351;
	add.f32 	%f1353, %f1344, %f1352;
	ld.u8 	%rs568, [%rd955+13];
	shl.b16 	%rs569, %rs568, 2;
	cvt.u64.u16 	%rd1022, %rs569;
	and.b64  	%rd1023, %rd1022, 60;
	add.s64 	%rd1024, %rd363, %rd1023;
	ld.const.f32 	%f1354, [%rd1024];
	shr.u16 	%rs570, %rs568, 4;
	cvt.u32.u16 	%r332, %rs570;
	mul.wide.u32 	%rd1025, %r332, 4;
	add.s64 	%rd1026, %rd363, %rd1025;
	ld.const.f32 	%f1355, [%rd1026];
	mul.f32 	%f1356, %f1355, %f1350;
	fma.rn.f32 	%f1357, %f1354, %f1349, %f1356;
	add.f32 	%f1358, %f1353, %f1357;
	ld.u8 	%rs571, [%rd955+14];
	shl.b16 	%rs572, %rs571, 2;
	cvt.u64.u16 	%rd1027, %rs572;
	and.b64  	%rd1028, %rd1027, 60;
	add.s64 	%rd1029, %rd363, %rd1028;
	ld.const.f32 	%f1359, [%rd1029];
	shr.u16 	%rs573, %rs571, 4;
	cvt.u32.u16 	%r333, %rs573;
	mul.wide.u32 	%rd1030, %r333, 4;
	add.s64 	%rd1031, %rd363, %rd1030;
	ld.const.f32 	%f1360, [%rd1031];
	ld.shared.v4.f32 	{%f1361, %f1362, %f1363, %f1364}, [%r319+16496];
	mul.f32 	%f1365, %f1360, %f1362;
	fma.rn.f32 	%f1366, %f1359, %f1361, %f1365;
	add.f32 	%f1367, %f1358, %f1366;
	ld.u8 	%rs574, [%rd955+15];
	shl.b16 	%rs575, %rs574, 2;
	cvt.u64.u16 	%rd1032, %rs575;
	and.b64  	%rd1033, %rd1032, 60;
	add.s64 	%rd1034, %rd363, %rd1033;
	ld.const.f32 	%f1368, [%rd1034];
	shr.u16 	%rs576, %rs574, 4;
	cvt.u32.u16 	%r334, %rs576;
	mul.wide.u32 	%rd1035, %r334, 4;
	add.s64 	%rd1036, %rd363, %rd1035;
	ld.const.f32 	%f1369, [%rd1036];
	mul.f32 	%f1370, %f1369, %f1364;
	fma.rn.f32 	%f1371, %f1368, %f1363, %f1370;
	add.f32 	%f1372, %f1367, %f1371;
	fma.rn.f32 	%f1397, %f1260, %f1372, %f1397;
	add.s32 	%r350, %r350, 1;
	setp.ne.s32 	%p11, %r350, 16;
	@%p11 bra 	$L__BB2_23;
	atom.shared.add.f32 	%f1373, [%r20+28], %f1397;
	bar.sync 	0;
	add.s32 	%r51, %r340, 512;
	setp.lt.u32 	%p12, %r340, 15872;
	mov.u32 	%r340, %r51;
	@%p12 bra 	$L__BB2_2;
	bar.sync 	0;
	add.s32 	%r336, %r336, 1;
	setp.ne.s32 	%p13, %r336, 8;
	add.s32 	%r335, %r19, -64;
	mov.u32 	%r337, %r17;
	mov.u32 	%r338, %r339;
	mov.u32 	%r339, %r14;
	@%p13 bra 	$L__BB2_1;
	ld.param.u64 	%rd1040, [_Z34nvfp4_nlayer_persistent_mlp_kernelILi8EEvPKfPfPK12LayerWeights_param_1];
	cvta.to.global.u64 	%rd1037, %rd1040;
	ld.shared.v4.f32 	{%f1374, %f1375, %f1376, %f1377}, [%r2];
	mul.wide.u32 	%rd1038, %r1, 4;
	add.s64 	%rd1039, %rd1037, %rd1038;
	st.global.f32 	[%rd1039], %f1374;
	st.global.f32 	[%rd1039+4], %f1375;
	st.global.f32 	[%rd1039+8], %f1376;
	st.global.f32 	[%rd1039+12], %f1377;
	ld.shared.v4.f32 	{%f1378, %f1379, %f1380, %f1381}, [%r2+16];
	st.global.f32 	[%rd1039+16], %f1378;
	st.global.f32 	[%rd1039+20], %f1379;
	st.global.f32 	[%rd1039+24], %f1380;
	st.global.f32 	[%rd1039+28], %f1381;
	ret;

}
	// .globl	_Z34nvfp4_nlayer_persistent_mlp_kernelILi10EEvPKfPfPK12LayerWeights
.visible .entry _Z34nvfp4_nlayer_persistent_mlp_kernelILi10EEvPKfPfPK12LayerWeights(
	.param .u64 .ptr .align 1 _Z34nvfp4_nlayer_persistent_mlp_kernelILi10EEvPKfPfPK12LayerWeights_param_0,
	.param .u64 .ptr .align 1 _Z34nvfp4_nlayer_persistent_mlp_kernelILi10EEvPKfPfPK12LayerWeights_param_1,
	.param .u64 .ptr .align 1 _Z34nvfp4_nlayer_persistent_mlp_kernelILi10EEvPKfPfPK12LayerWeights_param_2
)
{
	.reg .pred 	%p<14>;
	.reg .b16 	%rs<577>;
	.reg .b32 	%r<351>;
	.reg .b32 	%f<1398>;
	.reg .b64 	%rd<1044>;

	ld.param.u64 	%rd12, [_Z34nvfp4_nlayer_persistent_mlp_kernelILi10EEvPKfPfPK12LayerWeights_param_0];
	mov.u32 	%r57, %tid.x;
	shl.b32 	%r1, %r57, 3;
	cvta.to.global.u64 	%rd13, %rd12;
	mul.wide.u32 	%rd14, %r1, 4;
	add.s64 	%rd15, %rd13, %rd14;
	ld.global.nc.f32 	%f29, [%rd15];
	shl.b32 	%r58, %r57, 5;
	mov.u32 	%r337, shared_mem;
	add.s32 	%r2, %r337, %r58;
	ld.global.nc.f32 	%f30, [%rd15+4];
	ld.global.nc.f32 	%f31, [%rd15+8];
	ld.global.nc.f32 	%f32, [%rd15+12];
	st.shared.v4.f32 	[%r2], {%f29, %f30, %f31, %f32};
	ld.global.nc.f32 	%f33, [%rd15+16];
	ld.global.nc.f32 	%f34, [%rd15+20];
	ld.global.nc.f32 	%f35, [%rd15+24];
	ld.global.nc.f32 	%f36, [%rd15+28];
	st.shared.v4.f32 	[%r2+16], {%f33, %f34, %f35, %f36};
	bar.sync 	0;
	shl.b32 	%r3, %r57, 1;
	add.s32 	%r59, %r337, %r1;
	add.s32 	%r4, %r59, 16384;
	shl.b32 	%r5, %r57, 12;
	shl.b32 	%r6, %r57, 16;
	or.b32  	%r7, %r6, 8192;
	or.b32  	%r8, %r6, 16384;
	or.b32  	%r9, %r6, 24576;
	or.b32  	%r10, %r6, 32768;
	or.b32  	%r11, %r6, 40960;
	or.b32  	%r12, %r6, 49152;
	add.s32 	%r335, %r337, 8192;
	or.b32  	%r13, %r6, 57344;
	mov.b32 	%r336, 0;
	mov.u32 	%r338, %r337;
	mov.u32 	%r339, %r335;
$L__BB3_1:
	.pragma "nounroll";
	mov.u32 	%r14, %r338;
	mov.u32 	%r17, %r335;
	ld.param.u64 	%rd1041, [_Z34nvfp4_nlayer_persistent_mlp_kernelILi10EEvPKfPfPK12LayerWeights_param_2];
	add.s32 	%r19, %r337, 64;
	cvta.to.global.u64 	%rd16, %rd1041;
	mul.wide.u32 	%rd17, %r336, 48;
	add.s64 	%rd1, %rd16, %rd17;
	shl.b32 	%r61, %r1, 2;
	add.s32 	%r62, %r17, %r61;
	mov.b32 	%r340, 0;
	st.shared.u32 	[%r62], %r340;
	st.shared.u32 	[%r62+4], %r340;
	st.shared.u32 	[%r62+8], %r340;
	st.shared.u32 	[%r62+12], %r340;
	st.shared.u32 	[%r62+16], %r340;
	st.shared.u32 	[%r62+20], %r340;
	st.shared.u32 	[%r62+24], %r340;
	st.shared.u32 	[%r62+28], %r340;
	bar.sync 	0;
	add.s32 	%r20, %r339, %r61;
$L__BB3_2:
	add.s32 	%r22, %r340, %r3;
	shl.b32 	%r64, %r22, 6;
	shl.b32 	%r65, %r22, 10;
	mul.wide.u32 	%rd1043, %r64, 4;
	cvt.u64.u32 	%rd18, %r65;
	add.s64 	%rd1042, %rd18, 1039;
	mov.f32 	%f1388, 0f00000000;
	mov.b32 	%r342, 64;
	mov.u32 	%r341, %r19;
	mov.f32 	%f1386, %f1388;
	mov.f32 	%f1389, %f1388;
	mov.f32 	%f1387, %f1388;
$L__BB3_3:
	setp.gt.u32 	%p1, %r22, 16383;
	@%p1 bra 	$L__BB3_5;
	ld.global.nc.u64 	%rd19, [%rd1+8];
	add.s64 	%rd20, %rd19, %rd1043;
	ld.global.nc.u64 	%rd21, [%rd1+24];
	add.s64 	%rd22, %rd21, %rd1043;
	ld.global.nc.u64 	%rd23, [%rd1+16];
	ld.global.nc.u64 	%rd24, [%rd1];
	ld.f32 	%f38, [%rd22];
	ld.f32 	%f39, [%rd20];
	add.s64 	%rd25, %rd24, %rd1042;
	ld.u8 	%rs1, [%rd25+-1039];
	add.s64 	%rd26, %rd23, %rd1042;
	ld.u8 	%rs2, [%rd26+-1039];
	shl.b16 	%rs3, %rs1, 2;
	cvt.u64.u16 	%rd27, %rs3;
	and.b64  	%rd28, %rd27, 60;
	mov.u64 	%rd29, NVFP4_LUT;
	add.s64 	%rd30, %rd29, %rd28;
	ld.const.f32 	%f40, [%rd30];
	shr.u16 	%rs4, %rs1, 4;
	cvt.u32.u16 	%r66, %rs4;
	mul.wide.u32 	%rd31, %r66, 4;
	add.s64 	%rd32, %rd29, %rd31;
	ld.const.f32 	%f41, [%rd32];
	shl.b16 	%rs5, %rs2, 2;
	cvt.u64.u16 	%rd33, %rs5;
	and.b64  	%rd34, %rd33, 60;
	add.s64 	%rd35, %rd29, %rd34;
	ld.const.f32 	%f42, [%rd35];
	shr.u16 	%rs6, %rs2, 4;
	cvt.u32.u16 	%r67, %rs6;
	mul.wide.u32 	%rd36, %r67, 4;
	add.s64 	%rd37, %rd29, %rd36;
	ld.const.f32 	%f43, [%rd37];
	ld.shared.f32 	%f44, [%r341+-64];
	ld.shared.f32 	%f45, [%r341+-60];
	mul.f32 	%f46, %f41, %f45;
	fma.rn.f32 	%f47, %f40, %f44, %f46;
	add.f32 	%f48, %f47, 0f00000000;
	mul.f32 	%f49, %f43, %f45;
	fma.rn.f32 	%f50, %f42, %f44, %f49;
	add.f32 	%f51, %f50, 0f00000000;
	ld.u8 	%rs7, [%rd25+-1038];
	ld.u8 	%rs8, [%rd26+-1038];
	shl.b16 	%rs9, %rs7, 2;
	cvt.u64.u16 	%rd38, %rs9;
	and.b64  	%rd39, %rd38, 60;
	add.s64 	%rd40, %rd29, %rd39;
	ld.const.f32 	%f52, [%rd40];
	shr.u16 	%rs10, %rs7, 4;
	cvt.u32.u16 	%r68, %rs10;
	mul.wide.u32 	%rd41, %r68, 4;
	add.s64 	%rd42, %rd29, %rd41;
	ld.const.f32 	%f53, [%rd42];
	shl.b16 	%rs11, %rs8, 2;
	cvt.u64.u16 	%rd43, %rs11;
	and.b64  	%rd44, %rd43, 60;
	add.s64 	%rd45, %rd29, %rd44;
	ld.const.f32 	%f54, [%rd45];
	shr.u16 	%rs12, %rs8, 4;
	cvt.u32.u16 	%r69, %rs12;
	mul.wide.u32 	%rd46, %r69, 4;
	add.s64 	%rd47, %rd29, %rd46;
	ld.const.f32 	%f55, [%rd47];
	ld.shared.f32 	%f56, [%r341+-56];
	ld.shared.f32 	%f57, [%r341+-52];
	mul.f32 	%f58, %f53, %f57;
	fma.rn.f32 	%f59, %f52, %f56, %f58;
	add.f32 	%f60, %f48, %f59;
	mul.f32 	%f61, %f55, %f57;
	fma.rn.f32 	%f62, %f54, %f56, %f61;
	add.f32 	%f63, %f51, %f62;
	ld.u8 	%rs13, [%rd25+-1037];
	ld.u8 	%rs14, [%rd26+-1037];
	shl.b16 	%rs15, %rs13, 2;
	cvt.u64.u16 	%rd48, %rs15;
	and.b64  	%rd49, %rd48, 60;
	add.s64 	%rd50, %rd29, %rd49;
	ld.const.f32 	%f64, [%rd50];
	shr.u16 	%rs16, %rs13, 4;
	cvt.u32.u16 	%r70, %rs16;
	mul.wide.u32 	%rd51, %r70, 4;
	add.s64 	%rd52, %rd29, %rd51;
	ld.const.f32 	%f65, [%rd52];
	shl.b16 	%rs17, %rs14, 2;
	cvt.u64.u16 	%rd53, %rs17;
	and.b64  	%rd54, %rd53, 60;
	add.s64 	%rd55, %rd29, %rd54;
	ld.const.f32 	%f66, [%rd55];
	shr.u16 	%rs18, %rs14, 4;
	cvt.u32.u16 	%r71, %rs18;
	mul.wide.u32 	%rd56, %r71, 4;
	add.s64 	%rd57, %rd29, %rd56;
	ld.const.f32 	%f67, [%rd57];
	ld.shared.f32 	%f68, [%r341+-48];
	ld.shared.f32 	%f69, [%r341+-44];
	mul.f32 	%f70, %f65, %f69;
	fma.rn.f32 	%f71, %f64, %f68, %f70;
	add.f32 	%f72, %f60, %f71;
	mul.f32 	%f73, %f67, %f69;
	fma.rn.f32 	%f74, %f66, %f68, %f73;
	add.f32 	%f75, %f63, %f74;
	ld.u8 	%rs19, [%rd25+-1036];
	ld.u8 	%rs20, [%rd26+-1036];
	shl.b16 	%rs21, %rs19, 2;
	cvt.u64.u16 	%rd58, %rs21;
	and.b64  	%rd59, %rd58, 60;
	add.s64 	%rd60, %rd29, %rd59;
	ld.const.f32 	%f76, [%rd60];
	shr.u16 	%rs22, %rs19, 4;
	cvt.u32.u16 	%r72, %rs22;
	mul.wide.u32 	%rd61, %r72, 4;
	add.s64 	%rd62, %rd29, %rd61;
	ld.const.f32 	%f77, [%rd62];
	shl.b16 	%rs23, %rs20, 2;
	cvt.u64.u16 	%rd63, %rs23;
	and.b64  	%rd64, %rd63, 60;
	add.s64 	%rd65, %rd29, %rd64;
	ld.const.f32 	%f78, [%rd65];
	shr.u16 	%rs24, %rs20, 4;
	cvt.u32.u16 	%r73, %rs24;
	mul.wide.u32 	%rd66, %r73, 4;
	add.s64 	%rd67, %rd29, %rd66;
	ld.const.f32 	%f79, [%rd67];
	ld.shared.f32 	%f80, [%r341+-40];
	ld.shared.f32 	%f81, [%r341+-36];
	mul.f32 	%f82, %f77, %f81;
	fma.rn.f32 	%f83, %f76, %f80, %f82;
	add.f32 	%f84, %f72, %f83;
	mul.f32 	%f85, %f79, %f81;
	fma.rn.f32 	%f86, %f78, %f80, %f85;
	add.f32 	%f87, %f75, %f86;
	ld.u8 	%rs25, [%rd25+-1035];
	ld.u8 	%rs26, [%rd26+-1035];
	shl.b16 	%rs27, %rs25, 2;
	cvt.u64.u16 	%rd68, %rs27;
	and.b64  	%rd69, %rd68, 60;
	add.s64 	%rd70, %rd29, %rd69;
	ld.const.f32 	%f88, [%rd70];
	shr.u16 	%rs28, %rs25, 4;
	cvt.u32.u16 	%r74, %rs28;
	mul.wide.u32 	%rd71, %r74, 4;
	add.s64 	%rd72, %rd29, %rd71;
	ld.const.f32 	%f89, [%rd72];
	shl.b16 	%rs29, %rs26, 2;
	cvt.u64.u16 	%rd73, %rs29;
	and.b64  	%rd74, %rd73, 60;
	add.s64 	%rd75, %rd29, %rd74;
	ld.const.f32 	%f90, [%rd75];
	shr.u16 	%rs30, %rs26, 4;
	cvt.u32.u16 	%r75, %rs30;
	mul.wide.u32 	%rd76, %r75, 4;
	add.s64 	%rd77, %rd29, %rd76;
	ld.const.f32 	%f91, [%rd77];
	ld.shared.f32 	%f92, [%r341+-32];
	ld.shared.f32 	%f93, [%r341+-28];
	mul.f32 	%f94, %f89, %f93;
	fma.rn.f32 	%f95, %f88, %f92, %f94;
	add.f32 	%f96, %f84, %f95;
	mul.f32 	%f97, %f91, %f93;
	fma.rn.f32 	%f98, %f90, %f92, %f97;
	add.f32 	%f99, %f87, %f98;
	ld.u8 	%rs31, [%rd25+-1034];
	ld.u8 	%rs32, [%rd26+-1034];
	shl.b16 	%rs33, %rs31, 2;
	cvt.u64.u16 	%rd78, %rs33;
	and.b64  	%rd79, %rd78, 60;
	add.s64 	%rd80, %rd29, %rd79;
	ld.const.f32 	%f100, [%rd80];
	shr.u16 	%rs34, %rs31, 4;
	cvt.u32.u16 	%r76, %rs34;
	mul.wide.u32 	%rd81, %r76, 4;
	add.s64 	%rd82, %rd29, %rd81;
	ld.const.f32 	%f101, [%rd82];
	shl.b16 	%rs35, %rs32, 2;
	cvt.u64.u16 	%rd83, %rs35;
	and.b64  	%rd84, %rd83, 60;
	add.s64 	%rd85, %rd29, %rd84;
	ld.const.f32 	%f102, [%rd85];
	shr.u16 	%rs36, %rs32, 4;
	cvt.u32.u16 	%r77, %rs36;
	mul.wide.u32 	%rd86, %r77, 4;
	add.s64 	%rd87, %rd29, %rd86;
	ld.const.f32 	%f103, [%rd87];
	ld.shared.f32 	%f104, [%r341+-24];
	ld.shared.f32 	%f105, [%r341+-20];
	mul.f32 	%f106, %f101, %f105;
	fma.rn.f32 	%f107, %f100, %f104, %f106;
	add.f32 	%f108, %f96, %f107;
	mul.f32 	%f109, %f103, %f105;
	fma.rn.f32 	%f110, %f102, %f104, %f109;
	add.f32 	%f111, %f99, %f110;
	ld.u8 	%rs37, [%rd25+-1033];
	ld.u8 	%rs38, [%rd26+-1033];
	shl.b16 	%rs39, %rs37, 2;
	cvt.u64.u16 	%rd88, %rs39;
	and.b64  	%rd89, %rd88, 60;
	add.s64 	%rd90, %rd29, %rd89;
	ld.const.f32 	%f112, [%rd90];
	shr.u16 	%rs40, %rs37, 4;
	cvt.u32.u16 	%r78, %rs40;
	mul.wide.u32 	%rd91, %r78, 4;
	add.s64 	%rd92, %rd29, %rd91;
	ld.const.f32 	%f113, [%rd92];
	shl.b16 	%rs41, %rs38, 2;
	cvt.u64.u16 	%rd93, %rs41;
	and.b64  	%rd94, %rd93, 60;
	add.s64 	%rd95, %rd29, %rd94;
	ld.const.f32 	%f114, [%rd95];
	shr.u16 	%rs42, %rs38, 4;
	cvt.u32.u16 	%r79, %rs42;
	mul.wide.u32 	%rd96, %r79, 4;
	add.s64 	%rd97, %rd29, %rd96;
	ld.const.f32 	%f115, [%rd97];
	ld.shared.f32 	%f116, [%r341+-16];
	ld.shared.f32 	%f117, [%r341+-12];
	mul.f32 	%f118, %f113, %f117;
	fma.rn.f32 	%f119, %f112, %f116, %f118;
	add.f32 	%f120, %f108, %f119;
	mul.f32 	%f121, %f115, %f117;
	fma.rn.f32 	%f122, %f114, %f116, %f121;
	add.f32 	%f123, %f111, %f122;
	ld.u8 	%rs43, [%rd25+-1032];
	ld.u8 	%rs44, [%rd26+-1032];
	shl.b16 	%rs45, %rs43, 2;
	cvt.u64.u16 	%rd98, %rs45;
	and.b64  	%rd99, %rd98, 60;
	add.s64 	%rd100, %rd29, %rd99;
	ld.const.f32 	%f124, [%rd100];
	shr.u16 	%rs46, %rs43, 4;
	cvt.u32.u16 	%r80, %rs46;
	mul.wide.u32 	%rd101, %r80, 4;
	add.s64 	%rd102, %rd29, %rd101;
	ld.const.f32 	%f125, [%rd102];
	shl.b16 	%rs47, %rs44, 2;
	cvt.u64.u16 	%rd103, %rs47;
	and.b64  	%rd104, %rd103, 60;
	add.s64 	%rd105, %rd29, %rd104;
	ld.const.f32 	%f126, [%rd105];
	shr.u16 	%rs48, %rs44, 4;
	cvt.u32.u16 	%r81, %rs48;
	mul.wide.u32 	%rd106, %r81, 4;
	add.s64 	%rd107, %rd29, %rd106;
	ld.const.f32 	%f127, [%rd107];
	ld.shared.f32 	%f128, [%r341+-8];
	ld.shared.f32 	%f129, [%r341+-4];
	mul.f32 	%f130, %f125, %f129;
	fma.rn.f32 	%f131, %f124, %f128, %f130;
	add.f32 	%f132, %f120, %f131;
	mul.f32 	%f133, %f127, %f129;
	fma.rn.f32 	%f134, %f126, %f128, %f133;
	add.f32 	%f135, %f123, %f134;
	ld.u8 	%rs49, [%rd25+-1031];
	ld.u8 	%rs50, [%rd26+-1031];
	shl.b16 	%rs51, %rs49, 2;
	cvt.u64.u16 	%rd108, %rs51;
	and.b64  	%rd109, %rd108, 60;
	add.s64 	%rd110, %rd29, %rd109;
	ld.const.f32 	%f136, [%rd110];
	shr.u16 	%rs52, %rs49, 4;
	cvt.u32.u16 	%r82, %rs52;
	mul.wide.u32 	%rd111, %r82, 4;
	add.s64 	%rd112, %rd29, %rd111;
	ld.const.f32 	%f137, [%rd112];
	shl.b16 	%rs53, %rs50, 2;
	cvt.u64.u16 	%rd113, %rs53;
	and.b64  	%rd114, %rd113, 60;
	add.s64 	%rd115, %rd29, %rd114;
	ld.const.f32 	%f138, [%rd115];
	shr.u16 	%rs54, %rs50, 4;
	cvt.u32.u16 	%r83, %rs54;
	mul.wide.u32 	%rd116, %r83, 4;
	add.s64 	%rd117, %rd29, %rd116;
	ld.const.f32 	%f139, [%rd117];
	ld.shared.f32 	%f140, [%r341];
	ld.shared.f32 	%f141, [%r341+4];
	mul.f32 	%f142, %f137, %f141;
	fma.rn.f32 	%f143, %f136, %f140, %f142;
	add.f32 	%f144, %f132, %f143;
	mul.f32 	%f145, %f139, %f141;
	fma.rn.f32 	%f146, %f138, %f140, %f145;
	add.f32 	%f147, %f135, %f146;
	ld.u8 	%rs55, [%rd25+-1030];
	ld.u8 	%rs56, [%rd26+-1030];
	shl.b16 	%rs57, %rs55, 2;
	cvt.u64.u16 	%rd118, %rs57;
	and.b64  	%rd119, %rd118, 60;
	add.s64 	%rd120, %rd29, %rd119;
	ld.const.f32 	%f148, [%rd120];
	shr.u16 	%rs58, %rs55, 4;
	cvt.u32.u16 	%r84, %rs58;
	mul.wide.u32 	%rd121, %r84, 4;
	add.s64 	%rd122, %rd29, %rd121;
	ld.const.f32 	%f149, [%rd122];
	shl.b16 	%rs59, %rs56, 2;
	cvt.u64.u16 	%rd123, %rs59;
	and.b64  	%rd124, %rd123, 60;
	add.s64 	%rd125, %rd29, %rd124;
	ld.const.f32 	%f150, [%rd125];
	shr.u16 	%rs60, %rs56, 4;
	cvt.u32.u16 	%r85, %rs60;
	mul.wide.u32 	%rd126, %r85, 4;
	add.s64 	%rd127, %rd29, %rd126;
	ld.const.f32 	%f151, [%rd127];
	ld.shared.f32 	%f152, [%r341+8];
	ld.shared.f32 	%f153, [%r341+12];
	mul.f32 	%f154, %f149, %f153;
	fma.rn.f32 	%f155, %f148, %f152, %f154;
	add.f32 	%f156, %f144, %f155;
	mul.f32 	%f157, %f151, %f153;
	fma.rn.f32 	%f158, %f150, %f152, %f157;
	add.f32 	%f159, %f147, %f158;
	ld.u8 	%rs61, [%rd25+-1029];
	ld.u8 	%rs62, [%rd26+-1029];
	shl.b16 	%rs63, %rs61, 2;
	cvt.u64.u16 	%rd128, %rs63;
	and.b64  	%rd129, %rd128, 60;
	add.s64 	%rd130, %rd29, %rd129;
	ld.const.f32 	%f160, [%rd130];
	shr.u16 	%rs64, %rs61, 4;
	cvt.u32.u16 	%r86, %rs64;
	mul.wide.u32 	%rd131, %r86, 4;
	add.s64 	%rd132, %rd29, %rd131;
	ld.const.f32 	%f161, [%rd132];
	shl.b16 	%rs65, %rs62, 2;
	cvt.u64.u16 	%rd133, %rs65;
	and.b64  	%rd134, %rd133, 60;
	add.s64 	%rd135, %rd29, %rd134;
	ld.const.f32 	%f162, [%rd135];
	shr.u16 	%rs66, %rs62, 4;
	cvt.u32.u16 	%r87, %rs66;
	mul.wide.u32 	%rd136, %r87, 4;
	add.s64 	%rd137, %rd29, %rd136;
	ld.const.f32 	%f163, [%rd137];
	ld.shared.f32 	%f164, [%r341+16];
	ld.shared.f32 	%f165, [%r341+20];
	mul.f32 	%f166, %f161, %f165;
	fma.rn.f32 	%f167, %f160, %f164, %f166;
	add.f32 	%f168, %f156, %f167;
	mul.f32 	%f169, %f163, %f165;
	fma.rn.f32 	%f170, %f162, %f164, %f169;
	add.f32 	%f171, %f159, %f170;
	ld.u8 	%rs67, [%rd25+-1028];
	ld.u8 	%rs68, [%rd26+-1028];
	shl.b16 	%rs69, %rs67, 2;
	cvt.u64.u16 	%rd138, %rs69;
	and.b64  	%rd139, %rd138, 60;
	add.s64 	%rd140, %rd29, %rd139;
	ld.const.f32 	%f172, [%rd140];
	shr.u16 	%rs70, %rs67, 4;
	cvt.u32.u16 	%r88, %rs70;
	mul.wide.u32 	%rd141, %r88, 4;
	add.s64 	%rd142, %rd29, %rd141;
	ld.const.f32 	%f173, [%rd142];
	shl.b16 	%rs71, %rs68, 2;
	cvt.u64.u16 	%rd143, %rs71;
	and.b64  	%rd144, %rd143, 60;
	add.s64 	%rd145, %rd29, %rd144;
	ld.const.f32 	%f174, [%rd145];
	shr.u16 	%rs72, %rs68, 4;
	cvt.u32.u16 	%r89, %rs72;
	mul.wide.u32 	%rd146, %r89, 4;
	add.s64 	%rd147, %rd29, %rd146;
	ld.const.f32 	%f175, [%rd147];
	ld.shared.f32 	%f176, [%r341+24];
	ld.shared.f32 	%f177, [%r341+28];
	mul.f32 	%f178, %f173, %f177;
	fma.rn.f32 	%f179, %f172, %f176, %f178;
	add.f32 	%f180, %f168, %f179;
	mul.f32 	%f181, %f175, %f177;
	fma.rn.f32 	%f182, %f174, %f176, %f181;
	add.f32 	%f183, %f171, %f182;
	ld.u8 	%rs73, [%rd25+-1027];
	ld.u8 	%rs74, [%rd26+-1027];
	shl.b16 	%rs75, %rs73, 2;
	cvt.u64.u16 	%rd148, %rs75;
	and.b64  	%rd149, %rd148, 60;
	add.s64 	%rd150, %rd29, %rd149;
	ld.const.f32 	%f184, [%rd150];
	shr.u16 	%rs76, %rs73, 4;
	cvt.u32.u16 	%r90, %rs76;
	mul.wide.u32 	%rd151, %r90, 4;
	add.s64 	%rd152, %rd29, %rd151;
	ld.const.f32 	%f185, [%rd152];
	shl.b16 	%rs77, %rs74, 2;
	cvt.u64.u16 	%rd153, %rs77;
	and.b64  	%rd154, %rd153, 60;
	add.s64 	%rd155, %rd29, %rd154;
	ld.const.f32 	%f186, [%rd155];
	shr.u16 	%rs78, %rs74, 4;
	cvt.u32.u16 	%r91, %rs78;
	mul.wide.u32 	%rd156, %r91, 4;
	add.s64 	%rd157, %rd29, %rd156;
	ld.const.f32 	%f187, [%rd157];
	ld.shared.f32 	%f188, [%r341+32];
	ld.shared.f32 	%f189, [%r341+36];
	mul.f32 	%f190, %f185, %f189;
	fma.rn.f32 	%f191, %f184, %f188, %f190;
	add.f32 	%f192, %f180, %f191;
	mul.f32 	%f193, %f187, %f189;
	fma.rn.f32 	%f194, %f186, %f188, %f193;
	add.f32 	%f195, %f183, %f194;
	ld.u8 	%rs79, [%rd25+-1026];
	ld.u8 	%rs80, [%rd26+-1026];
	shl.b16 	%rs81, %rs79, 2;
	cvt.u64.u16 	%rd158, %rs81;
	and.b64  	%rd159, %rd158, 60;
	add.s64 	%rd160, %rd29, %rd159;
	ld.const.f32 	%f196, [%rd160];
	shr.u16 	%rs82, %rs79, 4;
	cvt.u32.u16 	%r92, %rs82;
	mul.wide.u32 	%rd161, %r92, 4;
	add.s64 	%rd162, %rd29, %rd161;
	ld.const.f32 	%f197, [%rd162];
	shl.b16 	%rs83, %rs80, 2;
	cvt.u64.u16 	%rd163, %rs83;
	and.b64  	%rd164, %rd163, 60;
	add.s64 	%rd165, %rd29, %rd164;
	ld.const.f32 	%f198, [%rd165];
	shr.u16 	%rs84, %rs80, 4;
	cvt.u32.u16 	%r93, %rs84;
	mul.wide.u32 	%rd166, %r93, 4;
	add.s64 	%rd167, %rd29, %rd166;
	ld.const.f32 	%f199, [%rd167];
	ld.shared.f32 	%f200, [%r341+40];
	ld.shared.f32 	%f201, [%r341+44];
	mul.f32 	%f202, %f197, %f201;
	fma.rn.f32 	%f203, %f196, %f200, %f202;
	add.f32 	%f204, %f192, %f203;
	mul.f32 	%f205, %f199, %f201;
	fma.rn.f32 	%f206, %f198, %f200, %f205;
	add.f32 	%f207, %f195, %f206;
	ld.u8 	%rs85, [%rd25+-1025];
	ld.u8 	%rs86, [%rd26+-1025];
	shl.b16 	%rs87, %rs85, 2;
	cvt.u64.u16 	%rd168, %rs87;
	and.b64  	%rd169, %rd168, 60;
	add.s64 	%rd170, %rd29, %rd169;
	ld.const.f32 	%f208, [%rd170];
	shr.u16 	%rs88, %rs85, 4;
	cvt.u32.u16 	%r94, %rs88;
	mul.wide.u32 	%rd171, %r94, 4;
	add.s64 	%rd172, %rd29, %rd171;
	ld.const.f32 	%f209, [%rd172];
	shl.b16 	%rs89, %rs86, 2;
	cvt.u64.u16 	%rd173, %rs89;
	and.b64  	%rd174, %rd173, 60;
	add.s64 	%rd175, %rd29, %rd174;
	ld.const.f32 	%f210, [%rd175];
	shr.u16 	%rs90, %rs86, 4;
	cvt.u32.u16 	%r95, %rs90;
	mul.wide.u32 	%rd176, %r95, 4;
	add.s64 	%rd177, %rd29, %rd176;
	ld.const.f32 	%f211, [%rd177];
	ld.shared.f32 	%f212, [%r341+48];
	ld.shared.f32 	%f213, [%r341+52];
	mul.f32 	%f214, %f209, %f213;
	fma.rn.f32 	%f215, %f208, %f212, %f214;
	add.f32 	%f216, %f204, %f215;
	mul.f32 	%f217, %f211, %f213;
	fma.rn.f32 	%f218, %f210, %f212, %f217;
	add.f32 	%f219, %f207, %f218;
	ld.u8 	%rs91, [%rd25+-1024];
	ld.u8 	%rs92, [%rd26+-1024];
	shl.b16 	%rs93, %rs91, 2;
	cvt.u64.u16 	%rd178, %rs93;
	and.b64  	%rd179, %rd178, 60;
	add.s64 	%rd180, %rd29, %rd179;
	ld.const.f32 	%f220, [%rd180];
	shr.u16 	%rs94, %rs91, 4;
	cvt.u32.u16 	%r96, %rs94;
	mul.wide.u32 	%rd181, %r96, 4;
	add.s64 	%rd182, %rd29, %rd181;
	ld.const.f32 	%f221, [%rd182];
	shl.b16 	%rs95, %rs92, 2;
	cvt.u64.u16 	%rd183, %rs95;
	and.b64  	%rd184, %rd183, 60;
	add.s64 	%rd185, %rd29, %rd184;
	ld.const.f32 	%f222, [%rd185];
	shr.u16 	%rs96, %rs92, 4;
	cvt.u32.u16 	%r97, %rs96;
	mul.wide.u32 	%rd186, %r97, 4;
	add.s64 	%rd187, %rd29, %rd186;
	ld.const.f32 	%f223, [%rd187];
	ld.shared.f32 	%f224, [%r341+56];
	ld.shared.f32 	%f225, [%r341+60];
	mul.f32 	%f226, %f221, %f225;
	fma.rn.f32 	%f227, %f220, %f224, %f226;
	add.f32 	%f228, %f216, %f227;
	mul.f32 	%f229, %f223, %f225;
	fma.rn.f32 	%f230, %f222, %f224, %f229;
	add.f32 	%f231, %f219, %f230;
	fma.rn.f32 	%f1386, %f39, %f228, %f1386;
	fma.rn.f32 	%f1387, %f38, %f231, %f1387;
$L__BB3_5:
	setp.gt.u32 	%p2, %r22, 16382;
	@%p2 bra 	$L__BB3_7;
	ld.global.nc.u64 	%rd188, [%rd1+8];
	add.s64 	%rd189, %rd188, %rd1043;
	ld.global.nc.u64 	%rd190, [%rd1+24];
	add.s64 	%rd191, %rd190, %rd1043;
	ld.global.nc.u64 	%rd192, [%rd1+16];
	ld.global.nc.u64 	%rd193, [%rd1];
	ld.f32 	%f232, [%rd191+256];
	ld.f32 	%f233, [%rd189+256];
	add.s64 	%rd194, %rd193, %rd1042;
	ld.u8 	%rs97, [%rd194+-15];
	add.s64 	%rd195, %rd192, %rd1042;
	ld.u8 	%rs98, [%rd195+-15];
	shl.b16 	%rs99, %rs97, 2;
	cvt.u64.u16 	%rd196, %rs99;
	and.b64  	%rd197, %rd196, 60;
	mov.u64 	%rd198, NVFP4_LUT;
	add.s64 	%rd199, %rd198, %rd197;
	ld.const.f32 	%f234, [%rd199];
	shr.u16 	%rs100, %rs97, 4;
	cvt.u32.u16 	%r98, %rs100;
	mul.wide.u32 	%rd200, %r98, 4;
	add.s64 	%rd201, %rd198, %rd200;
	ld.const.f32 	%f235, [%rd201];
	shl.b16 	%rs101, %rs98, 2;
	cvt.u64.u16 	%rd202, %rs101;
	and.b64  	%rd203, %rd202, 60;
	add.s64 	%rd204, %rd198, %rd203;
	ld.const.f32 	%f236, [%rd204];
	shr.u16 	%rs102, %rs98, 4;
	cvt.u32.u16 	%r99, %rs102;
	mul.wide.u32 	%rd205, %r99, 4;
	add.s64 	%rd206, %rd198, %rd205;
	ld.const.f32 	%f237, [%rd206];
	ld.shared.f32 	%f238, [%r341+-64];
	ld.shared.f32 	%f239, [%r341+-60];
	mul.f32 	%f240, %f235, %f239;
	fma.rn.f32 	%f241, %f234, %f238, %f240;
	add.f32 	%f242, %f241, 0f00000000;
	mul.f32 	%f243, %f237, %f239;
	fma.rn.f32 	%f244, %f236, %f238, %f243;
	add.f32 	%f245, %f244, 0f00000000;
	ld.u8 	%rs103, [%rd194+-14];
	ld.u8 	%rs104, [%rd195+-14];
	shl.b16 	%rs105, %rs103, 2;
	cvt.u64.u16 	%rd207, %rs105;
	and.b64  	%rd208, %rd207, 60;
	add.s64 	%rd209, %rd198, %rd208;
	ld.const.f32 	%f246, [%rd209];
	shr.u16 	%rs106, %rs103, 4;
	cvt.u32.u16 	%r100, %rs106;
	mul.wide.u32 	%rd210, %r100, 4;
	add.s64 	%rd211, %rd198, %rd210;
	ld.const.f32 	%f247, [%rd211];
	shl.b16 	%rs107, %rs104, 2;
	cvt.u64.u16 	%rd212, %rs107;
	and.b64  	%rd213, %rd212, 60;
	add.s64 	%rd214, %rd198, %rd213;
	ld.const.f32 	%f248, [%rd214];
	shr.u16 	%rs108, %rs104, 4;
	cvt.u32.u16 	%r101, %rs108;
	mul.wide.u32 	%rd215, %r101, 4;
	add.s64 	%rd216, %rd198, %rd215;
	ld.const.f32 	%f249, [%rd216];
	ld.shared.f32 	%f250, [%r341+-56];
	ld.shared.f32 	%f251, [%r341+-52];
	mul.f32 	%f252, %f247, %f251;
	fma.rn.f32 	%f253, %f246, %f250, %f252;
	add.f32 	%f254, %f242, %f253;
	mul.f32 	%f255, %f249, %f251;
	fma.rn.f32 	%f256, %f248, %f250, %f255;
	add.f32 	%f257, %f245, %f256;
	ld.u8 	%rs109, [%rd194+-13];
	ld.u8 	%rs110, [%rd195+-13];
	shl.b16 	%rs111, %rs109, 2;
	cvt.u64.u16 	%rd217, %rs111;
	and.b64  	%rd218, %rd217, 60;
	add.s64 	%rd219, %rd198, %rd218;
	ld.const.f32 	%f258, [%rd219];
	shr.u16 	%rs112, %rs109, 4;
	cvt.u32.u16 	%r102, %rs112;
	mul.wide.u32 	%rd220, %r102, 4;
	add.s64 	%rd221, %rd198, %rd220;
	ld.const.f32 	%f259, [%rd221];
	shl.b16 	%rs113, %rs110, 2;
	cvt.u64.u16 	%rd222, %rs113;
	and.b64  	%rd223, %rd222, 60;
	add.s64 	%rd224, %rd198, %rd223;
	ld.const.f32 	%f260, [%rd224];
	shr.u16 	%rs114, %rs110, 4;
	cvt.u32.u16 	%r103, %rs114;
	mul.wide.u32 	%rd225, %r103, 4;
	add.s64 	%rd226, %rd198, %rd225;
	ld.const.f32 	%f261, [%rd226];
	ld.shared.f32 	%f262, [%r341+-48];
	ld.shared.f32 	%f263, [%r341+-44];
	mul.f32 	%f264, %f259, %f263;
	fma.rn.f32 	%f265, %f258, %f262, %f264;
	add.f32 	%f266, %f254, %f265;
	mul.f32 	%f267, %f261, %f263;
	fma.rn.f32 	%f268, %f260, %f262, %f267;
	add.f32 	%f269, %f257, %f268;
	ld.u8 	%rs115, [%rd194+-12];
	ld.u8 	%rs116, [%rd195+-12];
	shl.b16 	%rs117, %rs115, 2;
	cvt.u64.u16 	%rd227, %rs117;
	and.b64  	%rd228, %rd227, 60;
	add.s64 	%rd229, %rd198, %rd228;
	ld.const.f32 	%f270, [%rd229];
	shr.u16 	%rs118, %rs115, 4;
	cvt.u32.u16 	%r104, %rs118;
	mul.wide.u32 	%rd230, %r104, 4;
	add.s64 	%rd231, %rd198, %rd230;
	ld.const.f32 	%f271, [%rd231];
	shl.b16 	%rs119, %rs116, 2;
	cvt.u64.u16 	%rd232, %rs119;
	and.b64  	%rd233, %rd232, 60;
	add.s64 	%rd234, %rd198, %rd233;
	ld.const.f32 	%f272, [%rd234];
	shr.u16 	%rs120, %rs116, 4;
	cvt.u32.u16 	%r105, %rs120;
	mul.wide.u32 	%rd235, %r105, 4;
	add.s64 	%rd236, %rd198, %rd235;
	ld.const.f32 	%f273, [%rd236];
	ld.shared.f32 	%f274, [%r341+-40];
	ld.shared.f32 	%f275, [%r341+-36];
	mul.f32 	%f276, %f271, %f275;
	fma.rn.f32 	%f277, %f270, %f274, %f276;
	add.f32 	%f278, %f266, %f277;
	mul.f32 	%f279, %f273, %f275;
	fma.rn.f32 	%f280, %f272, %f274, %f279;
	add.f32 	%f281, %f269, %f280;
	ld.u8 	%rs121, [%rd194+-11];
	ld.u8 	%rs122, [%rd195+-11];
	shl.b16 	%rs123, %rs121, 2;
	cvt.u64.u16 	%rd237, %rs123;
	and.b64  	%rd238, %rd237, 60;
	add.s64 	%rd239, %rd198, %rd238;
	ld.const.f32 	%f282, [%rd239];
	shr.u16 	%rs124, %rs121, 4;
	cvt.u32.u16 	%r106, %rs124;
	mul.wide.u32 	%rd240, %r106, 4;
	add.s64 	%rd241, %rd198, %rd240;
	ld.const.f32 	%f283, [%rd241];
	shl.b16 	%rs125, %rs122, 2;
	cvt.u64.u16 	%rd242, %rs125;
	and.b64  	%rd243, %rd242, 60;
	add.s64 	%rd244, %rd198, %rd243;
	ld.const.f32 	%f284, [%rd244];
	shr.u16 	%rs126, %rs122, 4;
	cvt.u32.u16 	%r107, %rs126;
	mul.wide.u32 	%rd245, %r107, 4;
	add.s64 	%rd246, %rd198, %rd245;
	ld.const.f32 	%f285, [%rd246];
	ld.shared.f32 	%f286, [%r341+-32];
	ld.shared.f32 	%f287, [%r341+-28];
	mul.f32 	%f288, %f283, %f287;
	fma.rn.f32 	%f289, %f282, %f286, %f288;
	add.f32 	%f290, %f278, %f289;
	mul.f32 	%f291, %f285, %f287;
	fma.rn.f32 	%f292, %f284, %f286, %f291;
	add.f32 	%f293, %f281, %f292;
	ld.u8 	%rs127, [%rd194+-10];
	ld.u8 	%rs128, [%rd195+-10];
	shl.b16 	%rs129, %rs127, 2;
	cvt.u64.u16 	%rd247, %rs129;
	and.b64  	%rd248, %rd247, 60;
	add.s64 	%rd249, %rd198, %rd248;
	ld.const.f32 	%f294, [%rd249];
	shr.u16 	%rs130, %rs127, 4;
	cvt.u32.u16 	%r108, %rs130;
	mul.wide.u32 	%rd250, %r108, 4;
	add.s64 	%rd251, %rd198, %rd250;
	ld.const.f32 	%f295, [%rd251];
	shl.b16 	%rs131, %rs128, 2;
	cvt.u64.u16 	%rd252, %rs131;
	and.b64  	%rd253, %rd252, 60;
	add.s64 	%rd254, %rd198, %rd253;
	ld.const.f32 	%f296, [%rd254];
	shr.u16 	%rs132, %rs128, 4;
	cvt.u32.u16 	%r109, %rs132;
	mul.wide.u32 	%rd255, %r109, 4;
	add.s64 	%rd256, %rd198, %rd255;
	ld.const.f32 	%f297, [%rd256];
	ld.shared.f32 	%f298, [%r341+-24];
	ld.shared.f32 	%f299, [%r341+-20];
	mul.f32 	%f300, %f295, %f299;
	fma.rn.f32 	%f301, %f294, %f298, %f300;
	add.f32 	%f302, %f290, %f301;
	mul.f32 	%f303, %f297, %f299;
	fma.rn.f32 	%f304, %f296, %f298, %f303;
	add.f32 	%f305, %f293, %f304;
	ld.u8 	%rs133, [%rd194+-9];
	ld.u8 	%rs134, [%rd195+-9];
	shl.b16 	%rs135, %rs133, 2;
	cvt.u64.u16 	%rd257, %rs135;
	and.b64  	%rd258, %rd257, 60;
	add.s64 	%rd259, %rd198, %rd258;
	ld.const.f32 	%f306, [%rd259];
	shr.u16 	%rs136, %rs133, 4;
	cvt.u32.u16 	%r110, %rs136;
	mul.wide.u32 	%rd260, %r110, 4;
	add.s64 	%rd261, %rd198, %rd260;
	ld.const.f32 	%f307, [%rd261];
	shl.b16 	%rs137, %rs134, 2;
	cvt.u64.u16 	%rd262, %rs137;
	and.b64  	%rd263, %rd262, 60;
	add.s64 	%rd264, %rd198, %rd263;
	ld.const.f32 	%f308, [%rd264];
	shr.u16 	%rs138, %rs134, 4;
	cvt.u32.u16 	%r111, %rs138;
	mul.wide.u32 	%rd265, %r111, 4;
	add.s64 	%rd266, %rd198, %rd265;
	ld.const.f32 	%f309, [%rd266];
	ld.shared.f32 	%f310, [%r341+-16];
	ld.shared.f32 	%f311, [%r341+-12];
	mul.f32 	%f312, %f307, %f311;
	fma.rn.f32 	%f313, %f306, %f310, %f312;
	add.f32 	%f314, %f302, %f313;
	mul.f32 	%f315, %f309, %f311;
	fma.rn.f32 	%f316, %f308, %f310, %f315;
	add.f32 	%f317, %f305, %f316;
	ld.u8 	%rs139, [%rd194+-8];
	ld.u8 	%rs140, [%rd195+-8];
	shl.b16 	%rs141, %rs139, 2;
	cvt.u64.u16 	%rd267, %rs141;
	and.b64  	%rd268, %rd267, 60;
	add.s64 	%rd269, %rd198, %rd268;
	ld.const.f32 	%f318, [%rd269];
	shr.u16 	%rs142, %rs139, 4;
	cvt.u32.u16 	%r112, %rs142;
	mul.wide.u32 	%rd270, %r112, 4;
	add.s64 	%rd271, %rd198, %rd270;
	ld.const.f32 	%f319, [%rd271];
	shl.b16 	%rs143, %rs140, 2;
	cvt.u64.u16 	%rd272, %rs143;
	and.b64  	%rd273, %rd272, 60;
	add.s64 	%rd274, %rd198, %rd273;
	ld.const.f32 	%f320, [%rd274];
	shr.u16 	%rs144, %rs140, 4;
	cvt.u32.u16 	%r113, %rs144;
	mul.wide.u32 	%rd275, %r113, 4;
	add.s64 	%rd276, %rd198, %rd275;
	ld.const.f32 	%f321, [%rd276];
	ld.shared.f32 	%f322, [%r341+-8];
	ld.shared.f32 	%f323, [%r341+-4];
	mul.f32 	%f324, %f319, %f323;
	fma.rn.f32 	%f325, %f318, %f322, %f324;
	add.f32 	%f326, %f314, %f325;
	mul.f32 	%f327, %f321, %f323;
	fma.rn.f32 	%f328, %f320, %f322, %f327;
	add.f32 	%f329, %f317, %f328;
	ld.u8 	%rs145, [%rd194+-7];
	ld.u8 	%rs146, [%rd195+-7];
	shl.b16 	%rs147, %rs145, 2;
	cvt.u64.u16 	%rd277, %rs147;
	and.b64  	%rd278, %rd277, 60;
	add.s64 	%rd279, %rd198, %rd278;
	ld.const.f32 	%f330, [%rd279];
	shr.u16 	%rs148, %rs145, 4;
	cvt.u32.u16 	%r114, %rs148;
	mul.wide.u32 	%rd280, %r114, 4;
	add.s64 	%rd281, %rd198, %rd280;
	ld.const.f32 	%f331, [%rd281];
	shl.b16 	%rs149, %rs146, 2;
	cvt.u64.u16 	%rd282, %rs149;
	and.b64  	%rd283, %rd282, 60;
	add.s64 	%rd284, %rd198, %rd283;
	ld.const.f32 	%f332, [%rd284];
	shr.u16 	%rs150, %rs146, 4;
	cvt.u32.u16 	%r115, %rs150;
	mul.wide.u32 	%rd285, %r115, 4;
	add.s64 	%rd286, %rd198, %rd285;
	ld.const.f32 	%f333, [%rd286];
	ld.shared.f32 	%f334, [%r341];
	ld.shared.f32 	%f335, [%r341+4];
	mul.f32 	%f336, %f331, %f335;
	fma.rn.f32 	%f337, %f330, %f334, %f336;
	add.f32 	%f338, %f326, %f337;
	mul.f32 	%f339, %f333, %f335;
	fma.rn.f32 	%f340, %f332, %f334, %f339;
	add.f32 	%f341, %f329, %f340;
	ld.u8 	%rs151, [%rd194+-6];
	ld.u8 	%rs152, [%rd195+-6];
	shl.b16 	%rs153, %rs151, 2;
	cvt.u64.u16 	%rd287, %rs153;
	and.b64  	%rd288, %rd287, 60;
	add.s64 	%rd289, %rd198, %rd288;
	ld.const.f32 	%f342, [%rd289];
	shr.u16 	%rs154, %rs151, 4;
	cvt.u32.u16 	%r116, %rs154;
	mul.wide.u32 	%rd290, %r116, 4;
	add.s64 	%rd291, %rd198, %rd290;
	ld.const.f32 	%f343, [%rd291];
	shl.b16 	%rs155, %rs152, 2;
	cvt.u64.u16 	%rd292, %rs155;
	and.b64  	%rd293, %rd292, 60;
	add.s64 	%rd294, %rd198, %rd293;
	ld.const.f32 	%f344, [%rd294];
	shr.u16 	%rs156, %rs152, 4;
	cvt.u32.u16 	%r117, %rs156;
	mul.wide.u32 	%rd295, %r117, 4;
	add.s64 	%rd296, %rd198, %rd295;
	ld.const.f32 	%f345, [%rd296];
	ld.shared.f32 	%f346, [%r341+8];
	ld.shared.f32 	%f347, [%r341+12];
	mul.f32 	%f348, %f343, %f347;
	fma.rn.f32 	%f349, %f342, %f346, %f348;
	add.f32 	%f350, %f338, %f349;
	mul.f32 	%f351, %f345, %f347;
	fma.rn.f32 	%f352, %f344, %f346, %f351;
	add.f32 	%f353, %f341, %f352;
	ld.u8 	%rs157, [%rd194+-5];
	ld.u8 	%rs158, [%rd195+-5];
	shl.b16 	%rs159, %rs157, 2;
	cvt.u64.u16 	%rd297, %rs159;
	and.b64  	%rd298, %rd297, 60;
	add.s64 	%rd299, %rd198, %rd298;
	ld.const.f32 	%f354, [%rd299];
	shr.u16 	%rs160, %rs157, 4;
	cvt.u32.u16 	%r118, %rs160;
	mul.wide.u32 	%rd300, %r118, 4;
	add.s64 	%rd301, %rd198, %rd300;
	ld.const.f32 	%f355, [%rd301];
	shl.b16 	%rs161, %rs158, 2;
	cvt.u64.u16 	%rd302, %rs161;
	and.b64  	%rd303, %rd302, 60;
	add.s64 	%rd304, %rd198, %rd303;
	ld.const.f32 	%f356, [%rd304];
	shr.u16 	%rs162, %rs158, 4;
	cvt.u32.u16 	%r119, %rs162;
	mul.wide.u32 	%rd305, %r119, 4;
	add.s64 	%rd306, %rd198, %rd305;
	ld.const.f32 	%f357, [%rd306];
	ld.shared.f32 	%f358, [%r341+16];
	ld.shared.f32 	%f359, [%r341+20];
	mul.f32 	%f360, %f355, %f359;
	fma.rn.f32 	%f361, %f354, %f358, %f360;
	add.f32 	%f362, %f350, %f361;
	mul.f32 	%f363, %f357, %f359;
	fma.rn.f32 	%f364, %f356, %f358, %f363;
	add.f32 	%f365, %f353, %f364;
	ld.u8 	%rs163, [%rd194+-4];
	ld.u8 	%rs164, [%rd195+-4];
	shl.b16 	%rs165, %rs163, 2;
	cvt.u64.u16 	%rd307, %rs165;
	and.b64  	%rd308, %rd307, 60;
	add.s64 	%rd309, %rd198, %rd308;
	ld.const.f32 	%f366, [%rd309];
	shr.u16 	%rs166, %rs163, 4;
	cvt.u32.u16 	%r120, %rs166;
	mul.wide.u32 	%rd310, %r120, 4;
	add.s64 	%rd311, %rd198, %rd310;
	ld.const.f32 	%f367, [%rd311];
	shl.b16 	%rs167, %rs164, 2;
	cvt.u64.u16 	%rd312, %rs167;
	and.b64  	%rd313, %rd312, 60;
	add.s64 	%rd314, %rd198, %rd313;
	ld.const.f32 	%f368, [%rd314];
	shr.u16 	%rs168, %rs164, 4;
	cvt.u32.u16 	%r121, %rs168;
	mul.wide.u32 	%rd315, %r121, 4;
	add.s64 	%rd316, %rd198, %rd315;
	ld.const.f32 	%f369, [%rd316];
	ld.shared.f32 	%f370, [%r341+24];
	ld.shared.f32 	%f371, [%r341+28];
	mul.f32 	%f372, %f367, %f371;
	fma.rn.f32 	%f373, %f366, %f370, %f372;
	add.f32 	%f374, %f362, %f373;
	mul.f32 	%f375, %f369, %f371;
	fma.rn.f32 	%f376, %f368, %f370, %f375;
	add.f32 	%f377, %f365, %f376;
	ld.u8 	%rs169, [%rd194+-3];
	ld.u8 	%rs170, [%rd195+-3];
	shl.b16 	%rs171, %rs169, 2;
	cvt.u64.u16 	%rd317, %rs171;
	and.b64  	%rd318, %rd317, 60;
	add.s64 	%rd319, %rd198, %rd318;
	ld.const.f32 	%f378, [%rd319];
	shr.u16 	%rs172, %rs169, 4;
	cvt.u32.u16 	%r122, %rs172;
	mul.wide.u32 	%rd320, %r122, 4;
	add.s64 	%rd321, %rd198, %rd320;
	ld.const.f32 	%f379, [%rd321];
	shl.b16 	%rs173, %rs170, 2;
	cvt.u64.u16 	%rd322, %rs173;
	and.b64  	%rd323, %rd322, 60;
	add.s64 	%rd324, %rd198, %rd323;
	ld.const.f32 	%f380, [%rd324];
	shr.u16 	%rs174, %rs170, 4;
	cvt.u32.u16 	%r123, %rs174;
	mul.wide.u32 	%rd325, %r123, 4;
	add.s64 	%rd326, %rd198, %rd325;
	ld.const.f32 	%f381, [%rd326];
	ld.shared.f32 	%f382, [%r341+32];
	ld.shared.f32 	%f383, [%r341+36];
	mul.f32 	%f384, %f379, %f383;
	fma.rn.f32 	%f385, %f378, %f382, %f384;
	add.f32 	%f386, %f374, %f385;
	mul.f32 	%f387, %f381, %f383;
	fma.rn.f32 	%f388, %f380, %f382, %f387;
	add.f32 	%f389, %f377, %f388;
	ld.u8 	%rs175, [%rd194+-2];
	ld.u8 	%rs176, [%rd195+-2];
	shl.b16 	%rs177, %rs175, 2;
	cvt.u64.u16 	%rd327, %rs177;
	and.b64  	%rd328, %rd327, 60;
	add.s64 	%rd329, %rd198, %rd328;
	ld.const.f32 	%f390, [%rd329];
	shr.u16 	%rs178, %rs175, 4;
	cvt.u32.u16 	%r124, %rs178;
	mul.wide.u32 	%rd330, %r124, 4;
	add.s64 	%rd331, %rd198, %rd330;
	ld.const.f32 	%f391, [%rd331];
	shl.b16 	%rs179, %rs176, 2;
	cvt.u64.u16 	%rd332, %rs179;
	and.b64  	%rd333, %rd332, 60;
	add.s64 	%rd334, %rd198, %rd333;
	ld.const.f32 	%f392, [%rd334];
	shr.u16 	%rs180, %rs176, 4;
	cvt.u32.u16 	%r125, %rs180;
	mul.wide.u32 	%rd335, %r125, 4;
	add.s64 	%rd336, %rd198, %rd335;
	ld.const.f32 	%f393, [%rd336];
	ld.shared.f32 	%f394, [%r341+40];
	ld.shared.f32 	%f395, [%r341+44];
	mul.f32 	%f396, %f391, %f395;
	fma.rn.f32 	%f397, %f390, %f394, %f396;
	add.f32 	%f398, %f386, %f397;
	mul.f32 	%f399, %f393, %f395;
	fma.rn.f32 	%f400, %f392, %f394, %f399;
	add.f32 	%f401, %f389, %f400;
	ld.u8 	%rs181, [%rd194+-1];
	ld.u8 	%rs182, [%rd195+-1];
	shl.b16 	%rs183, %rs181, 2;
	cvt.u64.u16 	%rd337, %rs183;
	and.b64  	%rd338, %rd337, 60;
	add.s64 	%rd339, %rd198, %rd338;
	ld.const.f32 	%f402, [%rd339];
	shr.u16 	%rs184, %rs181, 4;
	cvt.u32.u16 	%r126, %rs184;
	mul.wide.u32 	%rd340, %r126, 4;
	add.s64 	%rd341, %rd198, %rd340;
	ld.const.f32 	%f403, [%rd341];
	shl.b16 	%rs185, %rs182, 2;
	cvt.u64.u16 	%rd342, %rs185;
	and.b64  	%rd343, %rd342, 60;
	add.s64 	%rd344, %rd198, %rd343;
	ld.const.f32 	%f404, [%rd344];
	shr.u16 	%rs186, %rs182, 4;
	cvt.u32.u16 	%r127, %rs186;
	mul.wide.u32 	%rd345, %r127, 4;
	add.s64 	%rd346, %rd198, %rd345;
	ld.const.f32 	%f405, [%rd346];
	ld.shared.f32 	%f406, [%r341+48];
	ld.shared.f32 	%f407, [%r341+52];
	mul.f32 	%f408, %f403, %f407;
	fma.rn.f32 	%f409, %f402, %f406, %f408;
	add.f32 	%f410, %f398, %f409;
	mul.f32 	%f411, %f405, %f407;
	fma.rn.f32 	%f412, %f404, %f406, %f411;
	add.f32 	%f413, %f401, %f412;
	ld.u8 	%rs187, [%rd194];
	ld.u8 	%rs188, [%rd195];
	shl.b16 	%rs189, %rs187, 2;
	cvt.u64.u16 	%rd347, %rs189;
	and.b64  	%rd348, %rd347, 60;
	add.s64 	%rd349, %rd198, %rd348;
	ld.const.f32 	%f414, [%rd349];
	shr.u16 	%rs190, %rs187, 4;
	cvt.u32.u16 	%r128, %rs190;
	mul.wide.u32 	%rd350, %r128, 4;
	add.s64 	%rd351, %rd198, %rd350;
	ld.const.f32 	%f415, [%rd351];
	shl.b16 	%rs191, %rs188, 2;
	cvt.u64.u16 	%rd352, %rs191;
	and.b64  	%rd353, %rd352, 60;
	add.s64 	%rd354, %rd198, %rd353;
	ld.const.f32 	%f416, [%rd354];
	shr.u16 	%rs192, %rs188, 4;
	cvt.u32.u16 	%r129, %rs192;
	mul.wide.u32 	%rd355, %r129, 4;
	add.s64 	%rd356, %rd198, %rd355;
	ld.const.f32 	%f417, [%rd356];
	ld.shared.f32 	%f418, [%r341+56];
	ld.shared.f32 	%f419, [%r341+60];
	mul.f32 	%f420, %f415, %f419;
	fma.rn.f32 	%f421, %f414, %f418, %f420;
	add.f32 	%f422, %f410, %f421;
	mul.f32 	%f423, %f417, %f419;
	fma.rn.f32 	%f424, %f416, %f418, %f423;
	add.f32 	%f425, %f413, %f424;
	fma.rn.f32 	%f1388, %f233, %f422, %f1388;
	fma.rn.f32 	%f1389, %f232, %f425, %f1389;
$L__BB3_7:
	add.s64 	%rd1043, %rd1043, 4;
	add.s32 	%r342, %r342, 128;
	add.s64 	%rd1042, %rd1042, 16;
	add.s32 	%r341, %r341, 128;
	setp.ne.s32 	%p3, %r342, 8256;
	@%p3 bra 	$L__BB3_3;
	fma.rn.f32 	%f427, %f1386, 0fBBBB989D, 0f3F000000;
	cvt.sat.f32.f32 	%f428, %f427;
	mov.f32 	%f429, 0f4B400001;
	mov.f32 	%f430, 0f437C0000;
	fma.rm.f32 	%f431, %f428, %f430, %f429;
	add.f32 	%f432, %f431, 0fCB40007F;
	neg.f32 	%f433, %f432;
	fma.rn.f32 	%f434, %f1386, 0fBFB8AA3B, %f433;
	fma.rn.f32 	%f435, %f1386, 0fB2A57060, %f434;
	mov.b32 	%r131, %f431;
	shl.b32 	%r132, %r131, 23;
	mov.b32 	%f436, %r132;
	ex2.approx.ftz.f32 	%f437, %f435;
	fma.rn.f32 	%f438, %f437, %f436, 0f3F800000;
	rcp.rn.f32 	%f439, %f438;
	mul.f32 	%f440, %f1386, %f439;
	mul.f32 	%f441, %f1387, %f440;
	fma.rn.f32 	%f442, %f1388, 0fBBBB989D, 0f3F000000;
	cvt.sat.f32.f32 	%f443, %f442;
	fma.rm.f32 	%f444, %f443, %f430, %f429;
	add.f32 	%f445, %f444, 0fCB40007F;
	neg.f32 	%f446, %f445;
	fma.rn.f32 	%f447, %f1388, 0fBFB8AA3B, %f446;
	fma.rn.f32 	%f448, %f1388, 0fB2A57060, %f447;
	mov.b32 	%r133, %f444;
	shl.b32 	%r134, %r133, 23;
	mov.b32 	%f449, %r134;
	ex2.approx.ftz.f32 	%f450, %f448;
	fma.rn.f32 	%f451, %f450, %f449, 0f3F800000;
	rcp.rn.f32 	%f452, %f451;
	mul.f32 	%f453, %f1388, %f452;
	mul.f32 	%f454, %f1389, %f453;
	st.shared.v2.f32 	[%r4], {%f441, %f454};
	bar.sync 	0;
	shr.u32 	%r135, %r340, 5;
	ld.global.nc.u64 	%rd8, [%rd1+40];
	ld.global.nc.u64 	%rd9, [%rd1+32];
	add.s32 	%r27, %r135, %r5;
	mov.f32 	%f1390, 0f00000000;
	mov.b32 	%r343, 0;
$L__BB3_9:
	add.s32 	%r136, %r343, %r27;
	mul.wide.u32 	%rd357, %r136, 4;
	add.s64 	%rd358, %rd8, %rd357;
	shl.b32 	%r137, %r343, 5;
	add.s32 	%r138, %r137, %r340;
	ld.f32 	%f455, [%rd358];
	shr.u32 	%r139, %r138, 1;
	add.s32 	%r140, %r6, %r139;
	cvt.u64.u32 	%rd359, %r140;
	add.s64 	%rd360, %rd9, %rd359;
	ld.u8 	%rs193, [%rd360];
	shl.b16 	%rs194, %rs193, 2;
	cvt.u64.u16 	%rd361, %rs194;
	and.b64  	%rd362, %rd361, 60;
	mov.u64 	%rd363, NVFP4_LUT;
	add.s64 	%rd364, %rd363, %rd362;
	ld.const.f32 	%f456, [%rd364];
	shr.u16 	%rs195, %rs193, 4;
	cvt.u32.u16 	%r141, %rs195;
	mul.wide.u32 	%rd365, %r141, 4;
	add.s64 	%rd366, %rd363, %rd365;
	ld.const.f32 	%f457, [%rd366];
	shl.b32 	%r142, %r343, 7;
	mov.u32 	%r143, shared_mem;
	add.s32 	%r144, %r143, %r142;
	ld.shared.v4.f32 	{%f458, %f459, %f460, %f461}, [%r144+16384];
	mul.f32 	%f462, %f457, %f459;
	fma.rn.f32 	%f463, %f456, %f458, %f462;
	add.f32 	%f464, %f463, 0f00000000;
	ld.u8 	%rs196, [%rd360+1];
	shl.b16 	%rs197, %rs196, 2;
	cvt.u64.u16 	%rd367, %rs197;
	and.b64  	%rd368, %rd367, 60;
	add.s64 	%rd369, %rd363, %rd368;
	ld.const.f32 	%f465, [%rd369];
	shr.u16 	%rs198, %rs196, 4;
	cvt.u32.u16 	%r145, %rs198;
	mul.wide.u32 	%rd370, %r145, 4;
	add.s64 	%rd371, %rd363, %rd370;
	ld.const.f32 	%f466, [%rd371];
	mul.f32 	%f467, %f466, %f461;
	fma.rn.f32 	%f468, %f465, %f460, %f467;
	add.f32 	%f469, %f464, %f468;
	ld.u8 	%rs199, [%rd360+2];
	shl.b16 	%rs200, %rs199, 2;
	cvt.u64.u16 	%rd372, %rs200;
	and.b64  	%rd373, %rd372, 60;
	add.s64 	%rd374, %rd363, %rd373;
	ld.const.f32 	%f470, [%rd374];
	shr.u16 	%rs201, %rs199, 4;
	cvt.u32.u16 	%r146, %rs201;
	mul.wide.u32 	%rd375, %r146, 4;
	add.s64 	%rd376, %rd363, %rd375;
	ld.const.f32 	%f471, [%rd376];
	ld.shared.v4.f32 	{%f472, %f473, %f474, %f475}, [%r144+16400];
	mul.f32 	%f476, %f471, %f473;
	fma.rn.f32 	%f477, %f470, %f472, %f476;
	add.f32 	%f478, %f469, %f477;
	ld.u8 	%rs202, [%rd360+3];
	shl.b16 	%rs203, %rs202, 2;
	cvt.u64.u16 	%rd377, %rs203;
	and.b64  	%rd378, %rd377, 60;
	add.s64 	%rd379, %rd363, %rd378;
	ld.const.f32 	%f479, [%rd379];
	shr.u16 	%rs204, %rs202, 4;
	cvt.u32.u16 	%r147, %rs204;
	mul.wide.u32 	%rd380, %r147, 4;
	add.s64 	%rd381, %rd363, %rd380;
	ld.const.f32 	%f480, [%rd381];
	mul.f32 	%f481, %f480, %f475;
	fma.rn.f32 	%f482, %f479, %f474, %f481;
	add.f32 	%f483, %f478, %f482;
	ld.u8 	%rs205, [%rd360+4];
	shl.b16 	%rs206, %rs205, 2;
	cvt.u64.u16 	%rd382, %rs206;
	and.b64  	%rd383, %rd382, 60;
	add.s64 	%rd384, %rd363, %rd383;
	ld.const.f32 	%f484, [%rd384];
	shr.u16 	%rs207, %rs205, 4;
	cvt.u32.u16 	%r148, %rs207;
	mul.wide.u32 	%rd385, %r148, 4;
	add.s64 	%rd386, %rd363, %rd385;
	ld.const.f32 	%f485, [%rd386];
	ld.shared.v4.f32 	{%f486, %f487, %f488, %f489}, [%r144+16416];
	mul.f32 	%f490, %f485, %f487;
	fma.rn.f32 	%f491, %f484, %f486, %f490;
	add.f32 	%f492, %f483, %f491;
	ld.u8 	%rs208, [%rd360+5];
	shl.b16 	%rs209, %rs208, 2;
	cvt.u64.u16 	%rd387, %rs209;
	and.b64  	%rd388, %rd387, 60;
	add.s64 	%rd389, %rd363, %rd388;
	ld.const.f32 	%f493, [%rd389];
	shr.u16 	%rs210, %rs208, 4;
	cvt.u32.u16 	%r149, %rs210;
	mul.wide.u32 	%rd390, %r149, 4;
	add.s64 	%rd391, %rd363, %rd390;
	ld.const.f32 	%f494, [%rd391];
	mul.f32 	%f495, %f494, %f489;
	fma.rn.f32 	%f496, %f493, %f488, %f495;
	add.f32 	%f497, %f492, %f496;
	ld.u8 	%rs211, [%rd360+6];
	shl.b16 	%rs212, %rs211, 2;
	cvt.u64.u16 	%rd392, %rs212;
	and.b64  	%rd393, %rd392, 60;
	add.s64 	%rd394, %rd363, %rd393;
	ld.const.f32 	%f498, [%rd394];
	shr.u16 	%rs213, %rs211, 4;
	cvt.u32.u16 	%r150, %rs213;
	mul.wide.u32 	%rd395, %r150, 4;
	add.s64 	%rd396, %rd363, %rd395;
	ld.const.f32 	%f499, [%rd396];
	ld.shared.v4.f32 	{%f500, %f501, %f502, %f503}, [%r144+16432];
	mul.f32 	%f504, %f499, %f501;
	fma.rn.f32 	%f505, %f498, %f500, %f504;
	add.f32 	%f506, %f497, %f505;
	ld.u8 	%rs214, [%rd360+7];
	shl.b16 	%rs215, %rs214, 2;
	cvt.u64.u16 	%rd397, %rs215;
	and.b64  	%rd398, %rd397, 60;
	add.s64 	%rd399, %rd363, %rd398;
	ld.const.f32 	%f507, [%rd399];
	shr.u16 	%rs216, %rs214, 4;
	cvt.u32.u16 	%r151, %rs216;
	mul.wide.u32 	%rd400, %r151, 4;
	add.s64 	%rd401, %rd363, %rd400;
	ld.const.f32 	%f508, [%rd401];
	mul.f32 	%f509, %f508, %f503;
	fma.rn.f32 	%f510, %f507, %f502, %f509;
	add.f32 	%f511, %f506, %f510;
	ld.u8 	%rs217, [%rd360+8];
	shl.b16 	%rs218, %rs217, 2;
	cvt.u64.u16 	%rd402, %rs218;
	and.b64  	%rd403, %rd402, 60;
	add.s64 	%rd404, %rd363, %rd403;
	ld.const.f32 	%f512, [%rd404];
	shr.u16 	%rs219, %rs217, 4;
	cvt.u32.u16 	%r152, %rs219;
	mul.wide.u32 	%rd405, %r152, 4;
	add.s64 	%rd406, %rd363, %rd405;
	ld.const.f32 	%f513, [%rd406];
	ld.shared.v4.f32 	{%f514, %f515, %f516, %f517}, [%r144+16448];
	mul.f32 	%f518, %f513, %f515;
	fma.rn.f32 	%f519, %f512, %f514, %f518;
	add.f32 	%f520, %f511, %f519;
	ld.u8 	%rs220, [%rd360+9];
	shl.b16 	%rs221, %rs220, 2;
	cvt.u64.u16 	%rd407, %rs221;
	and.b64  	%rd408, %rd407, 60;
	add.s64 	%rd409, %rd363, %rd408;
	ld.const.f32 	%f521, [%rd409];
	shr.u16 	%rs222, %rs220, 4;
	cvt.u32.u16 	%r153, %rs222;
	mul.wide.u32 	%rd410, %r153, 4;
	add.s64 	%rd411, %rd363, %rd410;
	ld.const.f32 	%f522, [%rd411];
	mul.f32 	%f523, %f522, %f517;
	fma.rn.f32 	%f524, %f521, %f516, %f523;
	add.f32 	%f525, %f520, %f524;
	ld.u8 	%rs223, [%rd360+10];
	shl.b16 	%rs224, %rs223, 2;
	cvt.u64.u16 	%rd412, %rs224;
	and.b64  	%rd413, %rd412, 60;
	add.s64 	%rd414, %rd363, %rd413;
	ld.const.f32 	%f526, [%rd414];
	shr.u16 	%rs225, %rs223, 4;
	cvt.u32.u16 	%r154, %rs225;
	mul.wide.u32 	%rd415, %r154, 4;
	add.s64 	%rd416, %rd363, %rd415;
	ld.const.f32 	%f527, [%rd416];
	ld.shared.v4.f32 	{%f528, %f529, %f530, %f531}, [%r144+16464];
	mul.f32 	%f532, %f527, %f529;
	fma.rn.f32 	%f533, %f526, %f528, %f532;
	add.f32 	%f534, %f525, %f533;
	ld.u8 	%rs226, [%rd360+11];
	shl.b16 	%rs227, %rs226, 2;
	cvt.u64.u16 	%rd417, %rs227;
	and.b64  	%rd418, %rd417, 60;
	add.s64 	%rd419, %rd363, %rd418;
	ld.const.f32 	%f535, [%rd419];
	shr.u16 	%rs228, %rs226, 4;
	cvt.u32.u16 	%r155, %rs228;
	mul.wide.u32 	%rd420, %r155, 4;
	add.s64 	%rd421, %rd363, %rd420;
	ld.const.f32 	%f536, [%rd421];
	mul.f32 	%f537, %f536, %f531;
	fma.rn.f32 	%f538, %f535, %f530, %f537;
	add.f32 	%f539, %f534, %f538;
	ld.u8 	%rs229, [%rd360+12];
	shl.b16 	%rs230, %rs229, 2;
	cvt.u64.u16 	%rd422, %rs230;
	and.b64  	%rd423, %rd422, 60;
	add.s64 	%rd424, %rd363, %rd423;
	ld.const.f32 	%f540, [%rd424];
	shr.u16 	%rs231, %rs229, 4;
	cvt.u32.u16 	%r156, %rs231;
	mul.wide.u32 	%rd425, %r156, 4;
	add.s64 	%rd426, %rd363, %rd425;
	ld.const.f32 	%f541, [%rd426];
	ld.shared.v4.f32 	{%f542, %f543, %f544, %f545}, [%r144+16480];
	mul.f32 	%f546, %f541, %f543;
	fma.rn.f32 	%f547, %f540, %f542, %f546;
	add.f32 	%f548, %f539, %f547;
	ld.u8 	%rs232, [%rd360+13];
	shl.b16 	%rs233, %rs232, 2;
	cvt.u64.u16 	%rd427, %rs233;
	and.b64  	%rd428, %rd427, 60;
	add.s64 	%rd429, %rd363, %rd428;
	ld.const.f32 	%f549, [%rd429];
	shr.u16 	%rs234, %rs232, 4;
	cvt.u32.u16 	%r157, %rs234;
	mul.wide.u32 	%rd430, %r157, 4;
	add.s64 	%rd431, %rd363, %rd430;
	ld.const.f32 	%f550, [%rd431];
	mul.f32 	%f551, %f550, %f545;
	fma.rn.f32 	%f552, %f549, %f544, %f551;
	add.f32 	%f553, %f548, %f552;
	ld.u8 	%rs235, [%rd360+14];
	shl.b16 	%rs236, %rs235, 2;
	cvt.u64.u16 	%rd432, %rs236;
	and.b64  	%rd433, %rd432, 60;
	add.s64 	%rd434, %rd363, %rd433;
	ld.const.f32 	%f554, [%rd434];
	shr.u16 	%rs237, %rs235, 4;
	cvt.u32.u16 	%r158, %rs237;
	mul.wide.u32 	%rd435, %r158, 4;
	add.s64 	%rd436, %rd363, %rd435;
	ld.const.f32 	%f555, [%rd436];
	ld.shared.v4.f32 	{%f556, %f557, %f558, %f559}, [%r144+16496];
	mul.f32 	%f560, %f555, %f557;
	fma.rn.f32 	%f561, %f554, %f556, %f560;
	add.f32 	%f562, %f553, %f561;
	ld.u8 	%rs238, [%rd360+15];
	shl.b16 	%rs239, %rs238, 2;
	cvt.u64.u16 	%rd437, %rs239;
	and.b64  	%rd438, %rd437, 60;
	add.s64 	%rd439, %rd363, %rd438;
	ld.const.f32 	%f563, [%rd439];
	shr.u16 	%rs240, %rs238, 4;
	cvt.u32.u16 	%r159, %rs240;
	mul.wide.u32 	%rd440, %r159, 4;
	add.s64 	%rd441, %rd363, %rd440;
	ld.const.f32 	%f564, [%rd441];
	mul.f32 	%f565, %f564, %f559;
	fma.rn.f32 	%f566, %f563, %f558, %f565;
	add.f32 	%f567, %f562, %f566;
	fma.rn.f32 	%f1390, %f455, %f567, %f1390;
	add.s32 	%r343, %r343, 1;
	setp.ne.s32 	%p4, %r343, 16;
	@%p4 bra 	$L__BB3_9;
	atom.shared.add.f32 	%f569, [%r20], %f1390;
	add.s32 	%r30, %r27, 512;
	mov.f32 	%f1391, 0f00000000;
	mov.b32 	%r344, 0;
$L__BB3_11:
	add.s32 	%r161, %r344, %r30;
	mul.wide.u32 	%rd442, %r161, 4;
	add.s64 	%rd443, %rd8, %rd442;
	shl.b32 	%r162, %r344, 5;
	add.s32 	%r163, %r162, %r340;
	ld.f32 	%f570, [%rd443];
	shr.u32 	%r164, %r163, 1;
	add.s32 	%r165, %r7, %r164;
	cvt.u64.u32 	%rd444, %r165;
	add.s64 	%rd445, %rd9, %rd444;
	ld.u8 	%rs241, [%rd445];
	shl.b16 	%rs242, %rs241, 2;
	cvt.u64.u16 	%rd446, %rs242;
	and.b64  	%rd447, %rd446, 60;
	add.s64 	%rd449, %rd363, %rd447;
	ld.const.f32 	%f571, [%rd449];
	shr.u16 	%rs243, %rs241, 4;
	cvt.u32.u16 	%r166, %rs243;
	mul.wide.u32 	%rd450, %r166, 4;
	add.s64 	%rd451, %rd363, %rd450;
	ld.const.f32 	%f572, [%rd451];
	shl.b32 	%r167, %r344, 7;
	add.s32 	%r169, %r143, %r167;
	ld.shared.v4.f32 	{%f573, %f574, %f575, %f576}, [%r169+16384];
	mul.f32 	%f577, %f572, %f574;
	fma.rn.f32 	%f578, %f571, %f573, %f577;
	add.f32 	%f579, %f578, 0f00000000;
	ld.u8 	%rs244, [%rd445+1];
	shl.b16 	%rs245, %rs244, 2;
	cvt.u64.u16 	%rd452, %rs245;
	and.b64  	%rd453, %rd452, 60;
	add.s64 	%rd454, %rd363, %rd453;
	ld.const.f32 	%f580, [%rd454];
	shr.u16 	%rs246, %rs244, 4;
	cvt.u32.u16 	%r170, %rs246;
	mul.wide.u32 	%rd455, %r170, 4;
	add.s64 	%rd456, %rd363, %rd455;
	ld.const.f32 	%f581, [%rd456];
	mul.f32 	%f582, %f581, %f576;
	fma.rn.f32 	%f583, %f580, %f575, %f582;
	add.f32 	%f584, %f579, %f583;
	ld.u8 	%rs247, [%rd445+2];
	shl.b16 	%rs248, %rs247, 2;
	cvt.u64.u16 	%rd457, %rs248;
	and.b64  	%rd458, %rd457, 60;
	add.s64 	%rd459, %rd363, %rd458;
	ld.const.f32 	%f585, [%rd459];
	shr.u16 	%rs249, %rs247, 4;
	cvt.u32.u16 	%r171, %rs249;
	mul.wide.u32 	%rd460, %r171, 4;
	add.s64 	%rd461, %rd363, %rd460;
	ld.const.f32 	%f586, [%rd461];
	ld.shared.v4.f32 	{%f587, %f588, %f589, %f590}, [%r169+16400];
	mul.f32 	%f591, %f586, %f588;
	fma.rn.f32 	%f592, %f585, %f587, %f591;
	add.f32 	%f593, %f584, %f592;
	ld.u8 	%rs250, [%rd445+3];
	shl.b16 	%rs251, %rs250, 2;
	cvt.u64.u16 	%rd462, %rs251;
	and.b64  	%rd463, %rd462, 60;
	add.s64 	%rd464, %rd363, %rd463;
	ld.const.f32 	%f594, [%rd464];
	shr.u16 	%rs252, %rs250, 4;
	cvt.u32.u16 	%r172, %rs252;
	mul.wide.u32 	%rd465, %r172, 4;
	add.s64 	%rd466, %rd363, %rd465;
	ld.const.f32 	%f595, [%rd466];
	mul.f32 	%f596, %f595, %f590;
	fma.rn.f32 	%f597, %f594, %f589, %f596;
	add.f32 	%f598, %f593, %f597;
	ld.u8 	%rs253, [%rd445+4];
	shl.b16 	%rs254, %rs253, 2;
	cvt.u64.u16 	%rd467, %rs254;
	and.b64  	%rd468, %rd467, 60;
	add.s64 	%rd469, %rd363, %rd468;
	ld.const.f32 	%f599, [%rd469];
	shr.u16 	%rs255, %rs253, 4;
	cvt.u32.u16 	%r173, %rs255;
	mul.wide.u32 	%rd470, %r173, 4;
	add.s64 	%rd471, %rd363, %rd470;
	ld.const.f32 	%f600, [%rd471];
	ld.shared.v4.f32 	{%f601, %f602, %f603, %f604}, [%r169+16416];
	mul.f32 	%f605, %f600, %f602;
	fma.rn.f32 	%f606, %f599, %f601, %f605;
	add.f32 	%f607, %f598, %f606;
	ld.u8 	%rs256, [%rd445+5];
	shl.b16 	%rs257, %rs256, 2;
	cvt.u64.u16 	%rd472, %rs257;
	and.b64  	%rd473, %rd472, 60;
	add.s64 	%rd474, %rd363, %rd473;
	ld.const.f32 	%f608, [%rd474];
	shr.u16 	%rs258, %rs256, 4;
	cvt.u32.u16 	%r174, %rs258;
	mul.wide.u32 	%rd475, %r174, 4;
	add.s64 	%rd476, %rd363, %rd475;
	ld.const.f32 	%f609, [%rd476];
	mul.f32 	%f610, %f609, %f604;
	fma.rn.f32 	%f611, %f608, %f603, %f610;
	add.f32 	%f612, %f607, %f611;
	ld.u8 	%rs259, [%rd445+6];
	shl.b16 	%rs260, %rs259, 2;
	cvt.u64.u16 	%rd477, %rs260;
	and.b64  	%rd478, %rd477, 60;
	add.s64 	%rd479, %rd363, %rd478;
	ld.const.f32 	%f613, [%rd479];
	shr.u16 	%rs261, %rs259, 4;
	cvt.u32.u16 	%r175, %rs261;
	mul.wide.u32 	%rd480, %r175, 4;
	add.s64 	%rd481, %rd363, %rd480;
	ld.const.f32 	%f614, [%rd481];
	ld.shared.v4.f32 	{%f615, %f616, %f617, %f618}, [%r169+16432];
	mul.f32 	%f619, %f614, %f616;
	fma.rn.f32 	%f620, %f613, %f615, %f619;
	add.f32 	%f621, %f612, %f620;
	ld.u8 	%rs262, [%rd445+7];
	shl.b16 	%rs263, %rs262, 2;
	cvt.u64.u16 	%rd482, %rs263;
	and.b64  	%rd483, %rd482, 60;
	add.s64 	%rd484, %rd363, %rd483;
	ld.const.f32 	%f622, [%rd484];
	shr.u16 	%rs264, %rs262, 4;
	cvt.u32.u16 	%r176, %rs264;
	mul.wide.u32 	%rd485, %r176, 4;
	add.s64 	%rd486, %rd363, %rd485;
	ld.const.f32 	%f623, [%rd486];
	mul.f32 	%f624, %f623, %f618;
	fma.rn.f32 	%f625, %f622, %f617, %f624;
	add.f32 	%f626, %f621, %f625;
	ld.u8 	%rs265, [%rd445+8];
	shl.b16 	%rs266, %rs265, 2;
	cvt.u64.u16 	%rd487, %rs266;
	and.b64  	%rd488, %rd487, 60;
	add.s64 	%rd489, %rd363, %rd488;
	ld.const.f32 	%f627, [%rd489];
	shr.u16 	%rs267, %rs265, 4;
	cvt.u32.u16 	%r177, %rs267;
	mul.wide.u32 	%rd490, %r177, 4;
	add.s64 	%rd491, %rd363, %rd490;
	ld.const.f32 	%f628, [%rd491];
	ld.shared.v4.f32 	{%f629, %f630, %f631, %f632}, [%r169+16448];
	mul.f32 	%f633, %f628, %f630;
	fma.rn.f32 	%f634, %f627, %f629, %f633;
	add.f32 	%f635, %f626, %f634;
	ld.u8 	%rs268, [%rd445+9];
	shl.b16 	%rs269, %rs268, 2;
	cvt.u64.u16 	%rd492, %rs269;
	and.b64  	%rd493, %rd492, 60;
	add.s64 	%rd494, %rd363, %rd493;
	ld.const.f32 	%f636, [%rd494];
	shr.u16 	%rs270, %rs268, 4;
	cvt.u32.u16 	%r178, %rs270;
	mul.wide.u32 	%rd495, %r178, 4;
	add.s64 	%rd496, %rd363, %rd495;
	ld.const.f32 	%f637, [%rd496];
	mul.f32 	%f638, %f637, %f632;
	fma.rn.f32 	%f639, %f636, %f631, %f638;
	add.f32 	%f640, %f635, %f639;
	ld.u8 	%rs271, [%rd445+10];
	shl.b16 	%rs272, %rs271, 2;
	cvt.u64.u16 	%rd497, %rs272;
	and.b64  	%rd498, %rd497, 60;
	add.s64 	%rd499, %rd363, %rd498;
	ld.const.f32 	%f641, [%rd499];
	shr.u16 	%rs273, %rs271, 4;
	cvt.u32.u16 	%r179, %rs273;
	mul.wide.u32 	%rd500, %r179, 4;
	add.s64 	%rd501, %rd363, %rd500;
	ld.const.f32 	%f642, [%rd501];
	ld.shared.v4.f32 	{%f643, %f644, %f645, %f646}, [%r169+16464];
	mul.f32 	%f647, %f642, %f644;
	fma.rn.f32 	%f648, %f641, %f643, %f647;
	add.f32 	%f649, %f640, %f648;
	ld.u8 	%rs274, [%rd445+11];
	shl.b16 	%rs275, %rs274, 2;
	cvt.u64.u16 	%rd502, %rs275;
	and.b64  	%rd503, %rd502, 60;
	add.s64 	%rd504, %rd363, %rd503;
	ld.const.f32 	%f650, [%rd504];
	shr.u16 	%rs276, %rs274, 4;
	cvt.u32.u16 	%r180, %rs276;
	mul.wide.u32 	%rd505, %r180, 4;
	add.s64 	%rd506, %rd363, %rd505;
	ld.const.f32 	%f651, [%rd506];
	mul.f32 	%f652, %f651, %f646;
	fma.rn.f32 	%f653, %f650, %f645, %f652;
	add.f32 	%f654, %f649, %f653;
	ld.u8 	%rs277, [%rd445+12];
	shl.b16 	%rs278, %rs277, 2;
	cvt.u64.u16 	%rd507, %rs278;
	and.b64  	%rd508, %rd507, 60;
	add.s64 	%rd509, %rd363, %rd508;
	ld.const.f32 	%f655, [%rd509];
	shr.u16 	%rs279, %rs277, 4;
	cvt.u32.u16 	%r181, %rs279;
	mul.wide.u32 	%rd510, %r181, 4;
	add.s64 	%rd511, %rd363, %rd510;
	ld.const.f32 	%f656, [%rd511];
	ld.shared.v4.f32 	{%f657, %f658, %f659, %f660}, [%r169+16480];
	mul.f32 	%f661, %f656, %f658;
	fma.rn.f32 	%f662, %f655, %f657, %f661;
	add.f32 	%f663, %f654, %f662;
	ld.u8 	%rs280, [%rd445+13];
	shl.b16 	%rs281, %rs280, 2;
	cvt.u64.u16 	%rd512, %rs281;
	and.b64  	%rd513, %rd512, 60;
	add.s64 	%rd514, %rd363, %rd513;
	ld.const.f32 	%f664, [%rd514];
	shr.u16 	%rs282, %rs280, 4;
	cvt.u32.u16 	%r182, %rs282;
	mul.wide.u32 	%rd515, %r182, 4;
	add.s64 	%rd516, %rd363, %rd515;
	ld.const.f32 	%f665, [%rd516];
	mul.f32 	%f666, %f665, %f660;
	fma.rn.f32 	%f667, %f664, %f659, %f666;
	add.f32 	%f668, %f663, %f667;
	ld.u8 	%rs283, [%rd445+14];
	shl.b16 	%rs284, %rs283, 2;
	cvt.u64.u16 	%rd517, %rs284;
	and.b64  	%rd518, %rd517, 60;
	add.s64 	%rd519, %rd363, %rd518;
	ld.const.f32 	%f669, [%rd519];
	shr.u16 	%rs285, %rs283, 4;
	cvt.u32.u16 	%r183, %rs285;
	mul.wide.u32 	%rd520, %r183, 4;
	add.s64 	%rd521, %rd363, %rd520;
	ld.const.f32 	%f670, [%rd521];
	ld.shared.v4.f32 	{%f671, %f672, %f673, %f674}, [%r169+16496];
	mul.f32 	%f675, %f670, %f672;
	fma.rn.f32 	%f676, %f669, %f671, %f675;
	add.f32 	%f677, %f668, %f676;
	ld.u8 	%rs286, [%rd445+15];
	shl.b16 	%rs287, %rs286, 2;
	cvt.u64.u16 	%rd522, %rs287;
	and.b64  	%rd523, %rd522, 60;
	add.s64 	%rd524, %rd363, %rd523;
	ld.const.f32 	%f678, [%rd524];
	shr.u16 	%rs288, %rs286, 4;
	cvt.u32.u16 	%r184, %rs288;
	mul.wide.u32 	%rd525, %r184, 4;
	add.s64 	%rd526, %rd363, %rd525;
	ld.const.f32 	%f679, [%rd526];
	mul.f32 	%f680, %f679, %f674;
	fma.rn.f32 	%f681, %f678, %f673, %f680;
	add.f32 	%f682, %f677, %f681;
	fma.rn.f32 	%f1391, %f570, %f682, %f1391;
	add.s32 	%r344, %r344, 1;
	setp.ne.s32 	%p5, %r344, 16;
	@%p5 bra 	$L__BB3_11;
	atom.shared.add.f32 	%f684, [%r20+4], %f1391;
	add.s32 	%r33, %r27, 1024;
	mov.f32 	%f1392, 0f00000000;
	mov.b32 	%r345, 0;
$L__BB3_13:
	add.s32 	%r186, %r345, %r33;
	mul.wide.u32 	%rd527, %r186, 4;
	add.s64 	%rd528, %rd8, %rd527;
	shl.b32 	%r187, %r345, 5;
	add.s32 	%r188, %r187, %r340;
	ld.f32 	%f685, [%rd528];
	shr.u32 	%r189, %r188, 1;
	add.s32 	%r190, %r8, %r189;
	cvt.u64.u32 	%rd529, %r190;
	add.s64 	%rd530, %rd9, %rd529;
	ld.u8 	%rs289, [%rd530];
	shl.b16 	%rs290, %rs289, 2;
	cvt.u64.u16 	%rd531, %rs290;
	and.b64  	%rd532, %rd531, 60;
	add.s64 	%rd534, %rd363, %rd532;
	ld.const.f32 	%f686, [%rd534];
	shr.u16 	%rs291, %rs289, 4;
	cvt.u32.u16 	%r191, %rs291;
	mul.wide.u32 	%rd535, %r191, 4;
	add.s64 	%rd536, %rd363, %rd535;
	ld.const.f32 	%f687, [%rd536];
	shl.b32 	%r192, %r345, 7;
	mov.u32 	%r193, shared_mem;
	add.s32 	%r194, %r193, %r192;
	ld.shared.v4.f32 	{%f688, %f689, %f690, %f691}, [%r194+16384];
	mul.f32 	%f692, %f687, %f689;
	fma.rn.f32 	%f693, %f686, %f688, %f692;
	add.f32 	%f694, %f693, 0f00000000;
	ld.u8 	%rs292, [%rd530+1];
	shl.b16 	%rs293, %rs292, 2;
	cvt.u64.u16 	%rd537, %rs293;
	and.b64  	%rd538, %rd537, 60;
	add.s64 	%rd539, %rd363, %rd538;
	ld.const.f32 	%f695, [%rd539];
	shr.u16 	%rs294, %rs292, 4;
	cvt.u32.u16 	%r195, %rs294;
	mul.wide.u32 	%rd540, %r195, 4;
	add.s64 	%rd541, %rd363, %rd540;
	ld.const.f32 	%f696, [%rd541];
	mul.f32 	%f697, %f696, %f691;
	fma.rn.f32 	%f698, %f695, %f690, %f697;
	add.f32 	%f699, %f694, %f698;
	ld.u8 	%rs295, [%rd530+2];
	shl.b16 	%rs296, %rs295, 2;
	cvt.u64.u16 	%rd542, %rs296;
	and.b64  	%rd543, %rd542, 60;
	add.s64 	%rd544, %rd363, %rd543;
	ld.const.f32 	%f700, [%rd544];
	shr.u16 	%rs297, %rs295, 4;
	cvt.u32.u16 	%r196, %rs297;
	mul.wide.u32 	%rd545, %r196, 4;
	add.s64 	%rd546, %rd363, %rd545;
	ld.const.f32 	%f701, [%rd546];
	ld.shared.v4.f32 	{%f702, %f703, %f704, %f705}, [%r194+16400];
	mul.f32 	%f706, %f701, %f703;
	fma.rn.f32 	%f707, %f700, %f702, %f706;
	add.f32 	%f708, %f699, %f707;
	ld.u8 	%rs298, [%rd530+3];
	shl.b16 	%rs299, %rs298, 2;
	cvt.u64.u16 	%rd547, %rs299;
	and.b64  	%rd548, %rd547, 60;
	add.s64 	%rd549, %rd363, %rd548;
	ld.const.f32 	%f709, [%rd549];
	shr.u16 	%rs300, %rs298, 4;
	cvt.u32.u16 	%r197, %rs300;
	mul.wide.u32 	%rd550, %r197, 4;
	add.s64 	%rd551, %rd363, %rd550;
	ld.const.f32 	%f710, [%rd551];
	mul.f32 	%f711, %f710, %f705;
	fma.rn.f32 	%f712, %f709, %f704, %f711;
	add.f32 	%f713, %f708, %f712;
	ld.u8 	%rs301, [%rd530+4];
	shl.b16 	%rs302, %rs301, 2;
	cvt.u64.u16 	%rd552, %rs302;
	and.b64  	%rd553, %rd552, 60;
	add.s64 	%rd554, %rd363, %rd553;
	ld.const.f32 	%f714, [%rd554];
	shr.u16 	%rs303, %rs301, 4;
	cvt.u32.u16 	%r198, %rs303;
	mul.wide.u32 	%rd555, %r198, 4;
	add.s64 	%rd556, %rd363, %rd555;
	ld.const.f32 	%f715, [%rd556];
	ld.shared.v4.f32 	{%f716, %f717, %f718, %f719}, [%r194+16416];
	mul.f32 	%f720, %f715, %f717;
	fma.rn.f32 	%f721, %f714, %f716, %f720;
	add.f32 	%f722, %f713, %f721;
	ld.u8 	%rs304, [%rd530+5];
	shl.b16 	%rs305, %rs304, 2;
	cvt.u64.u16 	%rd557, %rs305;
	and.b64  	%rd558, %rd557, 60;
	add.s64 	%rd559, %rd363, %rd558;
	ld.const.f32 	%f723, [%rd559];
	shr.u16 	%rs306, %rs304, 4;
	cvt.u32.u16 	%r199, %rs306;
	mul.wide.u32 	%rd560, %r199, 4;
	add.s64 	%rd561, %rd363, %rd560;
	ld.const.f32 	%f724, [%rd561];
	mul.f32 	%f725, %f724, %f719;
	fma.rn.f32 	%f726, %f723, %f718, %f725;
	add.f32 	%f727, %f722, %f726;
	ld.u8 	%rs307, [%rd530+6];
	shl.b16 	%rs308, %rs307, 2;
	cvt.u64.u16 	%rd562, %rs308;
	and.b64  	%rd563, %rd562, 60;
	add.s64 	%rd564, %rd363, %rd563;
	ld.const.f32 	%f728, [%rd564];
	shr.u16 	%rs309, %rs307, 4;
	cvt.u32.u16 	%r200, %rs309;
	mul.wide.u32 	%rd565, %r200, 4;
	add.s64 	%rd566, %rd363, %rd565;
	ld.const.f32 	%f729, [%rd566];
	ld.shared.v4.f32 	{%f730, %f731, %f732, %f733}, [%r194+16432];
	mul.f32 	%f734, %f729, %f731;
	fma.rn.f32 	%f735, %f728, %f730, %f734;
	add.f32 	%f736, %f727, %f735;
	ld.u8 	%rs310, [%rd530+7];
	shl.b16 	%rs311, %rs310, 2;
	cvt.u64.u16 	%rd567, %rs311;
	and.b64  	%rd568, %rd567, 60;
	add.s64 	%rd569, %rd363, %rd568;
	ld.const.f32 	%f737, [%rd569];
	shr.u16 	%rs312, %rs310, 4;
	cvt.u32.u16 	%r201, %rs312;
	mul.wide.u32 	%rd570, %r201, 4;
	add.s64 	%rd571, %rd363, %rd570;
	ld.const.f32 	%f738, [%rd571];
	mul.f32 	%f739, %f738, %f733;
	fma.rn.f32 	%f740, %f737, %f732, %f739;
	add.f32 	%f741, %f736, %f740;
	ld.u8 	%rs313, [%rd530+8];
	shl.b16 	%rs314, %rs313, 2;
	cvt.u64.u16 	%rd572, %rs314;
	and.b64  	%rd573, %rd572, 60;
	add.s64 	%rd574, %rd363, %rd573;
	ld.const.f32 	%f742, [%rd574];
	shr.u16 	%rs315, %rs313, 4;
	cvt.u32.u16 	%r202, %rs315;
	mul.wide.u32 	%rd575, %r202, 4;
	add.s64 	%rd576, %rd363, %rd575;
	ld.const.f32 	%f743, [%rd576];
	ld.shared.v4.f32 	{%f744, %f745, %f746, %f747}, [%r194+16448];
	mul.f32 	%f748, %f743, %f745;
	fma.rn.f32 	%f749, %f742, %f744, %f748;
	add.f32 	%f750, %f741, %f749;
	ld.u8 	%rs316, [%rd530+9];
	shl.b16 	%rs317, %rs316, 2;
	cvt.u64.u16 	%rd577, %rs317;
	and.b64  	%rd578, %rd577, 60;
	add.s64 	%rd579, %rd363, %rd578;
	ld.const.f32 	%f751, [%rd579];
	shr.u16 	%rs318, %rs316, 4;
	cvt.u32.u16 	%r203, %rs318;
	mul.wide.u32 	%rd580, %r203, 4;
	add.s64 	%rd581, %rd363, %rd580;
	ld.const.f32 	%f752, [%rd581];
	mul.f32 	%f753, %f752, %f747;
	fma.rn.f32 	%f754, %f751, %f746, %f753;
	add.f32 	%f755, %f750, %f754;
	ld.u8 	%rs319, [%rd530+10];
	shl.b16 	%rs320, %rs319, 2;
	cvt.u64.u16 	%rd582, %rs320;
	and.b64  	%rd583, %rd582, 60;
	add.s64 	%rd584, %rd363, %rd583;
	ld.const.f32 	%f756, [%rd584];
	shr.u16 	%rs321, %rs319, 4;
	cvt.u32.u16 	%r204, %rs321;
	mul.wide.u32 	%rd585, %r204, 4;
	add.s64 	%rd586, %rd363, %rd585;
	ld.const.f32 	%f757, [%rd586];
	ld.shared.v4.f32 	{%f758, %f759, %f760, %f761}, [%r194+16464];
	mul.f32 	%f762, %f757, %f759;
	fma.rn.f32 	%f763, %f756, %f758, %f762;
	add.f32 	%f764, %f755, %f763;
	ld.u8 	%rs322, [%rd530+11];
	shl.b16 	%rs323, %rs322, 2;
	cvt.u64.u16 	%rd587, %rs323;
	and.b64  	%rd588, %rd587, 60;
	add.s64 	%rd589, %rd363, %rd588;
	ld.const.f32 	%f765, [%rd589];
	shr.u16 	%rs324, %rs322, 4;
	cvt.u32.u16 	%r205, %rs324;
	mul.wide.u32 	%rd590, %r205, 4;
	add.s64 	%rd591, %rd363, %rd590;
	ld.const.f32 	%f766, [%rd591];
	mul.f32 	%f767, %f766, %f761;
	fma.rn.f32 	%f768, %f765, %f760, %f767;
	add.f32 	%f769, %f764, %f768;
	ld.u8 	%rs325, [%rd530+12];
	shl.b16 	%rs326, %rs325, 2;
	cvt.u64.u16 	%rd592, %rs326;
	and.b64  	%rd593, %rd592, 60;
	add.s64 	%rd594, %rd363, %rd593;
	ld.const.f32 	%f770, [%rd594];
	shr.u16 	%rs327, %rs325, 4;
	cvt.u32.u16 	%r206, %rs327;
	mul.wide.u32 	%rd595, %r206, 4;
	add.s64 	%rd596, %rd363, %rd595;
	ld.const.f32 	%f771, [%rd596];
	ld.shared.v4.f32 	{%f772, %f773, %f774, %f775}, [%r194+16480];
	mul.f32 	%f776, %f771, %f773;
	fma.rn.f32 	%f777, %f770, %f772, %f776;
	add.f32 	%f778, %f769, %f777;
	ld.u8 	%rs328, [%rd530+13];
	shl.b16 	%rs329, %rs328, 2;
	cvt.u64.u16 	%rd597, %rs329;
	and.b64  	%rd598, %rd597, 60;
	add.s64 	%rd599, %rd363, %rd598;
	ld.const.f32 	%f779, [%rd599];
	shr.u16 	%rs330, %rs328, 4;
	cvt.u32.u16 	%r207, %rs330;
	mul.wide.u32 	%rd600, %r207, 4;
	add.s64 	%rd601, %rd363, %rd600;
	ld.const.f32 	%f780, [%rd601];
	mul.f32 	%f781, %f780, %f775;
	fma.rn.f32 	%f782, %f779, %f774, %f781;
	add.f32 	%f783, %f778, %f782;
	ld.u8 	%rs331, [%rd530+14];
	shl.b16 	%rs332, %rs331, 2;
	cvt.u64.u16 	%rd602, %rs332;
	and.b64  	%rd603, %rd602, 60;
	add.s64 	%rd604, %rd363, %rd603;
	ld.const.f32 	%f784, [%rd604];
	shr.u16 	%rs333, %rs331, 4;
	cvt.u32.u16 	%r208, %rs333;
	mul.wide.u32 	%rd605, %r208, 4;
	add.s64 	%rd606, %rd363, %rd605;
	ld.const.f32 	%f785, [%rd606];
	ld.shared.v4.f32 	{%f786, %f787, %f788, %f789}, [%r194+16496];
	mul.f32 	%f790, %f785, %f787;
	fma.rn.f32 	%f791, %f784, %f786, %f790;
	add.f32 	%f792, %f783, %f791;
	ld.u8 	%rs334, [%rd530+15];
	shl.b16 	%rs335, %rs334, 2;
	cvt.u64.u16 	%rd607, %rs335;
	and.b64  	%rd608, %rd607, 60;
	add.s64 	%rd609, %rd363, %rd608;
	ld.const.f32 	%f793, [%rd609];
	shr.u16 	%rs336, %rs334, 4;
	cvt.u32.u16 	%r209, %rs336;
	mul.wide.u32 	%rd610, %r209, 4;
	add.s64 	%rd611, %rd363, %rd610;
	ld.const.f32 	%f794, [%rd611];
	mul.f32 	%f795, %f794, %f789;
	fma.rn.f32 	%f796, %f793, %f788, %f795;
	add.f32 	%f797, %f792, %f796;
	fma.rn.f32 	%f1392, %f685, %f797, %f1392;
	add.s32 	%r345, %r345, 1;
	setp.ne.s32 	%p6, %r345, 16;
	@%p6 bra 	$L__BB3_13;
	atom.shared.add.f32 	%f799, [%r20+8], %f1392;
	add.s32 	%r36, %r27, 1536;
	mov.f32 	%f1393, 0f00000000;
	mov.b32 	%r346, 0;
$L__BB3_15:
	add.s32 	%r211, %r346, %r36;
	mul.wide.u32 	%rd612, %r211, 4;
	add.s64 	%rd613, %rd8, %rd612;
	shl.b32 	%r212, %r346, 5;
	add.s32 	%r213, %r212, %r340;
	ld.f32 	%f800, [%rd613];
	shr.u32 	%r214, %r213, 1;
	add.s32 	%r215, %r9, %r214;
	cvt.u64.u32 	%rd614, %r215;
	add.s64 	%rd615, %rd9, %rd614;
	ld.u8 	%rs337, [%rd615];
	shl.b16 	%rs338, %rs337, 2;
	cvt.u64.u16 	%rd616, %rs338;
	and.b64  	%rd617, %rd616, 60;
	add.s64 	%rd619, %rd363, %rd617;
	ld.const.f32 	%f801, [%rd619];
	shr.u16 	%rs339, %rs337, 4;
	cvt.u32.u16 	%r216, %rs339;
	mul.wide.u32 	%rd620, %r216, 4;
	add.s64 	%rd621, %rd363, %rd620;
	ld.const.f32 	%f802, [%rd621];
	shl.b32 	%r217, %r346, 7;
	add.s32 	%r219, %r193, %r217;
	ld.shared.v4.f32 	{%f803, %f804, %f805, %f806}, [%r219+16384];
	mul.f32 	%f807, %f802, %f804;
	fma.rn.f32 	%f808, %f801, %f803, %f807;
	add.f32 	%f809, %f808, 0f00000000;
	ld.u8 	%rs340, [%rd615+1];
	shl.b16 	%rs341, %rs340, 2;
	cvt.u64.u16 	%rd622, %rs341;
	and.b64  	%rd623, %rd622, 60;
	add.s64 	%rd624, %rd363, %rd623;
	ld.const.f32 	%f810, [%rd624];
	shr.u16 	%rs342, %rs340, 4;
	cvt.u32.u16 	%r220, %rs342;
	mul.wide.u32 	%rd625, %r220, 4;
	add.s64 	%rd626, %rd363, %rd625;
	ld.const.f32 	%f811, [%rd626];
	mul.f32 	%f812, %f811, %f806;
	fma.rn.f32 	%f813, %f810, %f805, %f812;
	add.f32 	%f814, %f809, %f813;
	ld.u8 	%rs343, [%rd615+2];
	shl.b16 	%rs344, %rs343, 2;
	cvt.u64.u16 	%rd627, %rs344;
	and.b64  	%rd628, %rd627, 60;
	add.s64 	%rd629, %rd363, %rd628;
	ld.const.f32 	%f815, [%rd629];
	shr.u16 	%rs345, %rs343, 4;
	cvt.u32.u16 	%r221, %rs345;
	mul.wide.u32 	%rd630, %r221, 4;
	add.s64 	%rd631, %rd363, %rd630;
	ld.const.f32 	%f816, [%rd631];
	ld.shared.v4.f32 	{%f817, %f818, %f819, %f820}, [%r219+16400];
	mul.f32 	%f821, %f816, %f818;
	fma.rn.f32 	%f822, %f815, %f817, %f821;
	add.f32 	%f823, %f814, %f822;
	ld.u8 	%rs346, [%rd615+3];
	shl.b16 	%rs347, %rs346, 2;
	cvt.u64.u16 	%rd632, %rs347;
	and.b64  	%rd633, %rd632, 60;
	add.s64 	%rd634, %rd363, %rd633;
	ld.const.f32 	%f824, [%rd634];
	shr.u16 	%rs348, %rs346, 4;
	cvt.u32.u16 	%r222, %rs348;
	mul.wide.u32 	%rd635, %r222, 4;
	add.s64 	%rd636, %rd363, %rd635;
	ld.const.f32 	%f825, [%rd636];
	mul.f32 	%f826, %f825, %f820;
	fma.rn.f32 	%f827, %f824, %f819, %f826;
	add.f32 	%f828, %f823, %f827;
	ld.u8 	%rs349, [%rd615+4];
	shl.b16 	%rs350, %rs349, 2;
	cvt.u64.u16 	%rd637, %rs350;
	and.b64  	%rd638, %rd637, 60;
	add.s64 	%rd639, %rd363, %rd638;
	ld.const.f32 	%f829, [%rd639];
	shr.u16 	%rs351, %rs349, 4;
	cvt.u32.u16 	%r223, %rs351;
	mul.wide.u32 	%rd640, %r223, 4;
	add.s64 	%rd641, %rd363, %rd640;
	ld.const.f32 	%f830, [%rd641];
	ld.shared.v4.f32 	{%f831, %f832, %f833, %f834}, [%r219+16416];
	mul.f32 	%f835, %f830, %f832;
	fma.rn.f32 	%f836, %f829, %f831, %f835;
	add.f32 	%f837, %f828, %f836;
	ld.u8 	%rs352, [%rd615+5];
	shl.b16 	%rs353, %rs352, 2;
	cvt.u64.u16 	%rd642, %rs353;
	and.b64  	%rd643, %rd642, 60;
	add.s64 	%rd644, %rd363, %rd643;
	ld.const.f32 	%f838, [%rd644];
	shr.u16 	%rs354, %rs352, 4;
	cvt.u32.u16 	%r224, %rs354;
	mul.wide.u32 	%rd645, %r224, 4;
	add.s64 	%rd646, %rd363, %rd645;
	ld.const.f32 	%f839, [%rd646];
	mul.f32 	%f840, %f839, %f834;
	fma.rn.f32 	%f841, %f838, %f833, %f840;
	add.f32 	%f842, %f837, %f841;
	ld.u8 	%rs355, [%rd615+6];
	shl.b16 	%rs356, %rs355, 2;
	cvt.u64.u16 	%rd647, %rs356;
	and.b64  	%rd648, %rd647, 60;
	add.s64 	%rd649, %rd363, %rd648;
	ld.const.f32 	%f843, [%rd649];
	shr.u16 	%rs357, %rs355, 4;
	cvt.u32.u16 	%r225, %rs357;
	mul.wide.u32 	%rd650, %r225, 4;
	add.s64 	%rd651, %rd363, %rd650;
	ld.const.f32 	%f844, [%rd651];
	ld.shared.v4.f32 	{%f845, %f846, %f847, %f848}, [%r219+16432];
	mul.f32 	%f849, %f844, %f846;
	fma.rn.f32 	%f850, %f843, %f845, %f849;
	add.f32 	%f851, %f842, %f850;
	ld.u8 	%rs358, [%rd615+7];
	shl.b16 	%rs359, %rs358, 2;
	cvt.u64.u16 	%rd652, %rs359;
	and.b64  	%rd653, %rd652, 60;
	add.s64 	%rd654, %rd363, %rd653;
	ld.const.f32 	%f852, [%rd654];
	shr.u16 	%rs360, %rs358, 4;
	cvt.u32.u16 	%r226, %rs360;
	mul.wide.u32 	%rd655, %r226, 4;
	add.s64 	%rd656, %rd363, %rd655;
	ld.const.f32 	%f853, [%rd656];
	mul.f32 	%f854, %f853, %f848;
	fma.rn.f32 	%f855, %f852, %f847, %f854;
	add.f32 	%f856, %f851, %f855;
	ld.u8 	%rs361, [%rd615+8];
	shl.b16 	%rs362, %rs361, 2;
	cvt.u64.u16 	%rd657, %rs362;
	and.b64  	%rd658, %rd657, 60;
	add.s64 	%rd659, %rd363, %rd658;
	ld.const.f32 	%f857, [%rd659];
	shr.u16 	%rs363, %rs361, 4;
	cvt.u32.u16 	%r227, %rs363;
	mul.wide.u32 	%rd660, %r227, 4;
	add.s64 	%rd661, %rd363, %rd660;
	ld.const.f32 	%f858, [%rd661];
	ld.shared.v4.f32 	{%f859, %f860, %f861, %f862}, [%r219+16448];
	mul.f32 	%f863, %f858, %f860;
	fma.rn.f32 	%f864, %f857, %f859, %f863;
	add.f32 	%f865, %f856, %f864;
	ld.u8 	%rs364, [%rd615+9];
	shl.b16 	%rs365, %rs364, 2;
	cvt.u64.u16 	%rd662, %rs365;
	and.b64  	%rd663, %rd662, 60;
	add.s64 	%rd664, %rd363, %rd663;
	ld.const.f32 	%f866, [%rd664];
	shr.u16 	%rs366, %rs364, 4;
	cvt.u32.u16 	%r228, %rs366;
	mul.wide.u32 	%rd665, %r228, 4;
	add.s64 	%rd666, %rd363, %rd665;
	ld.const.f32 	%f867, [%rd666];
	mul.f32 	%f868, %f867, %f862;
	fma.rn.f32 	%f869, %f866, %f861, %f868;
	add.f32 	%f870, %f865, %f869;
	ld.u8 	%rs367, [%rd615+10];
	shl.b16 	%rs368, %rs367, 2;
	cvt.u64.u16 	%rd667, %rs368;
	and.b64  	%rd668, %rd667, 60;
	add.s64 	%rd669, %rd363, %rd668;
	ld.const.f32 	%f871, [%rd669];
	shr.u16 	%rs369, %rs367, 4;
	cvt.u32.u16 	%r229, %rs369;
	mul.wide.u32 	%rd670, %r229, 4;
	add.s64 	%rd671, %rd363, %rd670;
	ld.const.f32 	%f872, [%rd671];
	ld.shared.v4.f32 	{%f873, %f874, %f875, %f876}, [%r219+16464];
	mul.f32 	%f877, %f872, %f874;
	fma.rn.f32 	%f878, %f871, %f873, %f877;
	add.f32 	%f879, %f870, %f878;
	ld.u8 	%rs370, [%rd615+11];
	shl.b16 	%rs371, %rs370, 2;
	cvt.u64.u16 	%rd672, %rs371;
	and.b64  	%rd673, %rd672, 60;
	add.s64 	%rd674, %rd363, %rd673;
	ld.const.f32 	%f880, [%rd674];
	shr.u16 	%rs372, %rs370, 4;
	cvt.u32.u16 	%r230, %rs372;
	mul.wide.u32 	%rd675, %r230, 4;
	add.s64 	%rd676, %rd363, %rd675;
	ld.const.f32 	%f881, [%rd676];
	mul.f32 	%f882, %f881, %f876;
	fma.rn.f32 	%f883, %f880, %f875, %f882;
	add.f32 	%f884, %f879, %f883;
	ld.u8 	%rs373, [%rd615+12];
	shl.b16 	%rs374, %rs373, 2;
	cvt.u64.u16 	%rd677, %rs374;
	and.b64  	%rd678, %rd677, 60;
	add.s64 	%rd679, %rd363, %rd678;
	ld.const.f32 	%f885, [%rd679];
	shr.u16 	%rs375, %rs373, 4;
	cvt.u32.u16 	%r231, %rs375;
	mul.wide.u32 	%rd680, %r231, 4;
	add.s64 	%rd681, %rd363, %rd680;
	ld.const.f32 	%f886, [%rd681];
	ld.shared.v4.f32 	{%f887, %f888, %f889, %f890}, [%r219+16480];
	mul.f32 	%f891, %f886, %f888;
	fma.rn.f32 	%f892, %f885, %f887, %f891;
	add.f32 	%f893, %f884, %f892;
	ld.u8 	%rs376, [%rd615+13];
	shl.b16 	%rs377, %rs376, 2;
	cvt.u64.u16 	%rd682, %rs377;
	and.b64  	%rd683, %rd682, 60;
	add.s64 	%rd684, %rd363, %rd683;
	ld.const.f32 	%f894, [%rd684];
	shr.u16 	%rs378, %rs376, 4;
	cvt.u32.u16 	%r232, %rs378;
	mul.wide.u32 	%rd685, %r232, 4;
	add.s64 	%rd686, %rd363, %rd685;
	ld.const.f32 	%f895, [%rd686];
	mul.f32 	%f896, %f895, %f890;
	fma.rn.f32 	%f897, %f894, %f889, %f896;
	add.f32 	%f898, %f893, %f897;
	ld.u8 	%rs379, [%rd615+14];
	shl.b16 	%rs380, %rs379, 2;
	cvt.u64.u16 	%rd687, %rs380;
	and.b64  	%rd688, %rd687, 60;
	add.s64 	%rd689, %rd363, %rd688;
	ld.const.f32 	%f899, [%rd689];
	shr.u16 	%rs381, %rs379, 4;
	cvt.u32.u16 	%r233, %rs381;
	mul.wide.u32 	%rd690, %r233, 4;
	add.s64 	%rd691, %rd363, %rd690;
	ld.const.f32 	%f900, [%rd691];
	ld.shared.v4.f32 	{%f901, %f902, %f903, %f904}, [%r219+16496];
	mul.f32 	%f905, %f900, %f902;
	fma.rn.f32 	%f906, %f899, %f901, %f905;
	add.f32 	%f907, %f898, %f906;
	ld.u8 	%rs382, [%rd615+15];
	shl.b16 	%rs383, %rs382, 2;
	cvt.u64.u16 	%rd692, %rs383;
	and.b64  	%rd693, %rd692, 60;
	add.s64 	%rd694, %rd363, %rd693;
	ld.const.f32 	%f908, [%rd694];
	shr.u16 	%rs384, %rs382, 4;
	cvt.u32.u16 	%r234, %rs384;
	mul.wide.u32 	%rd695, %r234, 4;
	add.s64 	%rd696, %rd363, %rd695;
	ld.const.f32 	%f909, [%rd696];
	mul.f32 	%f910, %f909, %f904;
	fma.rn.f32 	%f911, %f908, %f903, %f910;
	add.f32 	%f912, %f907, %f911;
	fma.rn.f32 	%f1393, %f800, %f912, %f1393;
	add.s32 	%r346, %r346, 1;
	setp.ne.s32 	%p7, %r346, 16;
	@%p7 bra 	$L__BB3_15;
	atom.shared.add.f32 	%f914, [%r20+12], %f1393;
	add.s32 	%r39, %r27, 2048;
	mov.f32 	%f1394, 0f00000000;
	mov.b32 	%r347, 0;
$L__BB3_17:
	add.s32 	%r236, %r347, %r39;
	mul.wide.u32 	%rd697, %r236, 4;
	add.s64 	%rd698, %rd8, %rd697;
	shl.b32 	%r237, %r347, 5;
	add.s32 	%r238, %r237, %r340;
	ld.f32 	%f915, [%rd698];
	shr.u32 	%r239, %r238, 1;
	add.s32 	%r240, %r10, %r239;
	cvt.u64.u32 	%rd699, %r240;
	add.s64 	%rd700, %rd9, %rd699;
	ld.u8 	%rs385, [%rd700];
	shl.b16 	%rs386, %rs385, 2;
	cvt.u64.u16 	%rd701, %rs386;
	and.b64  	%rd702, %rd701, 60;
	add.s64 	%rd704, %rd363, %rd702;
	ld.const.f32 	%f916, [%rd704];
	shr.u16 	%rs387, %rs385, 4;
	cvt.u32.u16 	%r241, %rs387;
	mul.wide.u32 	%rd705, %r241, 4;
	add.s64 	%rd706, %rd363, %rd705;
	ld.const.f32 	%f917, [%rd706];
	shl.b32 	%r242, %r347, 7;
	mov.u32 	%r243, shared_mem;
	add.s32 	%r244, %r243, %r242;
	ld.shared.v4.f32 	{%f918, %f919, %f920, %f921}, [%r244+16384];
	mul.f32 	%f922, %f917, %f919;
	fma.rn.f32 	%f923, %f916, %f918, %f922;
	add.f32 	%f924, %f923, 0f00000000;
	ld.u8 	%rs388, [%rd700+1];
	shl.b16 	%rs389, %rs388, 2;
	cvt.u64.u16 	%rd707, %rs389;
	and.b64  	%rd708, %rd707, 60;
	add.s64 	%rd709, %rd363, %rd708;
	ld.const.f32 	%f925, [%rd709];
	shr.u16 	%rs390, %rs388, 4;
	cvt.u32.u16 	%r245, %rs390;
	mul.wide.u32 	%rd710, %r245, 4;
	add.s64 	%rd711, %rd363, %rd710;
	ld.const.f32 	%f926, [%rd711];
	mul.f32 	%f927, %f926, %f921;
	fma.rn.f32 	%f928, %f925, %f920, %f927;
	add.f32 	%f929, %f924, %f928;
	ld.u8 	%rs391, [%rd700+2];
	shl.b16 	%rs392, %rs391, 2;
	cvt.u64.u16 	%rd712, %rs392;
	and.b64  	%rd713, %rd712, 60;
	add.s64 	%rd714, %rd363, %rd713;
	ld.const.f32 	%f930, [%rd714];
	shr.u16 	%rs393, %rs391, 4;
	cvt.u32.u16 	%r246, %rs393;
	mul.wide.u32 	%rd715, %r246, 4;
	add.s64 	%rd716, %rd363, %rd715;
	ld.const.f32 	%f931, [%rd716];
	ld.shared.v4.f32 	{%f932, %f933, %f934, %f935}, [%r244+16400];
	mul.f32 	%f936, %f931, %f933;
	fma.rn.f32 	%f937, %f930, %f932, %f936;
	add.f32 	%f938, %f929, %f937;
	ld.u8 	%rs394, [%rd700+3];
	shl.b16 	%rs395, %rs394, 2;
	cvt.u64.u16 	%rd717, %rs395;
	and.b64  	%rd718, %rd717, 60;
	add.s64 	%rd719, %rd363, %rd718;
	ld.const.f32 	%f939, [%rd719];
	shr.u16 	%rs396, %rs394, 4;
	cvt.u32.u16 	%r247, %rs396;
	mul.wide.u32 	%rd720, %r247, 4;
	add.s64 	%rd721, %rd363, %rd720;
	ld.const.f32 	%f940, [%rd721];
	mul.f32 	%f941, %f940, %f935;
	fma.rn.f32 	%f942, %f939, %f934, %f941;
	add.f32 	%f943, %f938, %f942;
	ld.u8 	%rs397, [%rd700+4];
	shl.b16 	%rs398, %rs397, 2;
	cvt.u64.u16 	%rd722, %rs398;
	and.b64  	%rd723, %rd722, 60;
	add.s64 	%rd724, %rd363, %rd723;
	ld.const.f32 	%f944, [%rd724];
	shr.u16 	%rs399, %rs397, 4;
	cvt.u32.u16 	%r248, %rs399;
	mul.wide.u32 	%rd725, %r248, 4;
	add.s64 	%rd726, %rd363, %rd725;
	ld.const.f32 	%f945, [%rd726];
	ld.shared.v4.f32 	{%f946, %f947, %f948, %f949}, [%r244+16416];
	mul.f32 	%f950, %f945, %f947;
	fma.rn.f32 	%f951, %f944, %f946, %f950;
	add.f32 	%f952, %f943, %f951;
	ld.u8 	%rs400, [%rd700+5];
	shl.b16 	%rs401, %rs400, 2;
	cvt.u64.u16 	%rd727, %rs401;
	and.b64  	%rd728, %rd727, 60;
	add.s64 	%rd729, %rd363, %rd728;
	ld.const.f32 	%f953, [%rd729];
	shr.u16 	%rs402, %rs400, 4;
	cvt.u32.u16 	%r249, %rs402;
	mul.wide.u32 	%rd730, %r249, 4;
	add.s64 	%rd731, %rd363, %rd730;
	ld.const.f32 	%f954, [%rd731];
	mul.f32 	%f955, %f954, %f949;
	fma.rn.f32 	%f956, %f953, %f948, %f955;
	add.f32 	%f957, %f952, %f956;
	ld.u8 	%rs403, [%rd700+6];
	shl.b16 	%rs404, %rs403, 2;
	cvt.u64.u16 	%rd732, %rs404;
	and.b64  	%rd733, %rd732, 60;
	add.s64 	%rd734, %rd363, %rd733;
	ld.const.f32 	%f958, [%rd734];
	shr.u16 	%rs405, %rs403, 4;
	cvt.u32.u16 	%r250, %rs405;
	mul.wide.u32 	%rd735, %r250, 4;
	add.s64 	%rd736, %rd363, %rd735;
	ld.const.f32 	%f959, [%rd736];
	ld.shared.v4.f32 	{%f960, %f961, %f962, %f963}, [%r244+16432];
	mul.f32 	%f964, %f959, %f961;
	fma.rn.f32 	%f965, %f958, %f960, %f964;
	add.f32 	%f966, %f957, %f965;
	ld.u8 	%rs406, [%rd700+7];
	shl.b16 	%rs407, %rs406, 2;
	cvt.u64.u16 	%rd737, %rs407;
	and.b64  	%rd738, %rd737, 60;
	add.s64 	%rd739, %rd363, %rd738;
	ld.const.f32 	%f967, [%rd739];
	shr.u16 	%rs408, %rs406, 4;
	cvt.u32.u16 	%r251, %rs408;
	mul.wide.u32 	%rd740, %r251, 4;
	add.s64 	%rd741, %rd363, %rd740;
	ld.const.f32 	%f968, [%rd741];
	mul.f32 	%f969, %f968, %f963;
	fma.rn.f32 	%f970, %f967, %f962, %f969;
	add.f32 	%f971, %f966, %f970;
	ld.u8 	%rs409, [%rd700+8];
	shl.b16 	%rs410, %rs409, 2;
	cvt.u64.u16 	%rd742, %rs410;
	and.b64  	%rd743, %rd742, 60;
	add.s64 	%rd744, %rd363, %rd743;
	ld.const.f32 	%f972, [%rd744];
	shr.u16 	%rs411, %rs409, 4;
	cvt.u32.u16 	%r252, %rs411;
	mul.wide.u32 	%rd745, %r252, 4;
	add.s64 	%rd746, %rd363, %rd745;
	ld.const.f32 	%f973, [%rd746];
	ld.shared.v4.f32 	{%f974, %f975, %f976, %f977}, [%r244+16448];
	mul.f32 	%f978, %f973, %f975;
	fma.rn.f32 	%f979, %f972, %f974, %f978;
	add.f32 	%f980, %f971, %f979;
	ld.u8 	%rs412, [%rd700+9];
	shl.b16 	%rs413, %rs412, 2;
	cvt.u64.u16 	%rd747, %rs413;
	and.b64  	%rd748, %rd747, 60;
	add.s64 	%rd749, %rd363, %rd748;
	ld.const.f32 	%f981, [%rd749];
	shr.u16 	%rs414, %rs412, 4;
	cvt.u32.u16 	%r253, %rs414;
	mul.wide.u32 	%rd750, %r253, 4;
	add.s64 	%rd751, %rd363, %rd750;
	ld.const.f32 	%f982, [%rd751];
	mul.f32 	%f983, %f982, %f977;
	fma.rn.f32 	%f984, %f981, %f976, %f983;
	add.f32 	%f985, %f980, %f984;
	ld.u8 	%rs415, [%rd700+10];
	shl.b16 	%rs416, %rs415, 2;
	cvt.u64.u16 	%rd752, %rs416;
	and.b64  	%rd753, %rd752, 60;
	add.s64 	%rd754, %rd363, %rd753;
	ld.const.f32 	%f986, [%rd754];
	shr.u16 	%rs417, %rs415, 4;
	cvt.u32.u16 	%r254, %rs417;
	mul.wide.u32 	%rd755, %r254, 4;
	add.s64 	%rd756, %rd363, %rd755;
	ld.const.f32 	%f987, [%rd756];
	ld.shared.v4.f32 	{%f988, %f989, %f990, %f991}, [%r244+16464];
	mul.f32 	%f992, %f987, %f989;
	fma.rn.f32 	%f993, %f986, %f988, %f992;
	add.f32 	%f994, %f985, %f993;
	ld.u8 	%rs418, [%rd700+11];
	shl.b16 	%rs419, %rs418, 2;
	cvt.u64.u16 	%rd757, %rs419;
	and.b64  	%rd758, %rd757, 60;
	add.s64 	%rd759, %rd363, %rd758;
	ld.const.f32 	%f995, [%rd759];
	shr.u16 	%rs420, %rs418, 4;
	cvt.u32.u16 	%r255, %rs420;
	mul.wide.u32 	%rd760, %r255, 4;
	add.s64 	%rd761, %rd363, %rd760;
	ld.const.f32 	%f996, [%rd761];
	mul.f32 	%f997, %f996, %f991;
	fma.rn.f32 	%f998, %f995, %f990, %f997;
	add.f32 	%f999, %f994, %f998;
	ld.u8 	%rs421, [%rd700+12];
	shl.b16 	%rs422, %rs421, 2;
	cvt.u64.u16 	%rd762, %rs422;
	and.b64  	%rd763, %rd762, 60;
	add.s64 	%rd764, %rd363, %rd763;
	ld.const.f32 	%f1000, [%rd764];
	shr.u16 	%rs423, %rs421, 4;
	cvt.u32.u16 	%r256, %rs423;
	mul.wide.u32 	%rd765, %r256, 4;
	add.s64 	%rd766, %rd363, %rd765;
	ld.const.f32 	%f1001, [%rd766];
	ld.shared.v4.f32 	{%f1002, %f1003, %f1004, %f1005}, [%r244+16480];
	mul.f32 	%f1006, %f1001, %f1003;
	fma.rn.f32 	%f1007, %f1000, %f1002, %f1006;
	add.f32 	%f1008, %f999, %f1007;
	ld.u8 	%rs424, [%rd700+13];
	shl.b16 	%rs425, %rs424, 2;
	cvt.u64.u16 	%rd767, %rs425;
	and.b64  	%rd768, %rd767, 60;
	add.s64 	%rd769, %rd363, %rd768;
	ld.const.f32 	%f1009, [%rd769];
	shr.u16 	%rs426, %rs424, 4;
	cvt.u32.u16 	%r257, %rs426;
	mul.wide.u32 	%rd770, %r257, 4;
	add.s64 	%rd771, %rd363, %rd770;
	ld.const.f32 	%f1010, [%rd771];
	mul.f32 	%f1011, %f1010, %f1005;
	fma.rn.f32 	%f1012, %f1009, %f1004, %f1011;
	add.f32 	%f1013, %f1008, %f1012;
	ld.u8 	%rs427, [%rd700+14];
	shl.b16 	%rs428, %rs427, 2;
	cvt.u64.u16 	%rd772, %rs428;
	and.b64  	%rd773, %rd772, 60;
	add.s64 	%rd774, %rd363, %rd773;
	ld.const.f32 	%f1014, [%rd774];
	shr.u16 	%rs429, %rs427, 4;
	cvt.u32.u16 	%r258, %rs429;
	mul.wide.u32 	%rd775, %r258, 4;
	add.s64 	%rd776, %rd363, %rd775;
	ld.const.f32 	%f1015, [%rd776];
	ld.shared.v4.f32 	{%f1016, %f1017, %f1018, %f1019}, [%r244+16496];
	mul.f32 	%f1020, %f1015, %f1017;
	fma.rn.f32 	%f1021, %f1014, %f1016, %f1020;
	add.f32 	%f1022, %f1013, %f1021;
	ld.u8 	%rs430, [%rd700+15];
	shl.b16 	%rs431, %rs430, 2;
	cvt.u64.u16 	%rd777, %rs431;
	and.b64  	%rd778, %rd777, 60;
	add.s64 	%rd779, %rd363, %rd778;
	ld.const.f32 	%f1023, [%rd779];
	shr.u16 	%rs432, %rs430, 4;
	cvt.u32.u16 	%r259, %rs432;
	mul.wide.u32 	%rd780, %r259, 4;
	add.s64 	%rd781, %rd363, %rd780;
	ld.const.f32 	%f1024, [%rd781];
	mul.f32 	%f1025, %f1024, %f1019;
	fma.rn.f32 	%f1026, %f1023, %f1018, %f1025;
	add.f32 	%f1027, %f1022, %f1026;
	fma.rn.f32 	%f1394, %f915, %f1027, %f1394;
	add.s32 	%r347, %r347, 1;
	setp.ne.s32 	%p8, %r347, 16;
	@%p8 bra 	$L__BB3_17;
	atom.shared.add.f32 	%f1029, [%r20+16], %f1394;
	add.s32 	%r42, %r27, 2560;
	mov.f32 	%f1395, 0f00000000;
	mov.b32 	%r348, 0;
$L__BB3_19:
	add.s32 	%r261, %r348, %r42;
	mul.wide.u32 	%rd782, %r261, 4;
	add.s64 	%rd783, %rd8, %rd782;
	shl.b32 	%r262, %r348, 5;
	add.s32 	%r263, %r262, %r340;
	ld.f32 	%f1030, [%rd783];
	shr.u32 	%r264, %r263, 1;
	add.s32 	%r265, %r11, %r264;
	cvt.u64.u32 	%rd784, %r265;
	add.s64 	%rd785, %rd9, %rd784;
	ld.u8 	%rs433, [%rd785];
	shl.b16 	%rs434, %rs433, 2;
	cvt.u64.u16 	%rd786, %rs434;
	and.b64  	%rd787, %rd786, 60;
	add.s64 	%rd789, %rd363, %rd787;
	ld.const.f32 	%f1031, [%rd789];
	shr.u16 	%rs435, %rs433, 4;
	cvt.u32.u16 	%r266, %rs435;
	mul.wide.u32 	%rd790, %r266, 4;
	add.s64 	%rd791, %rd363, %rd790;
	ld.const.f32 	%f1032, [%rd791];
	shl.b32 	%r267, %r348, 7;
	add.s32 	%r269, %r243, %r267;
	ld.shared.v4.f32 	{%f1033, %f1034, %f1035, %f1036}, [%r269+16384];
	mul.f32 	%f1037, %f1032, %f1034;
	fma.rn.f32 	%f1038, %f1031, %f1033, %f1037;
	add.f32 	%f1039, %f1038, 0f00000000;
	ld.u8 	%rs436, [%rd785+1];
	shl.b16 	%rs437, %rs436, 2;
	cvt.u64.u16 	%rd792, %rs437;
	and.b64  	%rd793, %rd792, 60;
	add.s64 	%rd794, %rd363, %rd793;
	ld.const.f32 	%f1040, [%rd794];
	shr.u16 	%rs438, %rs436, 4;
	cvt.u32.u16 	%r270, %rs438;
	mul.wide.u32 	%rd795, %r270, 4;
	add.s64 	%rd796, %rd363, %rd795;
	ld.const.f32 	%f1041, [%rd796];
	mul.f32 	%f1042, %f1041, %f1036;
	fma.rn.f32 	%f1043, %f1040, %f1035, %f1042;
	add.f32 	%f1044, %f1039, %f1043;
	ld.u8 	%rs439, [%rd785+2];
	shl.b16 	%rs440, %rs439, 2;
	cvt.u64.u16 	%rd797, %rs440;
	and.b64  	%rd798, %rd797, 60;
	add.s64 	%rd799, %rd363, %rd798;
	ld.const.f32 	%f1045, [%rd799];
	shr.u16 	%rs441, %rs439, 4;
	cvt.u32.u16 	%r271, %rs441;
	mul.wide.u32 	%rd800, %r271, 4;
	add.s64 	%rd801, %rd363, %rd800;
	ld.const.f32 	%f1046, [%rd801];
	ld.shared.v4.f32 	{%f1047, %f1048, %f1049, %f1050}, [%r269+16400];
	mul.f32 	%f1051, %f1046, %f1048;
	fma.rn.f32 	%f1052, %f1045, %f1047, %f1051;
	add.f32 	%f1053, %f1044, %f1052;
	ld.u8 	%rs442, [%rd785+3];
	shl.b16 	%rs443, %rs442, 2;
	cvt.u64.u16 	%rd802, %rs443;
	and.b64  	%rd803, %rd802, 60;
	add.s64 	%rd804, %rd363, %rd803;
	ld.const.f32 	%f1054, [%rd804];
	shr.u16 	%rs444, %rs442, 4;
	cvt.u32.u16 	%r272, %rs444;
	mul.wide.u32 	%rd805, %r272, 4;
	add.s64 	%rd806, %rd363, %rd805;
	ld.const.f32 	%f1055, [%rd806];
	mul.f32 	%f1056, %f1055, %f1050;
	fma.rn.f32 	%f1057, %f1054, %f1049, %f1056;
	add.f32 	%f1058, %f1053, %f1057;
	ld.u8 	%rs445, [%rd785+4];
	shl.b16 	%rs446, %rs445, 2;
	cvt.u64.u16 	%rd807, %rs446;
	and.b64  	%rd808, %rd807, 60;
	add.s64 	%rd809, %rd363, %rd808;
	ld.const.f32 	%f1059, [%rd809];
	shr.u16 	%rs447, %rs445, 4;
	cvt.u32.u16 	%r273, %rs447;
	mul.wide.u32 	%rd810, %r273, 4;
	add.s64 	%rd811, %rd363, %rd810;
	ld.const.f32 	%f1060, [%rd811];
	ld.shared.v4.f32 	{%f1061, %f1062, %f1063, %f1064}, [%r269+16416];
	mul.f32 	%f1065, %f1060, %f1062;
	fma.rn.f32 	%f1066, %f1059, %f1061, %f1065;
	add.f32 	%f1067, %f1058, %f1066;
	ld.u8 	%rs448, [%rd785+5];
	shl.b16 	%rs449, %rs448, 2;
	cvt.u64.u16 	%rd812, %rs449;
	and.b64  	%rd813, %rd812, 60;
	add.s64 	%rd814, %rd363, %rd813;
	ld.const.f32 	%f1068, [%rd814];
	shr.u16 	%rs450, %rs448, 4;
	cvt.u32.u16 	%r274, %rs450;
	mul.wide.u32 	%rd815, %r274, 4;
	add.s64 	%rd816, %rd363, %rd815;
	ld.const.f32 	%f1069, [%rd816];
	mul.f32 	%f1070, %f1069, %f1064;
	fma.rn.f32 	%f1071, %f1068, %f1063, %f1070;
	add.f32 	%f1072, %f1067, %f1071;
	ld.u8 	%rs451, [%rd785+6];
	shl.b16 	%rs452, %rs451, 2;
	cvt.u64.u16 	%rd817, %rs452;
	and.b64  	%rd818, %rd817, 60;
	add.s64 	%rd819, %rd363, %rd818;
	ld.const.f32 	%f1073, [%rd819];
	shr.u16 	%rs453, %rs451, 4;
	cvt.u32.u16 	%r275, %rs453;
	mul.wide.u32 	%rd820, %r275, 4;
	add.s64 	%rd821, %rd363, %rd820;
	ld.const.f32 	%f1074, [%rd821];
	ld.shared.v4.f32 	{%f1075, %f1076, %f1077, %f1078}, [%r269+16432];
	mul.f32 	%f1079, %f1074, %f1076;
	fma.rn.f32 	%f1080, %f1073, %f1075, %f1079;
	add.f32 	%f1081, %f1072, %f1080;
	ld.u8 	%rs454, [%rd785+7];
	shl.b16 	%rs455, %rs454, 2;
	cvt.u64.u16 	%rd822, %rs455;
	and.b64  	%rd823, %rd822, 60;
	add.s64 	%rd824, %rd363, %rd823;
	ld.const.f32 	%f1082, [%rd824];
	shr.u16 	%rs456, %rs454, 4;
	cvt.u32.u16 	%r276, %rs456;
	mul.wide.u32 	%rd825, %r276, 4;
	add.s64 	%rd826, %rd363, %rd825;
	ld.const.f32 	%f1083, [%rd826];
	mul.f32 	%f1084, %f1083, %f1078;
	fma.rn.f32 	%f1085, %f1082, %f1077, %f1084;
	add.f32 	%f1086, %f1081, %f1085;
	ld.u8 	%rs457, [%rd785+8];
	shl.b16 	%rs458, %rs457, 2;
	cvt.u64.u16 	%rd827, %rs458;
	and.b64  	%rd828, %rd827, 60;
	add.s64 	%rd829, %rd363, %rd828;
	ld.const.f32 	%f1087, [%rd829];
	shr.u16 	%rs459, %rs457, 4;
	cvt.u32.u16 	%r277, %rs459;
	mul.wide.u32 	%rd830, %r277, 4;
	add.s64 	%rd831, %rd363, %rd830;
	ld.const.f32 	%f1088, [%rd831];
	ld.shared.v4.f32 	{%f1089, %f1090, %f1091, %f1092}, [%r269+16448];
	mul.f32 	%f1093, %f1088, %f1090;
	fma.rn.f32 	%f1094, %f1087, %f1089, %f1093;
	add.f32 	%f1095, %f1086, %f1094;
	ld.u8 	%rs460, [%rd785+9];
	shl.b16 	%rs461, %rs460, 2;
	cvt.u64.u16 	%rd832, %rs461;
	and.b64  	%rd833, %rd832, 60;
	add.s64 	%rd834, %rd363, %rd833;
	ld.const.f32 	%f1096, [%rd834];
	shr.u16 	%rs462, %rs460, 4;
	cvt.u32.u16 	%r278, %rs462;
	mul.wide.u32 	%rd835, %r278, 4;
	add.s64 	%rd836, %rd363, %rd835;
	ld.const.f32 	%f1097, [%rd836];
	mul.f32 	%f1098, %f1097, %f1092;
	fma.rn.f32 	%f1099, %f1096, %f1091, %f1098;
	add.f32 	%f1100, %f1095, %f1099;
	ld.u8 	%rs463, [%rd785+10];
	shl.b16 	%rs464, %rs463, 2;
	cvt.u64.u16 	%rd837, %rs464;
	and.b64  	%rd838, %rd837, 60;
	add.s64 	%rd839, %rd363, %rd838;
	ld.const.f32 	%f1101, [%rd839];
	shr.u16 	%rs465, %rs463, 4;
	cvt.u32.u16 	%r279, %rs465;
	mul.wide.u32 	%rd840, %r279, 4;
	add.s64 	%rd841, %rd363, %rd840;
	ld.const.f32 	%f1102, [%rd841];
	ld.shared.v4.f32 	{%f1103, %f1104, %f1105, %f1106}, [%r269+16464];
	mul.f32 	%f1107, %f1102, %f1104;
	fma.rn.f32 	%f1108, %f1101, %f1103, %f1107;
	add.f32 	%f1109, %f1100, %f1108;
	ld.u8 	%rs466, [%rd785+11];
	shl.b16 	%rs467, %rs466, 2;
	cvt.u64.u16 	%rd842, %rs467;
	and.b64  	%rd843, %rd842, 60;
	add.s64 	%rd844, %rd363, %rd843;
	ld.const.f32 	%f1110, [%rd844];
	shr.u16 	%rs468, %rs466, 4;
	cvt.u32.u16 	%r280, %rs468;
	mul.wide.u32 	%rd845, %r280, 4;
	add.s64 	%rd846, %rd363, %rd845;
	ld.const.f32 	%f1111, [%rd846];
	mul.f32 	%f1112, %f1111, %f1106;
	fma.rn.f32 	%f1113, %f1110, %f1105, %f1112;
	add.f32 	%f1114, %f1109, %f1113;
	ld.u8 	%rs469, [%rd785+12];
	shl.b16 	%rs470, %rs469, 2;
	cvt.u64.u16 	%rd847, %rs470;
	and.b64  	%rd848, %rd847, 60;
	add.s64 	%rd849, %rd363, %rd848;
	ld.const.f32 	%f1115, [%rd849];
	shr.u16 	%rs471, %rs469, 4;
	cvt.u32.u16 	%r281, %rs471;
	mul.wide.u32 	%rd850, %r281, 4;
	add.s64 	%rd851, %rd363, %rd850;
	ld.const.f32 	%f1116, [%rd851];
	ld.shared.v4.f32 	{%f1117, %f1118, %f1119, %f1120}, [%r269+16480];
	mul.f32 	%f1121, %f1116, %f1118;
	fma.rn.f32 	%f1122, %f1115, %f1117, %f1121;
	add.f32 	%f1123, %f1114, %f1122;
	ld.u8 	%rs472, [%rd785+13];
	shl.b16 	%rs473, %rs472, 2;
	cvt.u64.u16 	%rd852, %rs473;
	and.b64  	%rd853, %rd852, 60;
	add.s64 	%rd854, %rd363, %rd853;
	ld.const.f32 	%f1124, [%rd854];
	shr.u16 	%rs474, %rs472, 4;
	cvt.u32.u16 	%r282, %rs474;
	mul.wide.u32 	%rd855, %r282, 4;
	add.s64 	%rd856, %rd363, %rd855;
	ld.const.f32 	%f1125, [%rd856];
	mul.f32 	%f1126, %f1125, %f1120;
	fma.rn.f32 	%f1127, %f1124, %f1119, %f1126;
	add.f32 	%f1128, %f1123, %f1127;
	ld.u8 	%rs475, [%rd785+14];
	shl.b16 	%rs476, %rs475, 2;
	cvt.u64.u16 	%rd857, %rs476;
	and.b64  	%rd858, %rd857, 60;
	add.s64 	%rd859, %rd363, %rd858;
	ld.const.f32 	%f1129, [%rd859];
	shr.u16 	%rs477, %rs475, 4;
	cvt.u32.u16 	%r283, %rs477;
	mul.wide.u32 	%rd860, %r283, 4;
	add.s64 	%rd861, %rd363, %rd860;
	ld.const.f32 	%f1130, [%rd861];
	ld.shared.v4.f32 	{%f1131, %f1132, %f1133, %f1134}, [%r269+16496];
	mul.f32 	%f1135, %f1130, %f1132;
	fma.rn.f32 	%f1136, %f1129, %f1131, %f1135;
	add.f32 	%f1137, %f1128, %f1136;
	ld.u8 	%rs478, [%rd785+15];
	shl.b16 	%rs479, %rs478, 2;
	cvt.u64.u16 	%rd862, %rs479;
	and.b64  	%rd863, %rd862, 60;
	add.s64 	%rd864, %rd363, %rd863;
	ld.const.f32 	%f1138, [%rd864];
	shr.u16 	%rs480, %rs478, 4;
	cvt.u32.u16 	%r284, %rs480;
	mul.wide.u32 	%rd865, %r284, 4;
	add.s64 	%rd866, %rd363, %rd865;
	ld.const.f32 	%f1139, [%rd866];
	mul.f32 	%f1140, %f1139, %f1134;
	fma.rn.f32 	%f1141, %f1138, %f1133, %f1140;
	add.f32 	%f1142, %f1137, %f1141;
	fma.rn.f32 	%f1395, %f1030, %f1142, %f1395;
	add.s32 	%r348, %r348, 1;
	setp.ne.s32 	%p9, %r348, 16;
	@%p9 bra 	$L__BB3_19;
	atom.shared.add.f32 	%f1144, [%r20+20], %f1395;
	add.s32 	%r45, %r27, 3072;
	mov.f32 	%f1396, 0f00000000;
	mov.b32 	%r349, 0;
$L__BB3_21:
	add.s32 	%r286, %r349, %r45;
	mul.wide.u32 	%rd867, %r286, 4;
	add.s64 	%rd868, %rd8, %rd867;
	shl.b32 	%r287, %r349, 5;
	add.s32 	%r288, %r287, %r340;
	ld.f32 	%f1145, [%rd868];
	shr.u32 	%r289, %r288, 1;
	add.s32 	%r290, %r12, %r289;
	cvt.u64.u32 	%rd869, %r290;
	add.s64 	%rd870, %rd9, %rd869;
	ld.u8 	%rs481, [%rd870];
	shl.b16 	%rs482, %rs481, 2;
	cvt.u64.u16 	%rd871, %rs482;
	and.b64  	%rd872, %rd871, 60;
	add.s64 	%rd874, %rd363, %rd872;
	ld.const.f32 	%f1146, [%rd874];
	shr.u16 	%rs483, %rs481, 4;
	cvt.u32.u16 	%r291, %rs483;
	mul.wide.u32 	%rd875, %r291, 4;
	add.s64 	%rd876, %rd363, %rd875;
	ld.const.f32 	%f1147, [%rd876];
	shl.b32 	%r292, %r349, 7;
	mov.u32 	%r293, shared_mem;
	add.s32 	%r294, %r293, %r292;
	ld.shared.v4.f32 	{%f1148, %f1149, %f1150, %f1151}, [%r294+16384];
	mul.f32 	%f1152, %f1147, %f1149;
	fma.rn.f32 	%f1153, %f1146, %f1148, %f1152;
	add.f32 	%f1154, %f1153, 0f00000000;
	ld.u8 	%rs484, [%rd870+1];
	shl.b16 	%rs485, %rs484, 2;
	cvt.u64.u16 	%rd877, %rs485;
	and.b64  	%rd878, %rd877, 60;
	add.s64 	%rd879, %rd363, %rd878;
	ld.const.f32 	%f1155, [%rd879];
	shr.u16 	%rs486, %rs484, 4;
	cvt.u32.u16 	%r295, %rs486;
	mul.wide.u32 	%rd880, %r295, 4;
	add.s64 	%rd881, %rd363, %rd880;
	ld.const.f32 	%f1156, [%rd881];
	mul.f32 	%f1157, %f1156, %f1151;
	fma.rn.f32 	%f1158, %f1155, %f1150, %f1157;
	add.f32 	%f1159, %f1154, %f1158;
	ld.u8 	%rs487, [%rd870+2];
	shl.b16 	%rs488, %rs487, 2;
	cvt.u64.u16 	%rd882, %rs488;
	and.b64  	%rd883, %rd882, 60;
	add.s64 	%rd884, %rd363, %rd883;
	ld.const.f32 	%f1160, [%rd884];
	shr.u16 	%rs489, %rs487, 4;
	cvt.u32.u16 	%r296, %rs489;
	mul.wide.u32 	%rd885, %r296, 4;
	add.s64 	%rd886, %rd363, %rd885;
	ld.const.f32 	%f1161, [%rd886];
	ld.shared.v4.f32 	{%f1162, %f1163, %f1164, %f1165}, [%r294+16400];
	mul.f32 	%f1166, %f1161, %f1163;
	fma.rn.f32 	%f1167, %f1160, %f1162, %f1166;
	add.f32 	%f1168, %f1159, %f1167;
	ld.u8 	%rs490, [%rd870+3];
	shl.b16 	%rs491, %rs490, 2;
	cvt.u64.u16 	%rd887, %rs491;
	and.b64  	%rd888, %rd887, 60;
	add.s64 	%rd889, %rd363, %rd888;
	ld.const.f32 	%f1169, [%rd889];
	shr.u16 	%rs492, %rs490, 4;
	cvt.u32.u16 	%r297, %rs492;
	mul.wide.u32 	%rd890, %r297, 4;
	add.s64 	%rd891, %rd363, %rd890;
	ld.const.f32 	%f1170, [%rd891];
	mul.f32 	%f1171, %f1170, %f1165;
	fma.rn.f32 	%f1172, %f1169, %f1164, %f1171;
	add.f32 	%f1173, %f1168, %f1172;
	ld.u8 	%rs493, [%rd870+4];
	shl.b16 	%rs494, %rs493, 2;
	cvt.u64.u16 	%rd892, %rs494;
	and.b64  	%rd893, %rd892, 60;
	add.s64 	%rd894, %rd363, %rd893;
	ld.const.f32 	%f1174, [%rd894];
	shr.u16 	%rs495, %rs493, 4;
	cvt.u32.u16 	%r298, %rs495;
	mul.wide.u32 	%rd895, %r298, 4;
	add.s64 	%rd896, %rd363, %rd895;
	ld.const.f32 	%f1175, [%rd896];
	ld.shared.v4.f32 	{%f1176, %f1177, %f1178, %f1179}, [%r294+16416];
	mul.f32 	%f1180, %f1175, %f1177;
	fma.rn.f32 	%f1181, %f1174, %f1176, %f1180;
	add.f32 	%f1182, %f1173, %f1181;
	ld.u8 	%rs496, [%rd870+5];
	shl.b16 	%rs497, %rs496, 2;
	cvt.u64.u16 	%rd897, %rs497;
	and.b64  	%rd898, %rd897, 60;
	add.s64 	%rd899, %rd363, %rd898;
	ld.const.f32 	%f1183, [%rd899];
	shr.u16 	%rs498, %rs496, 4;
	cvt.u32.u16 	%r299, %rs498;
	mul.wide.u32 	%rd900, %r299, 4;
	add.s64 	%rd901, %rd363, %rd900;
	ld.const.f32 	%f1184, [%rd901];
	mul.f32 	%f1185, %f1184, %f1179;
	fma.rn.f32 	%f1186, %f1183, %f1178, %f1185;
	add.f32 	%f1187, %f1182, %f1186;
	ld.u8 	%rs499, [%rd870+6];
	shl.b16 	%rs500, %rs499, 2;
	cvt.u64.u16 	%rd902, %rs500;
	and.b64  	%rd903, %rd902, 60;
	add.s64 	%rd904, %rd363, %rd903;
	ld.const.f32 	%f1188, [%rd904];
	shr.u16 	%rs501, %rs499, 4;
	cvt.u32.u16 	%r300, %rs501;
	mul.wide.u32 	%rd905, %r300, 4;
	add.s64 	%rd906, %rd363, %rd905;
	ld.const.f32 	%f1189, [%rd906];
	ld.shared.v4.f32 	{%f1190, %f1191, %f1192, %f1193}, [%r294+16432];
	mul.f32 	%f1194, %f1189, %f1191;
	fma.rn.f32 	%f1195, %f1188, %f1190, %f1194;
	add.f32 	%f1196, %f1187, %f1195;
	ld.u8 	%rs502, [%rd870+7];
	shl.b16 	%rs503, %rs502, 2;
	cvt.u64.u16 	%rd907, %rs503;
	and.b64  	%rd908, %rd907, 60;
	add.s64 	%rd909, %rd363, %rd908;
	ld.const.f32 	%f1197, [%rd909];
	shr.u16 	%rs504, %rs502, 4;
	cvt.u32.u16 	%r301, %rs504;
	mul.wide.u32 	%rd910, %r301, 4;
	add.s64 	%rd911, %rd363, %rd910;
	ld.const.f32 	%f1198, [%rd911];
	mul.f32 	%f1199, %f1198, %f1193;
	fma.rn.f32 	%f1200, %f1197, %f1192, %f1199;
	add.f32 	%f1201, %f1196, %f1200;
	ld.u8 	%rs505, [%rd870+8];
	shl.b16 	%rs506, %rs505, 2;
	cvt.u64.u16 	%rd912, %rs506;
	and.b64  	%rd913, %rd912, 60;
	add.s64 	%rd914, %rd363, %rd913;
	ld.const.f32 	%f1202, [%rd914];
	shr.u16 	%rs507, %rs505, 4;
	cvt.u32.u16 	%r302, %rs507;
	mul.wide.u32 	%rd915, %r302, 4;
	add.s64 	%rd916, %rd363, %rd915;
	ld.const.f32 	%f1203, [%rd916];
	ld.shared.v4.f32 	{%f1204, %f1205, %f1206, %f1207}, [%r294+16448];
	mul.f32 	%f1208, %f1203, %f1205;
	fma.rn.f32 	%f1209, %f1202, %f1204, %f1208;
	add.f32 	%f1210, %f1201, %f1209;
	ld.u8 	%rs508, [%rd870+9];
	shl.b16 	%rs509, %rs508, 2;
	cvt.u64.u16 	%rd917, %rs509;
	and.b64  	%rd918, %rd917, 60;
	add.s64 	%rd919, %rd363, %rd918;
	ld.const.f32 	%f1211, [%rd919];
	shr.u16 	%rs510, %rs508, 4;
	cvt.u32.u16 	%r303, %rs510;
	mul.wide.u32 	%rd920, %r303, 4;
	add.s64 	%rd921, %rd363, %rd920;
	ld.const.f32 	%f1212, [%rd921];
	mul.f32 	%f1213, %f1212, %f1207;
	fma.rn.f32 	%f1214, %f1211, %f1206, %f1213;
	add.f32 	%f1215, %f1210, %f1214;
	ld.u8 	%rs511, [%rd870+10];
	shl.b16 	%rs512, %rs511, 2;
	cvt.u64.u16 	%rd922, %rs512;
	and.b64  	%rd923, %rd922, 60;
	add.s64 	%rd924, %rd363, %rd923;
	ld.const.f32 	%f1216, [%rd924];
	shr.u16 	%rs513, %rs511, 4;
	cvt.u32.u16 	%r304, %rs513;
	mul.wide.u32 	%rd925, %r304, 4;
	add.s64 	%rd926, %rd363, %rd925;
	ld.const.f32 	%f1217, [%rd926];
	ld.shared.v4.f32 	{%f1218, %f1219, %f1220, %f1221}, [%r294+16464];
	mul.f32 	%f1222, %f1217, %f1219;
	fma.rn.f32 	%f1223, %f1216, %f1218, %f1222;
	add.f32 	%f1224, %f1215, %f1223;
	ld.u8 	%rs514, [%rd870+11];
	shl.b16 	%rs515, %rs514, 2;
	cvt.u64.u16 	%rd927, %rs515;
	and.b64  	%rd928, %rd927, 60;
	add.s64 	%rd929, %rd363, %rd928;
	ld.const.f32 	%f1225, [%rd929];
	shr.u16 	%rs516, %rs514, 4;
	cvt.u32.u16 	%r305, %rs516;
	mul.wide.u32 	%rd930, %r305, 4;
	add.s64 	%rd931, %rd363, %rd930;
	ld.const.f32 	%f1226, [%rd931];
	mul.f32 	%f1227, %f1226, %f1221;
	fma.rn.f32 	%f1228, %f1225, %f1220, %f1227;
	add.f32 	%f1229, %f1224, %f1228;
	ld.u8 	%rs517, [%rd870+12];
	shl.b16 	%rs518, %rs517, 2;
	cvt.u64.u16 	%rd932, %rs518;
	and.b64  	%rd933, %rd932, 60;
	add.s64 	%rd934, %rd363, %rd933;
	ld.const.f32 	%f1230, [%rd934];
	shr.u16 	%rs519, %rs517, 4;
	cvt.u32.u16 	%r306, %rs519;
	mul.wide.u32 	%rd935, %r306, 4;
	add.s64 	%rd936, %rd363, %rd935;
	ld.const.f32 	%f1231, [%rd936];
	ld.shared.v4.f32 	{%f1232, %f1233, %f1234, %f1235}, [%r294+16480];
	mul.f32 	%f1236, %f1231, %f1233;
	fma.rn.f32 	%f1237, %f1230, %f1232, %f1236;
	add.f32 	%f1238, %f1229, %f1237;
	ld.u8 	%rs520, [%rd870+13];
	shl.b16 	%rs521, %rs520, 2;
	cvt.u64.u16 	%rd937, %rs521;
	and.b64  	%rd938, %rd937, 60;
	add.s64 	%rd939, %rd363, %rd938;
	ld.const.f32 	%f1239, [%rd939];
	shr.u16 	%rs522, %rs520, 4;
	cvt.u32.u16 	%r307, %rs522;
	mul.wide.u32 	%rd940, %r307, 4;
	add.s64 	%rd941, %rd363, %rd940;
	ld.const.f32 	%f1240, [%rd941];
	mul.f32 	%f1241, %f1240, %f1235;
	fma.rn.f32 	%f1242, %f1239, %f1234, %f1241;
	add.f32 	%f1243, %f1238, %f1242;
	ld.u8 	%rs523, [%rd870+14];
	shl.b16 	%rs524, %rs523, 2;
	cvt.u64.u16 	%rd942, %rs524;
	and.b64  	%rd943, %rd942, 60;
	add.s64 	%rd944, %rd363, %rd943;
	ld.const.f32 	%f1244, [%rd944];
	shr.u16 	%rs525, %rs523, 4;
	cvt.u32.u16 	%r308, %rs525;
	mul.wide.u32 	%rd945, %r308, 4;
	add.s64 	%rd946, %rd363, %rd945;
	ld.const.f32 	%f1245, [%rd946];
	ld.shared.v4.f32 	{%f1246, %f1247, %f1248, %f1249}, [%r294+16496];
	mul.f32 	%f1250, %f1245, %f1247;
	fma.rn.f32 	%f1251, %f1244, %f1246, %f1250;
	add.f32 	%f1252, %f1243, %f1251;
	ld.u8 	%rs526, [%rd870+15];
	shl.b16 	%rs527, %rs526, 2;
	cvt.u64.u16 	%rd947, %rs527;
	and.b64  	%rd948, %rd947, 60;
	add.s64 	%rd949, %rd363, %rd948;
	ld.const.f32 	%f1253, [%rd949];
	shr.u16 	%rs528, %rs526, 4;
	cvt.u32.u16 	%r309, %rs528;
	mul.wide.u32 	%rd950, %r309, 4;
	add.s64 	%rd951, %rd363, %rd950;
	ld.const.f32 	%f1254, [%rd951];
	mul.f32 	%f1255, %f1254, %f1249;
	fma.rn.f32 	%f1256, %f1253, %f1248, %f1255;
	add.f32 	%f1257, %f1252, %f1256;
	fma.rn.f32 	%f1396, %f1145, %f1257, %f1396;
	add.s32 	%r349, %r349, 1;
	setp.ne.s32 	%p10, %r349, 16;
	@%p10 bra 	$L__BB3_21;
	atom.shared.add.f32 	%f1259, [%r20+24], %f1396;
	add.s32 	%r48, %r27, 3584;
	mov.f32 	%f1397, 0f00000000;
	mov.b32 	%r350, 0;
$L__BB3_23:
	add.s32 	%r311, %r350, %r48;
	mul.wide.u32 	%rd952, %r311, 4;
	add.s64 	%rd953, %rd8, %rd952;
	shl.b32 	%r312, %r350, 5;
	add.s32 	%r313, %r312, %r340;
	ld.f32 	%f1260, [%rd953];
	shr.u32 	%r314, %r313, 1;
	add.s32 	%r315, %r13, %r314;
	cvt.u64.u32 	%rd954, %r315;
	add.s64 	%rd955, %rd9, %rd954;
	ld.u8 	%rs529, [%rd955];
	shl.b16 	%rs530, %rs529, 2;
	cvt.u64.u16 	%rd956, %rs530;
	and.b64  	%rd957, %rd956, 60;
	add.s64 	%rd959, %rd363, %rd957;
	ld.const.f32 	%f1261, [%rd959];
	shr.u16 	%rs531, %rs529, 4;
	cvt.u32.u16 	%r316, %rs531;
	mul.wide.u32 	%rd960, %r316, 4;
	add.s64 	%rd961, %rd363, %rd960;
	ld.const.f32 	%f1262, [%rd961];
	shl.b32 	%r317, %r350, 7;
	add.s32 	%r319, %r293, %r317;
	ld.shared.v4.f32 	{%f1263, %f1264, %f1265, %f1266}, [%r319+16384];
	mul.f32 	%f1267, %f1262, %f1264;
	fma.rn.f32 	%f1268, %f1261, %f1263, %f1267;
	add.f32 	%f1269, %f1268, 0f00000000;
	ld.u8 	%rs532, [%rd955+1];
	shl.b16 	%rs533, %rs532, 2;
	cvt.u64.u16 	%rd962, %rs533;
	and.b64  	%rd963, %rd962, 60;
	add.s64 	%rd964, %rd363, %rd963;
	ld.const.f32 	%f1270, [%rd964];
	shr.u16 	%rs534, %rs532, 4;
	cvt.u32.u16 	%r320, %rs534;
	mul.wide.u32 	%rd965, %r320, 4;
	add.s64 	%rd966, %rd363, %rd965;
	ld.const.f32 	%f1271, [%rd966];
	mul.f32 	%f1272, %f1271, %f1266;
	fma.rn.f32 	%f1273, %f1270, %f1265, %f1272;
	add.f32 	%f1274, %f1269, %f1273;
	ld.u8 	%rs535, [%rd955+2];
	shl.b16 	%rs536, %rs535, 2;
	cvt.u64.u16 	%rd967, %rs536;
	and.b64  	%rd968, %rd967, 60;
	add.s64 	%rd969, %rd363, %rd968;
	ld.const.f32 	%f1275, [%rd969];
	shr.u16 	%rs537, %rs535, 4;
	cvt.u32.u16 	%r321, %rs537;
	mul.wide.u32 	%rd970, %r321, 4;
	add.s64 	%rd971, %rd363, %rd970;
	ld.const.f32 	%f1276, [%rd971];
	ld.shared.v4.f32 	{%f1277, %f1278, %f1279, %f1280}, [%r319+16400];
	mul.f32 	%f1281, %f1276, %f1278;
	fma.rn.f32 	%f1282, %f1275, %f1277, %f1281;
	add.f32 	%f1283, %f1274, %f1282;
	ld.u8 	%rs538, [%rd955+3];
	shl.b16 	%rs539, %rs538, 2;
	cvt.u64.u16 	%rd972, %rs539;
	and.b64  	%rd973, %rd972, 60;
	add.s64 	%rd974, %rd363, %rd973;
	ld.const.f32 	%f1284, [%rd974];
	shr.u16 	%rs540, %rs538, 4;
	cvt.u32.u16 	%r322, %rs540;
	mul.wide.u32 	%rd975, %r322, 4;
	add.s64 	%rd976, %rd363, %rd975;
	ld.const.f32 	%f1285, [%rd976];
	mul.f32 	%f1286, %f1285, %f1280;
	fma.rn.f32 	%f1287, %f1284, %f1279, %f1286;
	add.f32 	%f1288, %f1283, %f1287;
	ld.u8 	%rs541, [%rd955+4];
	shl.b16 	%rs542, %rs541, 2;
	cvt.u64.u16 	%rd977, %rs542;
	and.b64  	%rd978, %rd977, 60;
	add.s64 	%rd979, %rd363, %rd978;
	ld.const.f32 	%f1289, [%rd979];
	shr.u16 	%rs543, %rs541, 4;
	cvt.u32.u16 	%r323, %rs543;
	mul.wide.u32 	%rd980, %r323, 4;
	add.s64 	%rd981, %rd363, %rd980;
	ld.const.f32 	%f1290, [%rd981];
	ld.shared.v4.f32 	{%f1291, %f1292, %f1293, %f1294}, [%r319+16416];
	mul.f32 	%f1295, %f1290, %f1292;
	fma.rn.f32 	%f1296, %f1289, %f1291, %f1295;
	add.f32 	%f1297, %f1288, %f1296;
	ld.u8 	%rs544, [%rd955+5];
	shl.b16 	%rs545, %rs544, 2;
	cvt.u64.u16 	%rd982, %rs545;
	and.b64  	%rd983, %rd982, 60;
	add.s64 	%rd984, %rd363, %rd983;
	ld.const.f32 	%f1298, [%rd984];
	shr.u16 	%rs546, %rs544, 4;
	cvt.u32.u16 	%r324, %rs546;
	mul.wide.u32 	%rd985, %r324, 4;
	add.s64 	%rd986, %rd363, %rd985;
	ld.const.f32 	%f1299, [%rd986];
	mul.f32 	%f1300, %f1299, %f1294;
	fma.rn.f32 	%f1301, %f1298, %f1293, %f1300;
	add.f32 	%f1302, %f1297, %f1301;
	ld.u8 	%rs547, [%rd955+6];
	shl.b16 	%rs548, %rs547, 2;
	cvt.u64.u16 	%rd987, %rs548;
	and.b64  	%rd988, %rd987, 60;
	add.s64 	%rd989, %rd363, %rd988;
	ld.const.f32 	%f1303, [%rd989];
	shr.u16 	%rs549, %rs547, 4;
	cvt.u32.u16 	%r325, %rs549;
	mul.wide.u32 	%rd990, %r325, 4;
	add.s64 	%rd991, %rd363, %rd990;
	ld.const.f32 	%f1304, [%rd991];
	ld.shared.v4.f32 	{%f1305, %f1306, %f1307, %f1308}, [%r319+16432];
	mul.f32 	%f1309, %f1304, %f1306;
	fma.rn.f32 	%f1310, %f1303, %f1305, %f1309;
	add.f32 	%f1311, %f1302, %f1310;
	ld.u8 	%rs550, [%rd955+7];
	shl.b16 	%rs551, %rs550, 2;
	cvt.u64.u16 	%rd992, %rs551;
	and.b64  	%rd993, %rd992, 60;
	add.s64 	%rd994, %rd363, %rd993;
	ld.const.f32 	%f1312, [%rd994];
	shr.u16 	%rs552, %rs550, 4;
	cvt.u32.u16 	%r326, %rs552;
	mul.wide.u32 	%rd995, %r326, 4;
	add.s64 	%rd996, %rd363, %rd995;
	ld.const.f32 	%f1313, [%rd996];
	mul.f32 	%f1314, %f1313, %f1308;
	fma.rn.f32 	%f1315, %f1312, %f1307, %f1314;
	add.f32 	%f1316, %f1311, %f1315;
	ld.u8 	%rs553, [%rd955+8];
	shl.b16 	%rs554, %rs553, 2;
	cvt.u64.u16 	%rd997, %rs554;
	and.b64  	%rd998, %rd997, 60;
	add.s64 	%rd999, %rd363, %rd998;
	ld.const.f32 	%f1317, [%rd999];
	shr.u16 	%rs555, %rs553, 4;
	cvt.u32.u16 	%r327, %rs555;
	mul.wide.u32 	%rd1000, %r327, 4;
	add.s64 	%rd1001, %rd363, %rd1000;
	ld.const.f32 	%f1318, [%rd1001];
	ld.shared.v4.f32 	{%f1319, %f1320, %f1321, %f1322}, [%r319+16448];
	mul.f32 	%f1323, %f1318, %f1320;
	fma.rn.f32 	%f1324, %f1317, %f1319, %f1323;
	add.f32 	%f1325, %f1316, %f1324;
	ld.u8 	%rs556, [%rd955+9];
	shl.b16 	%rs557, %rs556, 2;
	cvt.u64.u16 	%rd1002, %rs557;
	and.b64  	%rd1003, %rd1002, 60;
	add.s64 	%rd1004, %rd363, %rd1003;
	ld.const.f32 	%f1326, [%rd1004];
	shr.u16 	%rs558, %rs556, 4;
	cvt.u32.u16 	%r328, %rs558;
	mul.wide.u32 	%rd1005, %r328, 4;
	add.s64 	%rd1006, %rd363, %rd1005;
	ld.const.f32 	%f1327, [%rd1006];
	mul.f32 	%f1328, %f1327, %f1322;
	fma.rn.f32 	%f1329, %f1326, %f1321, %f1328;
	add.f32 	%f1330, %f1325, %f1329;
	ld.u8 	%rs559, [%rd955+10];
	shl.b16 	%rs560, %rs559, 2;
	cvt.u64.u16 	%rd1007, %rs560;
	and.b64  	%rd1008, %rd1007, 60;
	add.s64 	%rd1009, %rd363, %rd1008;
	ld.const.f32 	%f1331, [%rd1009];
	shr.u16 	%rs561, %rs559, 4;
	cvt.u32.u16 	%r329, %rs561;
	mul.wide.u32 	%rd1010, %r329, 4;
	add.s64 	%rd1011, %rd363, %rd1010;
	ld.const.f32 	%f1332, [%rd1011];
	ld.shared.v4.f32 	{%f1333, %f1334, %f1335, %f1336}, [%r319+16464];
	mul.f32 	%f1337, %f1332, %f1334;
	fma.rn.f32 	%f1338, %f1331, %f1333, %f1337;
	add.f32 	%f1339, %f1330, %f1338;
	ld.u8 	%rs562, [%rd955+11];
	shl.b16 	%rs563, %rs562, 2;
	cvt.u64.u16 	%rd1012, %rs563;
	and.b64  	%rd1013, %rd1012, 60;
	add.s64 	%rd1014, %rd363, %rd1013;
	ld.const.f32 	%f1340, [%rd1014];
	shr.u16 	%rs564, %rs562, 4;
	cvt.u32.u16 	%r330, %rs564;
	mul.wide.u32 	%rd1015, %r330, 4;
	add.s64 	%rd1016, %rd363, %rd1015;
	ld.const.f32 	%f1341, [%rd1016];
	mul.f32 	%f1342, %f1341, %f1336;
	fma.rn.f32 	%f1343, %f1340, %f1335, %f1342;
	add.f32 	%f1344, %f1339, %f1343;
	ld.u8 	%rs565, [%rd955+12];
	shl.b16 	%rs566, %rs565, 2;
	cvt.u64.u16 	%rd1017, %rs566;
	and.b64  	%rd1018, %rd1017, 60;
	add.s64 	%rd1019, %rd363, %rd1018;
	ld.const.f32 	%f1345, [%rd1019];
	shr.u16 	%rs567, %rs565, 4;
	cvt.u32.u16 	%r331, %rs567;
	mul.wide.u32 	%rd1020, %r331, 4;
	add.s64 	%rd1021, %rd363, %rd1020;
	ld.const.f32 	%f1346, [%rd1021];
	ld.shared.v4.f32 	{%f1347, %f1348, %f1349, %f1350}, [%r319+16480];
	mul.f32 	%f1351, %f1346, %f1348;
	fma.rn.f32 	%f1352, %f1345, %f1347, %f1351;
	add.f32 	%f1353, %f1344, %f1352;
	ld.u8 	%rs568, [%rd955+13];
	shl.b16 	%rs569, %rs568, 2;
	cvt.u64.u16 	%rd1022, %rs569;
	and.b64  	%rd1023, %rd1022, 60;
	add.s64 	%rd1024, %rd363, %rd1023;
	ld.const.f32 	%f1354, [%rd1024];
	shr.u16 	%rs570, %rs568, 4;
	cvt.u32.u16 	%r332, %rs570;
	mul.wide.u32 	%rd1025, %r332, 4;
	add.s64 	%rd1026, %rd363, %rd1025;
	ld.const.f32 	%f1355, [%rd1026];
	mul.f32 	%f1356, %f1355, %f1350;
	fma.rn.f32 	%f1357, %f1354, %f1349, %f1356;
	add.f32 	%f1358, %f1353, %f1357;
	ld.u8 	%rs571, [%rd955+14];
	shl.b16 	%rs572, %rs571, 2;
	cvt.u64.u16 	%rd1027, %rs572;
	and.b64  	%rd1028, %rd1027, 60;
	add.s64 	%rd1029, %rd363, %rd1028;
	ld.const.f32 	%f1359, [%rd1029];
	shr.u16 	%rs573, %rs571, 4;
	cvt.u32.u16 	%r333, %rs573;
	mul.wide.u32 	%rd1030, %r333, 4;
	add.s64 	%rd1031, %rd363, %rd1030;
	ld.const.f32 	%f1360, [%rd1031];
	ld.shared.v4.f32 	{%f1361, %f1362, %f1363, %f1364}, [%r319+16496];
	mul.f32 	%f1365, %f1360, %f1362;
	fma.rn.f32 	%f1366, %f1359, %f1361, %f1365;
	add.f32 	%f1367, %f1358, %f1366;
	ld.u8 	%rs574, [%rd955+15];
	shl.b16 	%rs575, %rs574, 2;
	cvt.u64.u16 	%rd1032, %rs575;
	and.b64  	%rd1033, %rd1032, 60;
	add.s64 	%rd1034, %rd363, %rd1033;
	ld.const.f32 	%f1368, [%rd1034];
	shr.u16 	%rs576, %rs574, 4;
	cvt.u32.u16 	%r334, %rs576;
	mul.wide.u32 	%rd1035, %r334, 4;
	add.s64 	%rd1036, %rd363, %rd1035;
	ld.const.f32 	%f1369, [%rd1036];
	mul.f32 	%f1370, %f1369, %f1364;
	fma.rn.f32 	%f1371, %f1368, %f1363, %f1370;
	add.f32 	%f1372, %f1367, %f1371;
	fma.rn.f32 	%f1397, %f1260, %f1372, %f1397;
	add.s32 	%r350, %r350, 1;
	setp.ne.s32 	%p11, %r350, 16;
	@%p11 bra 	$L__BB3_23;
	atom.shared.add.f32 	%f1373, [%r20+28], %f1397;
	bar.sync 	0;
	add.s32 	%r51, %r340, 512;
	setp.lt.u32 	%p12, %r340, 15872;
	mov.u32 	%r340, %r51;
	@%p12 bra 	$L__BB3_2;
	bar.sync 	0;
	add.s32 	%r336, %r336, 1;
	setp.ne.s32 	%p13, %r336, 10;
	add.s32 	%r335, %r19, -64;
	mov.u32 	%r337, %r17;
	mov.u32 	%r338, %r339;
	mov.u32 	%r339, %r14;
	@%p13 bra 	$L__BB3_1;
	ld.param.u64 	%rd1040, [_Z34nvfp4_nlayer_persistent_mlp_kernelILi10EEvPKfPfPK12LayerWeights_param_1];
	cvta.to.global.u64 	%rd1037, %rd1040;
	ld.shared.v4.f32 	{%f1374, %f1375, %f1376, %f1377}, [%r2];
	mul.wide.u32 	%rd1038, %r1, 4;
	add.s64 	%rd1039, %rd1037, %rd1038;
	st.global.f32 	[%rd1039], %f1374;
	st.global.f32 	[%rd1039+4], %f1375;
	st.global.f32 	[%rd1039+8], %f1376;
	st.global.f32 	[%rd1039+12], %f1377;
	ld.shared.v4.f32 	{%f1378, %f1379, %f1380, %f1381}, [%r2+16];
	st.global.f32 	[%rd1039+16], %f1378;
	st.global.f32 	[%rd1039+20], %f1379;
	st.global.f32 	[%rd1039+24], %f1380;
	st.global.f32 	[%rd1039+28], %f1381;
	ret;

}
	// .globl	_Z34nvfp4_nlayer_persistent_mlp_kernelILi12EEvPKfPfPK12LayerWeights
.visible .entry _Z34nvfp4_nlayer_persistent_mlp_kernelILi12EEvPKfPfPK12LayerWeights(
	.param .u64 .ptr .align 1 _Z34nvfp4_nlayer_persistent_mlp_kernelILi12EEvPKfPfPK12LayerWeights_param_0,
	.param .u64 .ptr .align 1 _Z34nvfp4_nlayer_persistent_mlp_kernelILi12EEvPKfPfPK12LayerWeights_param_1,
	.param .u64 .ptr .align 1 _Z34nvfp4_nlayer_persistent_mlp_kernelILi12EEvPKfPfPK12LayerWeights_param_2
)
{
	.reg .pred 	%p<14>;
	.reg .b16 	%rs<577>;
	.reg .b32 	%r<351>;
	.reg .b32 	%f<1398>;
	.reg .b64 	%rd<1044>;

	ld.param.u64 	%rd12, [_Z34nvfp4_nlayer_persistent_mlp_kernelILi12EEvPKfPfPK12LayerWeights_param_0];
	mov.u32 	%r57, %tid.x;
	shl.b32 	%r1, %r57, 3;
	cvta.to.global.u64 	%rd13, %rd12;
	mul.wide.u32 	%rd14, %r1, 4;
	add.s64 	%rd15, %rd13, %rd14;
	ld.global.nc.f32 	%f29, [%rd15];
	shl.b32 	%r58, %r57, 5;
	mov.u32 	%r337, shared_mem;
	add.s32 	%r2, %r337, %r58;
	ld.global.nc.f32 	%f30, [%rd15+4];
	ld.global.nc.f32 	%f31, [%rd15+8];
	ld.global.nc.f32 	%f32, [%rd15+12];
	st.shared.v4.f32 	[%r2], {%f29, %f30, %f31, %f32};
	ld.global.nc.f32 	%f33, [%rd15+16];
	ld.global.nc.f32 	%f34, [%rd15+20];
	ld.global.nc.f32 	%f35, [%rd15+24];
	ld.global.nc.f32 	%f36, [%rd15+28];
	st.shared.v4.f32 	[%r2+16], {%f33, %f34, %f35, %f36};
	bar.sync 	0;
	shl.b32 	%r3, %r57, 1;
	add.s32 	%r59, %r337, %r1;
	add.s32 	%r4, %r59, 16384;
	shl.b32 	%r5, %r57, 12;
	shl.b32 	%r6, %r57, 16;
	or.b32  	%r7, %r6, 8192;
	or.b32  	%r8, %r6, 16384;
	or.b32  	%r9, %r6, 24576;
	or.b32  	%r10, %r6, 32768;
	or.b32  	%r11, %r6, 40960;
	or.b32  	%r12, %r6, 49152;
	add.s32 	%r335, %r337, 8192;
	or.b32  	%r13, %r6, 57344;
	mov.b32 	%r336, 0;
	mov.u32 	%r338, %r337;
	mov.u32 	%r339, %r335;
$L__BB4_1:
	.pragma "nounroll";
	mov.u32 	%r14, %r338;
	mov.u32 	%r17, %r335;
	ld.param.u64 	%rd1041, [_Z34nvfp4_nlayer_persistent_mlp_kernelILi12EEvPKfPfPK12LayerWeights_param_2];
	add.s32 	%r19, %r337, 64;
	cvta.to.global.u64 	%rd16, %rd1041;
	mul.wide.u32 	%rd17, %r336, 48;
	add.s64 	%rd1, %rd16, %rd17;
	shl.b32 	%r61, %r1, 2;
	add.s32 	%r62, %r17, %r61;
	mov.b32 	%r340, 0;
	st.shared.u32 	[%r62], %r340;
	st.shared.u32 	[%r62+4], %r340;
	st.shared.u32 	[%r62+8], %r340;
	st.shared.u32 	[%r62+12], %r340;
	st.shared.u32 	[%r62+16], %r340;
	st.shared.u32 	[%r62+20], %r340;
	st.shared.u32 	[%r62+24], %r340;
	st.shared.u32 	[%r62+28], %r340;
	bar.sync 	0;
	add.s32 	%r20, %r339, %r61;
$L__BB4_2:
	add.s32 	%r22, %r340, %r3;
	shl.b32 	%r64, %r22, 6;
	shl.b32 	%r65, %r22, 10;
	mul.wide.u32 	%rd1043, %r64, 4;
	cvt.u64.u32 	%rd18, %r65;
	add.s64 	%rd1042, %rd18, 1039;
	mov.f32 	%f1388, 0f00000000;
	mov.b32 	%r342, 64;
	mov.u32 	%r341, %r19;
	mov.f32 	%f1386, %f1388;
	mov.f32 	%f1389, %f1388;
	mov.f32 	%f1387, %f1388;
$L__BB4_3:
	setp.gt.u32 	%p1, %r22, 16383;
	@%p1 bra 	$L__BB4_5;
	ld.global.nc.u64 	%rd19, [%rd1+8];
	add.s64 	%rd20, %rd19, %rd1043;
	ld.global.nc.u64 	%rd21, [%rd1+24];
	add.s64 	%rd22, %rd21, %rd1043;
	ld.global.nc.u64 	%rd23, [%rd1+16];
	ld.global.nc.u64 	%rd24, [%rd1];
	ld.f32 	%f38, [%rd22];
	ld.f32 	%f39, [%rd20];
	add.s64 	%rd25, %rd24, %rd1042;
	ld.u8 	%rs1, [%rd25+-1039];
	add.s64 	%rd26, %rd23, %rd1042;
	ld.u8 	%rs2, [%rd26+-1039];
	shl.b16 	%rs3, %rs1, 2;
	cvt.u64.u16 	%rd27, %rs3;
	and.b64  	%rd28, %rd27, 60;
	mov.u64 	%rd29, NVFP4_LUT;
	add.s64 	%rd30, %rd29, %rd28;
	ld.const.f32 	%f40, [%rd30];
	shr.u16 	%rs4, %rs1, 4;
	cvt.u32.u16 	%r66, %rs4;
	mul.wide.u32 	%rd31, %r66, 4;
	add.s64 	%rd32, %rd29, %rd31;
	ld.const.f32 	%f41, [%rd32];
	shl.b16 	%rs5, %rs2, 2;
	cvt.u64.u16 	%rd33, %rs5;
	and.b64  	%rd34, %rd33, 60;
	add.s64 	%rd35, %rd29, %rd34;
	ld.const.f32 	%f42, [%rd35];
	shr.u16 	%rs6, %rs2, 4;
	cvt.u32.u16 	%r67, %rs6;
	mul.wide.u32 	%rd36, %r67, 4;
	add.s64 	%rd37, %rd29, %rd36;
	ld.const.f32 	%f43, [%rd37];
	ld.shared.f32 	%f44, [%r341+-64];
	ld.shared.f32 	%f45, [%r341+-60];
	mul.f32 	%f46, %f41, %f45;
	fma.rn.f32 	%f47, %f40, %f44, %f46;
	add.f32 	%f48, %f47, 0f00000000;
	mul.f32 	%f49, %f43, %f45;
	fma.rn.f32 	%f50, %f42, %f44, %f49;
	add.f32 	%f51, %f50, 0f00000000;
	ld.u8 	%rs7, [%rd25+-1038];
	ld.u8 	%rs8, [%rd26+-1038];
	shl.b16 	%rs9, %rs7, 2;
	cvt.u64.u16 	%rd38, %rs9;
	and.b64  	%rd39, %rd38, 60;
	add.s64 	%rd40, %rd29, %rd39;
	ld.const.f32 	%f52, [%rd40];
	shr.u16 	%rs10, %rs7, 4;
	cvt.u32.u16 	%r68, %rs10;
	mul.wide.u32 	%rd41, %r68, 4;
	add.s64 	%rd42, %rd29, %rd41;
	ld.const.f32 	%f53, [%rd42];
	shl.b16 	%rs11, %rs8, 2;
	cvt.u64.u16 	%rd43, %rs11;
	and.b64  	%rd44, %rd43, 60;
	add.s64 	%rd45, %rd29, %rd44;
	ld.const.f32 	%f54, [%rd45];
	shr.u16 	%rs12, %rs8, 4;
	cvt.u32.u16 	%r69, %rs12;
	mul.wide.u32 	%rd46, %r69, 4;
	add.s64 	%rd47, %rd29, %rd46;
	ld.const.f32 	%f55, [%rd47];
	ld.shared.f32 	%f56, [%r341+-56];
	ld.shared.f32 	%f57, [%r341+-52];
	mul.f32 	%f58, %f53, %f57;
	fma.rn.f32 	%f59, %f52, %f56, %f58;
	add.f32 	%f60, %f48, %f59;
	mul.f32 	%f61, %f55, %f57;
	fma.rn.f32 	%f62, %f54, %f56, %f61;
	add.f32 	%f63, %f51, %f62;
	ld.u8 	%rs13, [%rd25+-1037];
	ld.u8 	%rs14, [%rd26+-1037];
	shl.b16 	%rs15, %rs13, 2;
	cvt.u64.u16 	%rd48, %rs15;
	and.b64  	%rd49, %rd48, 60;
	add.s64 	%rd50, %rd29, %rd49;
	ld.const.f32 	%f64, [%rd50];
	shr.u16 	%rs16, %rs13, 4;
	cvt.u32.u16 	%r70, %rs16;
	mul.wide.u32 	%rd51, %r70, 4;
	add.s64 	%rd52, %rd29, %rd51;
	ld.const.f32 	%f65, [%rd52];
	shl.b16 	%rs17, %rs14, 2;
	cvt.u64.u16 	%rd53, %rs17;
	and.b64  	%rd54, %rd53, 60;
	add.s64 	%rd55, %rd29, %rd54;
	ld.const.f32 	%f66, [%rd55];
	shr.u16 	%rs18, %rs14, 4;
	cvt.u32.u16 	%r71, %rs18;
	mul.wide.u32 	%rd56, %r71, 4;
	add.s64 	%rd57, %rd29, %rd56;
	ld.const.f32 	%f67, [%rd57];
	ld.shared.f32 	%f68, [%r341+-48];
	ld.shared.f32 	%f69, [%r341+-44];
	mul.f32 	%f70, %f65, %f69;
	fma.rn.f32 	%f71, %f64, %f68, %f70;
	add.f32 	%f72, %f60, %f71;
	mul.f32 	%f73, %f67, %f69;
	fma.rn.f32 	%f74, %f66, %f68, %f73;
	add.f32 	%f75, %f63, %f74;
	ld.u8 	%rs19, [%rd25+-1036];
	ld.u8 	%rs20, [%rd26+-1036];
	shl.b16 	%rs21, %rs19, 2;
	cvt.u64.u16 	%rd58, %rs21;
	and.b64  	%rd59, %rd58, 60;
	add.s64 	%rd60, %rd29, %rd59;
	ld.const.f32 	%f76, [%rd60];
	shr.u16 	%rs22, %rs19, 4;
	cvt.u32.u16 	%r72, %rs22;
	mul.wide.u32 	%rd61, %r72, 4;
	add.s64 	%rd62, %rd29, %rd61;
	ld.const.f32 	%f77, [%rd62];
	shl.b16 	%rs23, %rs20, 2;
	cvt.u64.u16 	%rd63, %rs23;
	and.b64  	%rd64, %rd63, 60;
	add.s64 	%rd65, %rd29, %rd64;
	ld.const.f32 	%f78, [%rd65];
	shr.u16 	%rs24, %rs20, 4;
	cvt.u32.u16 	%r73, %rs24;
	mul.wide.u32 	%rd66, %r73, 4;
	add.s64 	%rd67, %rd29, %rd66;
	ld.const.f32 	%f79, [%rd67];
	ld.shared.f32 	%f80, [%r341+-40];
	ld.shared.f32 	%f81, [%r341+-36];
	mul.f32 	%f82, %f77, %f81;
	fma.rn.f32 	%f83, %f76, %f80, %f82;
	add.f32 	%f84, %f72, %f83;
	mul.f32 	%f85, %f79, %f81;
	fma.rn.f32 	%f86, %f78, %f80, %f85;
	add.f32 	%f87, %f75, %f86;
	ld.u8 	%rs25, [%rd25+-1035];
	ld.u8 	%rs26, [%rd26+-1035];
	shl.b16 	%rs27, %rs25, 2;
	cvt.u64.u16 	%rd68, %rs27;
	and.b64  	%rd69, %rd68, 60;
	add.s64 	%rd70, %rd29, %rd69;
	ld.const.f32 	%f88, [%rd70];
	shr.u16 	%rs28, %rs25, 4;
	cvt.u32.u16 	%r74, %rs28;
	mul.wide.u32 	%rd71, %r74, 4;
	add.s64 	%rd72, %rd29, %rd71;
	ld.const.f32 	%f89, [%rd72];
	shl.b16 	%rs29, %rs26, 2;
	cvt.u64.u16 	%rd73, %rs29;
	and.b64  	%rd74, %rd73, 60;
	add.s64 	%rd75, %rd29, %rd74;
	ld.const.f32 	%f90, [%rd75];
	shr.u16 	%rs30, %rs26, 4;
	cvt.u32.u16 	%r75, %rs30;
	mul.wide.u32 	%rd76, %r75, 4;
	add.s64 	%rd77, %rd29, %rd76;
	ld.const.f32 	%f91, [%rd77];
	ld.shared.f32 	%f92, [%r341+-32];
	ld.shared.f32 	%f93, [%r341+-28];
	mul.f32 	%f94, %f89, %f93;
	fma.rn.f32 	%f95, %f88, %f92, %f94;
	add.f32 	%f96, %f84, %f95;
	mul.f32 	%f97, %f91, %f93;
	fma.rn.f32 	%f98, %f90, %f92, %f97;
	add.f32 	%f99, %f87, %f98;
	ld.u8 	%rs31, [%rd25+-1034];
	ld.u8 	%rs32, [%rd26+-1034];
	shl.b16 	%rs33, %rs31, 2;
	cvt.u64.u16 	%rd78, %rs33;
	and.b64  	%rd79, %rd78, 60;
	add.s64 	%rd80, %rd29, %rd79;
	ld.const.f32 	%f100, [%rd80];
	shr.u16 	%rs34, %rs31, 4;
	cvt.u32.u16 	%r76, %rs34;
	mul.wide.u32 	%rd81, %r76, 4;
	add.s64 	%rd82, %rd29, %rd81;
	ld.const.f32 	%f101, [%rd82];
	shl.b16 	%rs35, %rs32, 2;
	cvt.u64.u16 	%rd83, %rs35;
	and.b64  	%rd84, %rd83, 60;
	add.s64 	%rd85, %rd29, %rd84;
	ld.const.f32 	%f102, [%rd85];
	shr.u16 	%rs36, %rs32, 4;
	cvt.u32.u16 	%r77, %rs36;
	mul.wide.u32 	%rd86, %r77, 4;
	add.s64 	%rd87, %rd29, %rd86;
	ld.const.f32 	%f103, [%rd87];
	ld.shared.f32 	%f104, [%r341+-24];
	ld.shared.f32 	%f105, [%r341+-20];
	mul.f32 	%f106, %f101, %f105;
	fma.rn.f32 	%f107, %f100, %f104, %f106;
	add.f32 	%f108, %f96, %f107;
	mul.f32 	%f109, %f103, %f105;
	fma.rn.f32 	%f110, %f102, %f104, %f109;
	add.f32 	%f111, %f99, %f110;
	ld.u8 	%rs37, [%rd25+-1033];
	ld.u8 	%rs38, [%rd26+-1033];
	shl.b16 	%rs39, %rs37, 2;
	cvt.u64.u16 	%rd88, %rs39;
	and.b64  	%rd89, %rd88, 60;
	add.s64 	%rd90, %rd29, %rd89;
	ld.const.f32 	%f112, [%rd90];
	shr.u16 	%rs40, %rs37, 4;
	cvt.u32.u16 	%r78, %rs40;
	mul.wide.u32 	%rd91, %r78, 4;
	add.s64 	%rd92, %rd29, %rd91;
	ld.const.f32 	%f113, [%rd92];
	shl.b16 	%rs41, %rs38, 2;
	cvt.u64.u16 	%rd93, %rs41;
	and.b64  	%rd94, %rd93, 60;
	add.s64 	%rd95, %rd29, %rd94;
	ld.const.f32 	%f114, [%rd95];
	shr.u16 	%rs42, %rs38, 4;
	cvt.u32.u16 	%r79, %rs42;
	mul.wide.u32 	%rd96, %r79, 4;
	add.s64 	%rd97, %rd29, %rd96;
	ld.const.f32 	%f115, [%rd97];
	ld.shared.f32 	%f116, [%r341+-16];
	ld.shared.f32 	%f117, [%r341+-12];
	mul.f32 	%f118, %f113, %f117;
	fma.rn.f32 	%f119, %f112, %f116, %f118;
	add.f32 	%f120, %f108, %f119;
	mul.f32 	%f121, %f115, %f117;
	fma.rn.f32 	%f122, %f114, %f116, %f121;
	add.f32 	%f123, %f111, %f122;
	ld.u8 	%rs43, [%rd25+-1032];
	ld.u8 	%rs44, [%rd26+-1032];
	shl.b16 	%rs45, %rs43, 2;
	cvt.u64.u16 	%rd98, %rs45;
	and.b64  	%rd99, %rd98, 60;
	add.s64 	%rd100, %rd29, %rd99;
	ld.const.f32 	%f124, [%rd100];
	shr.u16 	%rs46, %rs43, 4;
	cvt.u32.u16 	%r80, %rs46;
	mul.wide.u32 	%rd101, %r80, 4;
	add.s64 	%rd102, %rd29, %rd101;
	ld.const.f32 	%f125, [%rd102];
	shl.b16 	%rs47, %rs44, 2;
	cvt.u64.u16 	%rd103, %rs47;
	and.b64  	%rd104, %rd103, 60;
	add.s64 	%rd105, %rd29, %rd104;
	ld.const.f32 	%f126, [%rd105];
	shr.u16 	%rs48, %rs44, 4;
	cvt.u32.u16 	%r81, %rs48;
	mul.wide.u32 	%rd106, %r81, 4;
	add.s64 	%rd107, %rd29, %rd106;
	ld.const.f32 	%f127, [%rd107];
	ld.shared.f32 	%f128, [%r341+-8];
	ld.shared.f32 	%f129, [%r341+-4];
	mul.f32 	%f130, %f125, %f129;
	fma.rn.f32 	%f131, %f124, %f128, %f130;
	add.f32 	%f132, %f120, %f131;
	mul.f32 	%f133, %f127, %f129;
	fma.rn.f32 	%f134, %f126, %f128, %f133;
	add.f32 	%f135, %f123, %f134;
	ld.u8 	%rs49, [%rd25+-1031];
	ld.u8 	%rs50, [%rd26+-1031];
	shl.b16 	%rs51, %rs49, 2;
	cvt.u64.u16 	%rd108, %rs51;
	and.b64  	%rd109, %rd108, 60;
	add.s64 	%rd110, %rd29, %rd109;
	ld.const.f32 	%f136, [%rd110];
	shr.u16 	%rs52, %rs49, 4;
	cvt.u32.u16 	%r82, %rs52;
	mul.wide.u32 	%rd111, %r82, 4;
	add.s64 	%rd112, %rd29, %rd111;
	ld.const.f32 	%f137, [%rd112];
	shl.b16 	%rs53, %rs50, 2;
	cvt.u64.u16 	%rd113, %rs53;
	and.b64  	%rd114, %rd113, 60;
	add.s64 	%rd115, %rd29, %rd114;
	ld.const.f32 	%f138, [%rd115];
	shr.u16 	%rs54, %rs50, 4;
	cvt.u32.u16 	%r83, %rs54;
	mul.wide.u32 	%rd116, %r83, 4;
	add.s64 	%rd117, %rd29, %rd116;
	ld.const.f32 	%f139, [%rd117];
	ld.shared.f32 	%f140, [%r341];
	ld.shared.f32 	%f141, [%r341+4];
	mul.f32 	%f142, %f137, %f141;
	fma.rn.f32 	%f143, %f136, %f140, %f142;
	add.f32 	%f144, %f132, %f143;
	mul.f32 	%f145, %f139, %f141;
	fma.rn.f32 	%f146, %f138, %f140, %f145;
	add.f32 	%f147, %f135, %f146;
	ld.u8 	%rs55, [%rd25+-1030];
	ld.u8 	%rs56, [%rd26+-1030];
	shl.b16 	%rs57, %rs55, 2;
	cvt.u64.u16 	%rd118, %rs57;
	and.b64  	%rd119, %rd118, 60;
	add.s64 	%rd120, %rd29, %rd119;
	ld.const.f32 	%f148, [%rd120];
	shr.u16 	%rs58, %rs55, 4;
	cvt.u32.u16 	%r84, %rs58;
	mul.wide.u32 	%rd121, %r84, 4;
	add.s64 	%rd122, %rd29, %rd121;
	ld.const.f32 	%f149, [%rd122];
	shl.b16 	%rs59, %rs56, 2;
	cvt.u64.u16 	%rd123, %rs59;
	and.b64  	%rd124, %rd123, 60;
	add.s64 	%rd125, %rd29, %rd124;
	ld.const.f32 	%f150, [%rd125];
	shr.u16 	%rs60, %rs56, 4;
	cvt.u32.u16 	%r85, %rs60;
	mul.wide.u32 	%rd126, %r85, 4;
	add.s64 	%rd127, %rd29, %rd126;
	ld.const.f32 	%f151, [%rd127];
	ld.shared.f32 	%f152, [%r341+8];
	ld.shared.f32 	%f153, [%r341+12];
	mul.f32 	%f154, %f149, %f153;
	fma.rn.f32 	%f155, %f148, %f152, %f154;
	add.f32 	%f156, %f144, %f155;
	mul.f32 	%f157, %f151, %f153;
	fma.rn.f32 	%f158, %f150, %f152, %f157;
	add.f32 	%f159, %f147, %f158;
	ld.u8 	%rs61, [%rd25+-1029];
	ld.u8 	%rs62, [%rd26+-1029];
	shl.b16 	%rs63, %rs61, 2;
	cvt.u64.u16 	%rd128, %rs63;
	and.b64  	%rd129, %rd128, 60;
	add.s64 	%rd130, %rd29, %rd129;
	ld.const.f32 	%f160, [%rd130];
	shr.u16 	%rs64, %rs61, 4;
	cvt.u32.u16 	%r86, %rs64;
	mul.wide.u32 	%rd131, %r86, 4;
	add.s64 	%rd132, %rd29, %rd131;
	ld.const.f32 	%f161, [%rd132];
	shl.b16 	%rs65, %rs62, 2;
	cvt.u64.u16 	%rd133, %rs65;
	and.b64  	%rd134, %rd133, 60;
	add.s64 	%rd135, %rd29, %rd134;
	ld.const.f32 	%f162, [%rd135];
	shr.u16 	%rs66, %rs62, 4;
	cvt.u32.u16 	%r87, %rs66;
	mul.wide.u32 	%rd136, %r87, 4;
	add.s64 	%rd137, %rd29, %rd136;
	ld.const.f32 	%f163, [%rd137];
	ld.shared.f32 	%f164, [%r341+16];
	ld.shared.f32 	%f165, [%r341+20];
	mul.f32 	%f166, %f161, %f165;
	fma.rn.f32 	%f167, %f160, %f164, %f166;
	add.f32 	%f168, %f156, %f167;
	mul.f32 	%f169, %f163, %f165;
	fma.rn.f32 	%f170, %f162, %f164, %f169;
	add.f32 	%f171, %f159, %f170;
	ld.u8 	%rs67, [%rd25+-1028];
	ld.u8 	%rs68, [%rd26+-1028];
	shl.b16 	%rs69, %rs67, 2;
	cvt.u64.u16 	%rd138, %rs69;
	and.b64  	%rd139, %rd138, 60;
	add.s64 	%rd140, %rd29, %rd139;
	ld.const.f32 	%f172, [%rd140];
	shr.u16 	%rs70, %rs67, 4;
	cvt.u32.u16 	%r88, %rs70;
	mul.wide.u32 	%rd141, %r88, 4;
	add.s64 	%rd142, %rd29, %rd141;
	ld.const.f32 	%f173, [%rd142];
	shl.b16 	%rs71, %rs68, 2;
	cvt.u64.u16 	%rd143, %rs71;
	and.b64  	%rd144, %rd143, 60;
	add.s64 	%rd145, %rd29, %rd144;
	ld.const.f32 	%f174, [%rd145];
	shr.u16 	%rs72, %rs68, 4;
	cvt.u32.u16 	%r89, %rs72;
	mul.wide.u32 	%rd146, %r89, 4;
	add.s64 	%rd147, %rd29, %rd146;
	ld.const.f32 	%f175, [%rd147];
	ld.shared.f32 	%f176, [%r341+24];
	ld.shared.f32 	%f177, [%r341+28];
	mul.f32 	%f178, %f173, %f177;
	fma.rn.f32 	%f179, %f172, %f176, %f178;
	add.f32 	%f180, %f168, %f179;
	mul.f32 	%f181, %f175, %f177;
	fma.rn.f32 	%f182, %f174, %f176, %f181;
	add.f32 	%f183, %f171, %f182;
	ld.u8 	%rs73, [%rd25+-1027];
	ld.u8 	%rs74, [%rd26+-1027];
	shl.b16 	%rs75, %rs73, 2;
	cvt.u64.u16 	%rd148, %rs75;
	and.b64  	%rd149, %rd148, 60;
	add.s64 	%rd150, %rd29, %rd149;
	ld.const.f32 	%f184, [%rd150];
	shr.u16 	%rs76, %rs73, 4;
	cvt.u32.u16 	%r90, %rs76;
	mul.wide.u32 	%rd151, %r90, 4;
	add.s64 	%rd152, %rd29, %rd151;
	ld.const.f32 	%f185, [%rd152];
	shl.b16 	%rs77, %rs74, 2;
	cvt.u64.u16 	%rd153, %rs77;
	and.b64  	%rd154, %rd153, 60;
	add.s64 	%rd155, %rd29, %rd154;
	ld.const.f32 	%f186, [%rd155];
	shr.u16 	%rs78, %rs74, 4;
	cvt.u32.u16 	%r91, %rs78;
	mul.wide.u32 	%rd156, %r91, 4;
	add.s64 	%rd157, %rd29, %rd156;
	ld.const.f32 	%f187, [%rd157];
	ld.shared.f32 	%f188, [%r341+32];
	ld.shared.f32 	%f189, [%r341+36];
	mul.f32 	%f190, %f185, %f189;
	fma.rn.f32 	%f191, %f184, %f188, %f190;
	add.f32 	%f192, %f180, %f191;
	mul.f32 	%f193, %f187, %f189;
	fma.rn.f32 	%f194, %f186, %f188, %f193;
	add.f32 	%f195, %f183, %f194;
	ld.u8 	%rs79, [%rd25+-1026];
	ld.u8 	%rs80, [%rd26+-1026];
	shl.b16 	%rs81, %rs79, 2;
	cvt.u64.u16 	%rd158, %rs81;
	and.b64  	%rd159, %rd158, 60;
	add.s64 	%rd160, %rd29, %rd159;
	ld.const.f32 	%f196, [%rd160];
	shr.u16 	%rs82, %rs79, 4;
	cvt.u32.u16 	%r92, %rs82;
	mul.wide.u32 	%rd161, %r92, 4;
	add.s64 	%rd162, %rd29, %rd161;
	ld.const.f32 	%f197, [%rd162];
	shl.b16 	%rs83, %rs80, 2;
	cvt.u64.u16 	%rd163, %rs83;
	and.b64  	%rd164, %rd163, 60;
	add.s64 	%rd165, %rd29, %rd164;
	ld.const.f32 	%f198, [%rd165];
	shr.u16 	%rs84, %rs80, 4;
	cvt.u32.u16 	%r93, %rs84;
	mul.wide.u32 	%rd166, %r93, 4;
	add.s64 	%rd167, %rd29, %rd166;
	ld.const.f32 	%f199, [%rd167];
	ld.shared.f32 	%f200, [%r341+40];
	ld.shared.f32 	%f201, [%r341+44];
	mul.f32 	%f202, %f197, %f201;
	fma.rn.f32 	%f203, %f196, %f200, %f202;
	add.f32 	%f204, %f192, %f203;
	mul.f32 	%f205, %f199, %f201;
	fma.rn.f32 	%f206, %f198, %f200, %f205;
	add.f32 	%f207, %f195, %f206;
	ld.u8 	%rs85, [%rd25+-1025];
	ld.u8 	%rs86, [%rd26+-1025];
	shl.b16 	%rs87, %rs85, 2;
	cvt.u64.u16 	%rd168, %rs87;
	and.b64  	%rd169, %rd168, 60;
	add.s64 	%rd170, %rd29, %rd169;
	ld.const.f32 	%f208, [%rd170];
	shr.u16 	%rs88, %rs85, 4;
	cvt.u32.u16 	%r94, %rs88;
	mul.wide.u32 	%rd171, %r94, 4;
	add.s64 	%rd172, %rd29, %rd171;
	ld.const.f32 	%f209, [%rd172];
	shl.b16 	%rs89, %rs86, 2;
	cvt.u64.u16 	%rd173, %rs89;
	and.b64  	%rd174, %rd173, 60;
	add.s64 	%rd175, %rd29, %rd174;
	ld.const.f32 	%f210, [%rd175];
	shr.u16 	%rs90, %rs86, 4;
	cvt.u32.u16 	%r95, %rs90;
	mul.wide.u32 	%rd176, %r95, 4;
	add.s64 	%rd177, %rd29, %rd176;
	ld.const.f32 	%f211, [%rd177];
	ld.shared.f32 	%f212, [%r341+48];
	ld.shared.f32 	%f213, [%r341+52];
	mul.f32 	%f214, %f209, %f213;
	fma.rn.f32 	%f215, %f208, %f212, %f214;
	add.f32 	%f216, %f204, %f215;
	mul.f32 	%f217, %f211, %f213;
	fma.rn.f32 	%f218, %f210, %f212, %f217;
	add.f32 	%f219, %f207, %f218;
	ld.u8 	%rs91, [%rd25+-1024];
	ld.u8 	%rs92, [%rd26+-1024];
	shl.b16 	%rs93, %rs91, 2;
	cvt.u64.u16 	%rd178, %rs93;
	and.b64  	%rd179, %rd178, 60;
	add.s64 	%rd180, %rd29, %rd179;
	ld.const.f32 	%f220, [%rd180];
	shr.u16 	%rs94, %rs91, 4;
	cvt.u32.u16 	%r96, %rs94;
	mul.wide.u32 	%rd181, %r96, 4;
	add.s64 	%rd182, %rd29, %rd181;
	ld.const.f32 	%f221, [%rd182];
	shl.b16 	%rs95, %rs92, 2;
	cvt.u64.u16 	%rd183, %rs95;
	and.b64  	%rd184, %rd183, 60;
	add.s64 	%rd185, %rd29, %rd184;
	ld.const.f32 	%f222, [%rd185];
	shr.u16 	%rs96, %rs92, 4;
	cvt.u32.u16 	%r97, %rs96;
	mul.wide.u32 	%rd186, %r97, 4;
	add.s64 	%rd187, %rd29, %rd186;
	ld.const.f32 	%f223, [%rd187];
	ld.shared.f32 	%f224, [%r341+56];
	ld.shared.f32 	%f225, [%r341+60];
	mul.f32 	%f226, %f221, %f225;
	fma.rn.f32 	%f227, %f220, %f224, %f226;
	add.f32 	%f228, %f216, %f227;
	mul.f32 	%f229, %f223, %f225;
	fma.rn.f32 	%f230, %f222, %f224, %f229;
	add.f32 	%f231, %f219, %f230;
	fma.rn.f32 	%f1386, %f39, %f228, %f1386;
	fma.rn.f32 	%f1387, %f38, %f231, %f1387;
$L__BB4_5:
	setp.gt.u32 	%p2, %r22, 16382;
	@%p2 bra 	$L__BB4_7;
	ld.global.nc.u64 	%rd188, [%rd1+8];
	add.s64 	%rd189, %rd188, %rd1043;
	ld.global.nc.u64 	%rd190, [%rd1+24];
	add.s64 	%rd191, %rd190, %rd1043;
	ld.global.nc.u64 	%rd192, [%rd1+16];
	ld.global.nc.u64 	%rd193, [%rd1];
	ld.f32 	%f232, [%rd191+256];
	ld.f32 	%f233, [%rd189+256];
	add.s64 	%rd194, %rd193, %rd1042;
	ld.u8 	%rs97, [%rd194+-15];
	add.s64 	%rd195, %rd192, %rd1042;
	ld.u8 	%rs98, [%rd195+-15];
	shl.b16 	%rs99, %rs97, 2;
	cvt.u64.u16 	%rd196, %rs99;
	and.b64  	%rd197, %rd196, 60;
	mov.u64 	%rd198, NVFP4_LUT;
	add.s64 	%rd199, %rd198, %rd197;
	ld.const.f32 	%f234, [%rd199];
	shr.u16 	%rs100, %rs97, 4;
	cvt.u32.u16 	%r98, %rs100;
	mul.wide.u32 	%rd200, %r98, 4;
	add.s64 	%rd201, %rd198, %rd200;
	ld.const.f32 	%f235, [%rd201];
	shl.b16 	%rs101, %rs98, 2;
	cvt.u64.u16 	%rd202, %rs101;
	and.b64  	%rd203, %rd202, 60;
	add.s64 	%rd204, %rd198, %rd203;
	ld.const.f32 	%f236, [%rd204];
	shr.u16 	%rs102, %rs98, 4;
	cvt.u32.u16 	%r99, %rs102;
	mul.wide.u32 	%rd205, %r99, 4;
	add.s64 	%rd206, %rd198, %rd205;
	ld.const.f32 	%f237, [%rd206];
	ld.shared.f32 	%f238, [%r341+-64];
	ld.shared.f32 	%f239, [%r341+-60];
	mul.f32 	%f240, %f235, %f239;
	fma.rn.f32 	%f241, %f234, %f238, %f240;
	add.f32 	%f242, %f241, 0f00000000;
	mul.f32 	%f243, %f237, %f239;
	fma.rn.f32 	%f244, %f236, %f238, %f243;
	add.f32 	%f245, %f244, 0f00000000;
	ld.u8 	%rs103, [%rd194+-14];
	ld.u8 	%rs104, [%rd195+-14];
	shl.b16 	%rs105, %rs103, 2;
	cvt.u64.u16 	%rd207, %rs105;
	and.b64  	%rd208, %rd207, 60;
	add.s64 	%rd209, %rd198, %rd208;
	ld.const.f32 	%f246, [%rd209];
	shr.u16 	%rs106, %rs103, 4;
	cvt.u32.u16 	%r100, %rs106;
	mul.wide.u32 	%rd210, %r100, 4;
	add.s64 	%rd211, %rd198, %rd210;
	ld.const.f32 	%f247, [%rd211];
	shl.b16 	%rs107, %rs104, 2;
	cvt.u64.u16 	%rd212, %rs107;
	and.b64  	%rd213, %rd212, 60;
	add.s64 	%rd214, %rd198, %rd213;
	ld.const.f32 	%f248, [%rd214];
	shr.u16 	%rs108, %rs104, 4;
	cvt.u32.u16 	%r101, %rs108;
	mul.wide.u32 	%rd215, %r101, 4;
	add.s64 	%rd216, %rd198, %rd215;
	ld.const.f32 	%f249, [%rd216];
	ld.shared.f32 	%f250, [%r341+-56];
	ld.shared.f32 	%f251, [%r341+-52];
	mul.f32 	%f252, %f247, %f251;
	fma.rn.f32 	%f253, %f246, %f250, %f252;
	add.f32 	%f254, %f242, %f253;
	mul.f32 	%f255, %f249, %f251;
	fma.rn.f32 	%f256, %f248, %f250, %f255;
	add.f32 	%f257, %f245, %f256;
	ld.u8 	%rs109, [%rd194+-13];
	ld.u8 	%rs110, [%rd195+-13];
	shl.b16 	%rs111, %rs109, 2;
	cvt.u64.u16 	%rd217, %rs111;
	and.b64  	%rd218, %rd217, 60;
	add.s64 	%rd219, %rd198, %rd218;
	ld.const.f32 	%f258, [%rd219];
	shr.u16 	%rs112, %rs109, 4;
	cvt.u32.u16 	%r102, %rs112;
	mul.wide.u32 	%rd220, %r102, 4;
	add.s64 	%rd221, %rd198, %rd220;
	ld.const.f32 	%f259, [%rd221];
	shl.b16 	%rs113, %rs110, 2;
	cvt.u64.u16 	%rd222, %rs113;
	and.b64  	%rd223, %rd222, 60;
	add.s64 	%rd224, %rd198, %rd223;
	ld.const.f32 	%f260, [%rd224];
	shr.u16 	%rs114, %rs110, 4;
	cvt.u32.u16 	%r103, %rs114;
	mul.wide.u32 	%rd225, %r103, 4;
	add.s64 	%rd226, %rd198, %rd225;
	ld.const.f32 	%f261, [%rd226];
	ld.shared.f32 	%f262, [%r341+-48];
	ld.shared.f32 	%f263, [%r341+-44];
	mul.f32 	%f264, %f259, %f263;
	fma.rn.f32 	%f265, %f258, %f262, %f264;
	add.f32 	%f266, %f254, %f265;
	mul.f32 	%f267, %f261, %f263;
	fma.rn.f32 	%f268, %f260, %f262, %f267;
	add.f32 	%f269, %f257, %f268;
	ld.u8 	%rs115, [%rd194+-12];
	ld.u8 	%rs116, [%rd195+-12];
	shl.b16 	%rs117, %rs115, 2;
	cvt.u64.u16 	%rd227, %rs117;
	and.b64  	%rd228, %rd227, 60;
	add.s64 	%rd229, %rd198, %rd228;
	ld.const.f32 	%f270, [%rd229];
	shr.u16 	%rs118, %rs115, 4;
	cvt.u32.u16 	%r104, %rs118;
	mul.wide.u32 	%rd230, %r104, 4;
	add.s64 	%rd231, %rd198, %rd230;
	ld.const.f32 	%f271, [%rd231];
	shl.b16 	%rs119, %rs116, 2;
	cvt.u64.u16 	%rd232, %rs119;
	and.b64  	%rd233, %rd232, 60;
	add.s64 	%rd234, %rd198, %rd233;
	ld.const.f32 	%f272, [%rd234];
	shr.u16 	%rs120, %rs116, 4;
	cvt.u32.u16 	%r105, %rs120;
	mul.wide.u32 	%rd235, %r105, 4;
	add.s64 	%rd236, %rd198, %rd235;
	ld.const.f32 	%f273, [%rd236];
	ld.shared.f32 	%f274, [%r341+-40];
	ld.shared.f32 	%f275, [%r341+-36];
	mul.f32 	%f276, %f271, %f275;
	fma.rn.f32 	%f277, %f270, %f274, %f276;
	add.f32 	%f278, %f266, %f277;
	mul.f32 	%f279, %f273, %f275;
	fma.rn.f32 	%f280, %f272, %f274, %f279;
	add.f32 	%f281, %f269, %f280;
	ld.u8 	%rs121, [%rd194+-11];
	ld.u8 	%rs122, [%rd195+-11];
	shl.b16 	%rs123, %rs121, 2;
	cvt.u64.u16 	%rd237, %rs123;
	and.b64  	%rd238, %rd237, 60;
	add.s64 	%rd239, %rd198, %rd238;
	ld.const.f32 	%f282, [%rd239];
	shr.u16 	%rs124, %rs121, 4;
	cvt.u32.u16 	%r106, %rs124;
	mul.wide.u32 	%rd240, %r106, 4;
	add.s64 	%rd241, %rd198, %rd240;
	ld.const.f32 	%f283, [%rd241];
	shl.b16 	%rs125, %rs122, 2;
	cvt.u64.u16 	%rd242, %rs125;
	and.b64  	%rd243, %rd242, 60;
	add.s64 	%rd244, %rd198, %rd243;
	ld.const.f32 	%f284, [%rd244];
	shr.u16 	%rs126, %rs122, 4;
	cvt.u32.u16 	%r107, %rs126;
	mul.wide.u32 	%rd245, %r107, 4;
	add.s64 	%rd246, %rd198, %rd245;
	ld.const.f32 	%f285, [%rd246];
	ld.shared.f32 	%f286, [%r341+-32];
	ld.shared.f32 	%f287, [%r341+-28];
	mul.f32 	%f288, %f283, %f287;
	fma.rn.f32 	%f289, %f282, %f286, %f288;
	add.f32 	%f290, %f278, %f289;
	mul.f32 	%f291, %f285, %f287;
	fma.rn.f32 	%f292, %f284, %f286, %f291;
	add.f32 	%f293, %f281, %f292;
	ld.u8 	%rs127, [%rd194+-10];
	ld.u8 	%rs128, [%rd195+-10];
	shl.b16 	%rs129, %rs127, 2;
	cvt.u64.u16 	%rd247, %rs129;
	and.b64  	%rd248, %rd247, 60;
	add.s64 	%rd249, %rd198, %rd248;
	ld.const.f32 	%f294, [%rd249];
	shr.u16 	%rs130, %rs127, 4;
	cvt.u32.u16 	%r108, %rs130;
	mul.wide.u32 	%rd250, %r108, 4;
	add.s64 	%rd251, %rd198, %rd250;
	ld.const.f32 	%f295, [%rd251];
	shl.b16 	%rs131, %rs128, 2;
	cvt.u64.u16 	%rd252, %rs131;
	and.b64  	%rd253, %rd252, 60;
	add.s64 	%rd254, %rd198, %rd253;
	ld.const.f32 	%f296, [%rd254];
	shr.u16 	%rs132, %rs128, 4;
	cvt.u32.u16 	%r109, %rs132;
	mul.wide.u32 	%rd255, %r109, 4;
	add.s64 	%rd256, %rd198, %rd255;
	ld.const.f32 	%f297, [%rd256];
	ld.shared.f32 	%f298, [%r341+-24];
	ld.shared.f32 	%f299, [%r341+-20];
	mul.f32 	%f300, %f295, %f299;
	fma.rn.f32 	%f301, %f294, %f298, %f300;
	add.f32 	%f302, %f290, %f301;
	mul.f32 	%f303, %f297, %f299;
	fma.rn.f32 	%f304, %f296, %f298, %f303;
	add.f32 	%f305, %f293, %f304;
	ld.u8 	%rs133, [%rd194+-9];
	ld.u8 	%rs134, [%rd195+-9];
	shl.b16 	%rs135, %rs133, 2;
	cvt.u64.u16 	%rd257, %rs135;
	and.b64  	%rd258, %rd257, 60;
	add.s64 	%rd259, %rd198, %rd258;
	ld.const.f32 	%f306, [%rd259];
	shr.u16 	%rs136, %rs133, 4;
	cvt.u32.u16 	%r110, %rs136;
	mul.wide.u32 	%rd260, %r110, 4;
	add.s64 	%rd261, %rd198, %rd260;
	ld.const.f32 	%f307, [%rd261];
	shl.b16 	%rs137, %rs134, 2;
	cvt.u64.u16 	%rd262, %rs137;
	and.b64  	%rd263, %rd262, 60;
	add.s64 	%rd264, %rd198, %rd263;
	ld.const.f32 	%f308, [%rd264];
	shr.u16 	%rs138, %rs134, 4;
	cvt.u32.u16 	%r111, %rs138;
	mul.wide.u32 	%rd265, %r111, 4;
	add.s64 	%rd266, %rd198, %rd265;
	ld.const.f32 	%f309, [%rd266];
	ld.shared.f32 	%f310, [%r341+-16];
	ld.shared.f32 	%f311, [%r341+-12];
	mul.f32 	%f312, %f307, %f311;
	fma.rn.f32 	%f313, %f306, %f310, %f312;
	add.f32 	%f314, %f302, %f313;
	mul.f32 	%f315, %f309, %f311;
	fma.rn.f32 	%f316, %f308, %f310, %f315;
	add.f32 	%f317, %f305, %f316;
	ld.u8 	%rs139, [%rd194+-8];
	ld.u8 	%rs140, [%rd195+-8];
	shl.b16 	%rs141, %rs139, 2;
	cvt.u64.u16 	%rd267, %rs141;
	and.b64  	%rd268, %rd267, 60;
	add.s64 	%rd269, %rd198, %rd268;
	ld.const.f32 	%f318, [%rd269];
	shr.u16 	%rs142, %rs139, 4;
	cvt.u32.u16 	%r112, %rs142;
	mul.wide.u32 	%rd270, %r112, 4;
	add.s64 	%rd271, %rd198, %rd270;
	ld.const.f32 	%f319, [%rd271];
	shl.b16 	%rs143, %rs140, 2;
	cvt.u64.u16 	%rd272, %rs143;
	and.b64  	%rd273, %rd272, 60;
	add.s64 	%rd274, %rd198, %rd273;
	ld.const.f32 	%f320, [%rd274];
	shr.u16 	%rs144, %rs140, 4;
	cvt.u32.u16 	%r113, %rs144;
	mul.wide.u32 	%rd275, %r113, 4;
	add.s64 	%rd276, %rd198, %rd275;
	ld.const.f32 	%f321, [%rd276];
	ld.shared.f32 	%f322, [%r341+-8];
	ld.shared.f32 	%f323, [%r341+-4];
	mul.f32 	%f324, %f319, %f323;
	fma.rn.f32 	%f325, %f318, %f322, %f324;
	add.f32 	%f326, %f314, %f325;
	mul.f32 	%f327, %f321, %f323;
	fma.rn.f32 	%f328, %f320, %f322, %f327;
	add.f32 	%f329, %f317, %f328;
	ld.u8 	%rs145, [%rd194+-7];
	ld.u8 	%rs146, [%rd195+-7];
	shl.b16 	%rs147, %rs145, 2;
	cvt.u64.u16 	%rd277, %rs147;
	and.b64  	%rd278, %rd277, 60;
	add.s64 	%rd279, %rd198, %rd278;
	ld.const.f32 	%f330, [%rd279];
	shr.u16 	%rs148, %rs145, 4;
	cvt.u32.u16 	%r114, %rs148;
	mul.wide.u32 	%rd280, %r114, 4;
	add.s64 	%rd281, %rd198, %rd280;
	ld.const.f32 	%f331, [%rd281];
	shl.b16 	%rs149, %rs146, 2;
	cvt.u64.u16 	%rd282, %rs149;
	and.b64  	%rd283, %rd282, 60;
	add.s64 	%rd284, %rd198, %rd283;
	ld.const.f32 	%f332, [%rd284];
	shr.u16 	%rs150, %rs146, 4;
	cvt.u32.u16 	%r115, %rs150;
	mul.wide.u32 	%rd285, %r115, 4;
	add.s64 	%rd286, %rd198, %rd285;
	ld.const.f32 	%f333, [%rd286];
	ld.shared.f32 	%f334, [%r341];
	ld.shared.f32 	%f335, [%r341+4];
	mul.f32 	%f336, %f331, %f335;
	fma.rn.f32 	%f337, %f330, %f334, %f336;
	add.f32 	%f338, %f326, %f337;
	mul.f32 	%f339, %f333, %f335;
	fma.rn.f32 	%f340, %f332, %f334, %f339;
	add.f32 	%f341, %f329, %f340;
	ld.u8 	%rs151, [%rd194+-6];
	ld.u8 	%rs152, [%rd195+-6];
	shl.b16 	%rs153, %rs151, 2;
	cvt.u64.u16 	%rd287, %rs153;
	and.b64  	%rd288, %rd287, 60;
	add.s64 	%rd289, %rd198, %rd288;
	ld.const.f32 	%f342, [%rd289];
	shr.u16 	%rs154, %rs151, 4;
	cvt.u32.u16 	%r116, %rs154;
	mul.wide.u32 	%rd290, %r116, 4;
	add.s64 	%rd291, %rd198, %rd290;
	ld.const.f32 	%f343, [%rd291];
	shl.b16 	%rs155, %rs152, 2;
	cvt.u64.u16 	%rd292, %rs155;
	and.b64  	%rd293, %rd292, 60;
	add.s64 	%rd294, %rd198, %rd293;
	ld.const.f32 	%f344, [%rd294];
	shr.u16 	%rs156, %rs152, 4;
	cvt.u32.u16 	%r117, %rs156;
	mul.wide.u32 	%rd295, %r117, 4;
	add.s64 	%rd296, %rd198, %rd295;
	ld.const.f32 	%f345, [%rd296];
	ld.shared.f32 	%f346, [%r341+8];
	ld.shared.f32 	%f347, [%r341+12];
	mul.f32 	%f348, %f343, %f347;
	fma.rn.f32 	%f349, %f342, %f346, %f348;
	add.f32 	%f350, %f338, %f349;
	mul.f32 	%f351, %f345, %f347;
	fma.rn.f32 	%f352, %f344, %f346, %f351;
	add.f32 	%f353, %f341, %f352;
	ld.u8 	%rs157, [%rd194+-5];
	ld.u8 	%rs158, [%rd195+-5];
	shl.b16 	%rs159, %rs157, 2;
	cvt.u64.u16 	%rd297, %rs159;
	and.b64  	%rd298, %rd297, 60;
	add.s64 	%rd299, %rd198, %rd298;
	ld.const.f32 	%f354, [%rd299];
	shr.u16 	%rs160, %rs157, 4;
	cvt.u32.u16 	%r118, %rs160;
	mul.wide.u32 	%rd300, %r118, 4;
	add.s64 	%rd301, %rd198, %rd300;
	ld.const.f32 	%f355, [%rd301];
	shl.b16 	%rs161, %rs158, 2;
	cvt.u64.u16 	%rd302, %rs161;
	and.b64  	%rd303, %rd302, 60;
	add.s64 	%rd304, %rd198, %rd303;
	ld.const.f32 	%f356, [%rd304];
	shr.u16 	%rs162, %rs158, 4;
	cvt.u32.u16 	%r119, %rs162;
	mul.wide.u32 	%rd305, %r119, 4;
	add.s64 	%rd306, %rd198, %rd305;
	ld.const.f32 	%f357, [%rd306];
	ld.shared.f32 	%f358, [%r341+16];
	ld.shared.f32 	%f359, [%r341+20];
	mul.f32 	%f360, %f355, %f359;
	fma.rn.f32 	%f361, %f354, %f358, %f360;
	add.f32 	%f362, %f350, %f361;
	mul.f32 	%f363, %f357, %f359;
	fma.rn.f32 	%f364, %f356, %f358, %f363;
	add.f32 	%f365, %f353, %f364;
	ld.u8 	%rs163, [%rd194+-4];
	ld.u8 	%rs164, [%rd195+-4];
	shl.b16 	%rs165, %rs163, 2;
	cvt.u64.u16 	%rd307, %rs165;
	and.b64  	%rd308, %rd307, 60;
	add.s64 	%rd309, %rd198, %rd308;
	ld.const.f32 	%f366, [%rd309];
	shr.u16 	%rs166, %rs163, 4;
	cvt.u32.u16 	%r120, %rs166;
	mul.wide.u32 	%rd310, %r120, 4;
	add.s64 	%rd311, %rd198, %rd310;
	ld.const.f32 	%f367, [%rd311];
	shl.b16 	%rs167, %rs164, 2;
	cvt.u64.u16 	%rd312, %rs167;
	and.b64  	%rd313, %rd312, 60;
	add.s64 	%rd314, %rd198, %rd313;
	ld.const.f32 	%f368, [%rd314];
	shr.u16 	%rs168, %rs164, 4;
	cvt.u32.u16 	%r121, %rs168;
	mul.wide.u32 	%rd315, %r121, 4;
	add.s64 	%rd316, %rd198, %rd315;
	ld.const.f32 	%f369, [%rd316];
	ld.shared.f32 	%f370, [%r341+24];
	ld.shared.f32 	%f371, [%r341+28];
	mul.f32 	%f372, %f367, %f371;
	fma.rn.f32 	%f373, %f366, %f370, %f372;
	add.f32 	%f374, %f362, %f373;
	mul.f32 	%f375, %f369, %f371;
	fma.rn.f32 	%f376, %f368, %f370, %f375;
	add.f32 	%f377, %f365, %f376;
	ld.u8 	%rs169, [%rd194+-3];
	ld.u8 	%rs170, [%rd195+-3];
	shl.b16 	%rs171, %rs169, 2;
	cvt.u64.u16 	%rd317, %rs171;
	and.b64  	%rd318, %rd317, 60;
	add.s64 	%rd319, %rd198, %rd318;
	ld.const.f32 	%f378, [%rd319];
	shr.u16 	%rs172, %rs169, 4;
	cvt.u32.u16 	%r122, %rs172;
	mul.wide.u32 	%rd320, %r122, 4;
	add.s64 	%rd321, %rd198, %rd320;
	ld.const.f32 	%f379, [%rd321];
	shl.b16 	%rs173, %rs170, 2;
	cvt.u64.u16 	%rd322, %rs173;
	and.b64  	%rd323, %rd322, 60;
	add.s64 	%rd324, %rd198, %rd323;
	ld.const.f32 	%f380, [%rd324];
	shr.u16 	%rs174, %rs170, 4;
	cvt.u32.u16 	%r123, %rs174;
	mul.wide.u32 	%rd325, %r123, 4;
	add.s64 	%rd326, %rd198, %rd325;
	ld.const.f32 	%f381, [%rd326];
	ld.shared.f32 	%f382, [%r341+32];
	ld.shared.f32 	%f383, [%r341+36];
	mul.f32 	%f384, %f379, %f383;
	fma.rn.f32 	%f385, %f378, %f382, %f384;
	add.f32 	%f386, %f374, %f385;
	mul.f32 	%f387, %f381, %f383;
	fma.rn.f32 	%f388, %f380, %f382, %f387;
	add.f32 	%f389, %f377, %f388;
	ld.u8 	%rs175, [%rd194+-2];
	ld.u8 	%rs176, [%rd195+-2];
	shl.b16 	%rs177, %rs175, 2;
	cvt.u64.u16 	%rd327, %rs177;
	and.b64  	%rd328, %rd327, 60;
	add.s64 	%rd329, %rd198, %rd328;
	ld.const.f32 	%f390, [%rd329];
	shr.u16 	%rs178, %rs175, 4;
	cvt.u32.u16 	%r124, %rs178;
	mul.wide.u32 	%rd330, %r124, 4;
	add.s64 	%rd331, %rd198, %rd330;
	ld.const.f32 	%f391, [%rd331];
	shl.b16 	%rs179, %rs176, 2;
	cvt.u64.u16 	%rd332, %rs179;
	and.b64  	%rd333, %rd332, 60;
	add.s64 	%rd334, %rd198, %rd333;
	ld.const.f32 	%f392, [%rd334];
	shr.u16 	%rs180, %rs176, 4;
	cvt.u32.u16 	%r125, %rs180;
	mul.wide.u32 	%rd335, %r125, 4;
	add.s64 	%rd336, %rd198, %rd335;
	ld.const.f32 	%f393, [%rd336];
	ld.shared.f32 	%f394, [%r341+40];
	ld.shared.f32 	%f395, [%r341+44];
	mul.f32 	%f396, %f391, %f395;
	fma.rn.f32 	%f397, %f390, %f394, %f396;
	add.f32 	%f398, %f386, %f397;
	mul.f32 	%f399, %f393, %f395;
	fma.rn.f32 	%f400, %f392, %f394, %f399;
	add.f32 	%f401, %f389, %f400;
	ld.u8 	%rs181, [%rd194+-1];
	ld.u8 	%rs182, [%rd195+-1];
	shl.b16 	%rs183, %rs181, 2;
	cvt.u64.u16 	%rd337, %rs183;
	and.b64  	%rd338, %rd337, 60;
	add.s64 	%rd339, %rd198, %rd338;
	ld.const.f32 	%f402, [%rd339];
	shr.u16 	%rs184, %rs181, 4;
	cvt.u32.u16 	%r126, %rs184;
	mul.wide.u32 	%rd340, %r126, 4;
	add.s64 	%rd341, %rd198, %rd340;
	ld.const.f32 	%f403, [%rd341];
	shl.b16 	%rs185, %rs182, 2;
	cvt.u64.u16 	%rd342, %rs185;
	and.b64  	%rd343, %rd342, 60;
	add.s64 	%rd344, %rd198, %rd343;
	ld.const.f32 	%f404, [%rd344];
	shr.u16 	%rs186, %rs182, 4;
	cvt.u32.u16 	%r127, %rs186;
	mul.wide.u32 	%rd345, %r127, 4;
	add.s64 	%rd346, %rd198, %rd345;
	ld.const.f32 	%f405, [%rd346];
	ld.shared.f32 	%f406, [%r341+48];
	ld.shared.f32 	%f407, [%r341+52];
	mul.f32 	%f408, %f403, %f407;
	fma.rn.f32 	%f409, %f402, %f406, %f408;
	add.f32 	%f410, %f398, %f409;
	mul.f32 	%f411, %f405, %f407;
	fma.rn.f32 	%f412, %f404, %f406, %f411;
	add.f32 	%f413, %f401, %f412;
	ld.u8 	%rs187, [%rd194];
	ld.u8 	%rs188, [%rd195];
	shl.b16 	%rs189, %rs187, 2;
	cvt.u64.u16 	%rd347, %rs189;
	and.b64  	%rd348, %rd347, 60;
	add.s64 	%rd349, %rd198, %rd348;
	ld.const.f32 	%f414, [%rd349];
	shr.u16 	%rs190, %rs187, 4;
	cvt.u32.u16 	%r128, %rs190;
	mul.wide.u32 	%rd350, %r128, 4;
	add.s64 	%rd351, %rd198, %rd350;
	ld.const.f32 	%f415, [%rd351];
	shl.b16 	%rs191, %rs188, 2;
	cvt.u64.u16 	%rd352, %rs191;
	and.b64  	%rd353, %rd352, 60;
	add.s64 	%rd354, %rd198, %rd353;
	ld.const.f32 	%f416, [%rd354];
	shr.u16 	%rs192, %rs188, 4;
	cvt.u32.u16 	%r129, %rs192;
	mul.wide.u32 	%rd355, %r129, 4;
	add.s64 	%rd356, %rd198, %rd355;
	ld.const.f32 	%f417, [%rd356];
	ld.shared.f32 	%f418, [%r341+56];
	ld.shared.f32 	%f419, [%r341+60];
	mul.f32 	%f420, %f415, %f419;
	fma.rn.f32 	%f421, %f414, %f418, %f420;
	add.f32 	%f422, %f410, %f421;
	mul.f32 	%f423, %f417, %f419;
	fma.rn.f32 	%f424, %f416, %f418, %f423;
	add.f32 	%f425, %f413, %f424;
	fma.rn.f32 	%f1388, %f233, %f422, %f1388;
	fma.rn.f32 	%f1389, %f232, %f425, %f1389;
$L__BB4_7:
	add.s64 	%rd1043, %rd1043, 4;
	add.s32 	%r342, %r342, 128;
	add.s64 	%rd1042, %rd1042, 16;
	add.s32 	%r341, %r341, 128;
	setp.ne.s32 	%p3, %r342, 8256;
	@%p3 bra 	$L__BB4_3;
	fma.rn.f32 	%f427, %f1386, 0fBBBB989D, 0f3F000000;
	cvt.sat.f32.f32 	%f428, %f427;
	mov.f32 	%f429, 0f4B400001;
	mov.f32 	%f430, 0f437C0000;
	fma.rm.f32 	%f431, %f428, %f430, %f429;
	add.f32 	%f432, %f431, 0fCB40007F;
	neg.f32 	%f433, %f432;
	fma.rn.f32 	%f434, %f1386, 0fBFB8AA3B, %f433;
	fma.rn.f32 	%f435, %f1386, 0fB2A57060, %f434;
	mov.b32 	%r131, %f431;
	shl.b32 	%r132, %r131, 23;
	mov.b32 	%f436, %r132;
	ex2.approx.ftz.f32 	%f437, %f435;
	fma.rn.f32 	%f438, %f437, %f436, 0f3F800000;
	rcp.rn.f32 	%f439, %f438;
	mul.f32 	%f440, %f1386, %f439;
	mul.f32 	%f441, %f1387, %f440;
	fma.rn.f32 	%f442, %f1388, 0fBBBB989D, 0f3F000000;
	cvt.sat.f32.f32 	%f443, %f442;
	fma.rm.f32 	%f444, %f443, %f430, %f429;
	add.f32 	%f445, %f444, 0fCB40007F;
	neg.f32 	%f446, %f445;
	fma.rn.f32 	%f447, %f1388, 0fBFB8AA3B, %f446;
	fma.rn.f32 	%f448, %f1388, 0fB2A57060, %f447;
	mov.b32 	%r133, %f444;
	shl.b32 	%r134, %r133, 23;
	mov.b32 	%f449, %r134;
	ex2.approx.ftz.f32 	%f450, %f448;
	fma.rn.f32 	%f451, %f450, %f449, 0f3F800000;
	rcp.rn.f32 	%f452, %f451;
	mul.f32 	%f453, %f1388, %f452;
	mul.f32 	%f454, %f1389, %f453;
	st.shared.v2.f32 	[%r4], {%f441, %f454};
	bar.sync 	0;
	shr.u32 	%r135, %r340, 5;
	ld.global.nc.u64 	%rd8, [%rd1+40];
	ld.global.nc.u64 	%rd9, [%rd1+32];
	add.s32 	%r27, %r135, %r5;
	mov.f32 	%f1390, 0f00000000;
	mov.b32 	%r343, 0;
$L__BB4_9:
	add.s32 	%r136, %r343, %r27;
	mul.wide.u32 	%rd357, %r136, 4;
	add.s64 	%rd358, %rd8, %rd357;
	shl.b32 	%r137, %r343, 5;
	add.s32 	%r138, %r137, %r340;
	ld.f32 	%f455, [%rd358];
	shr.u32 	%r139, %r138, 1;
	add.s32 	%r140, %r6, %r139;
	cvt.u64.u32 	%rd359, %r140;
	add.s64 	%rd360, %rd9, %rd359;
	ld.u8 	%rs193, [%rd360];
	shl.b16 	%rs194, %rs193, 2;
	cvt.u64.u16 	%rd361, %rs194;
	and.b64  	%rd362, %rd361, 60;
	mov.u64 	%rd363, NVFP4_LUT;
	add.s64 	%rd364, %rd363, %rd362;
	ld.const.f32 	%f456, [%rd364];
	shr.u16 	%rs195, %rs193, 4;
	cvt.u32.u16 	%r141, %rs195;
	mul.wide.u32 	%rd365, %r141, 4;
	add.s64 	%rd366, %rd363, %rd365;
	ld.const.f32 	%f457, [%rd366];
	shl.b32 	%r142, %r343, 7;
	mov.u32 	%r143, shared_mem;
	add.s32 	%r144, %r143, %r142;
	ld.shared.v4.f32 	{%f458, %f459, %f460, %f461}, [%r144+16384];
	mul.f32 	%f462, %f457, %f459;
	fma.rn.f32 	%f463, %f456, %f458, %f462;
	add.f32 	%f464, %f463, 0f00000000;
	ld.u8 	%rs196, [%rd360+1];
	shl.b16 	%rs197, %rs196, 2;
	cvt.u64.u16 	%rd367, %rs197;
	and.b64  	%rd368, %rd367, 60;
	add.s64 	%rd369, %rd363, %rd368;
	ld.const.f32 	%f465, [%rd369];
	shr.u16 	%rs198, %rs196, 4;
	cvt.u32.u16 	%r145, %rs198;
	mul.wide.u32 	%rd370, %r145, 4;
	add.s64 	%rd371, %rd363, %rd370;
	ld.const.f32 	%f466, [%rd371];
	mul.f32 	%f467, %f466, %f461;
	fma.rn.f32 	%f468, %f465, %f460, %f467;
	add.f32 	%f469, %f464, %f468;
	ld.u8 	%rs199, [%rd360+2];
	shl.b16 	%rs200, %rs199, 2;
	cvt.u64.u16 	%rd372, %rs200;
	and.b64  	%rd373, %rd372, 60;
	add.s64 	%rd374, %rd363, %rd373;
	ld.const.f32 	%f470, [%rd374];
	shr.u16 	%rs201, %rs199, 4;
	cvt.u32.u16 	%r146, %rs201;
	mul.wide.u32 	%rd375, %r146, 4;
	add.s64 	%rd376, %rd363, %rd375;
	ld.const.f32 	%f471, [%rd376];
	ld.shared.v4.f32 	{%f472, %f473, %f474, %f475}, [%r144+16400];
	mul.f32 	%f476, %f471, %f473;
	fma.rn.f32 	%f477, %f470, %f472, %f476;
	add.f32 	%f478, %f469, %f477;
	ld.u8 	%rs202, [%rd360+3];
	shl.b16 	%rs203, %rs202, 2;
	cvt.u64.u16 	%rd377, %rs203;
	and.b64  	%rd378, %rd377, 60;
	add.s64 	%rd379, %rd363, %rd378;
	ld.const.f32 	%f479, [%rd379];
	shr.u16 	%rs204, %rs202, 4;
	cvt.u32.u16 	%r147, %rs204;
	mul.wide.u32 	%rd380, %r147, 4;
	add.s64 	%rd381, %rd363, %rd380;
	ld.const.f32 	%f480, [%rd381];
	mul.f32 	%f481, %f480, %f475;
	fma.rn.f32 	%f482, %f479, %f474, %f481;
	add.f32 	%f483, %f478, %f482;
	ld.u8 	%rs205, [%rd360+4];
	shl.b16 	%rs206, %rs205, 2;
	cvt.u64.u16 	%rd382, %rs206;
	and.b64  	%rd383, %rd382, 60;
	add.s64 	%rd384, %rd363, %rd383;
	ld.const.f32 	%f484, [%rd384];
	shr.u16 	%rs207, %rs205, 4;
	cvt.u32.u16 	%r148, %rs207;
	mul.wide.u32 	%rd385, %r148, 4;
	add.s64 	%rd386, %rd363, %rd385;
	ld.const.f32 	%f485, [%rd386];
	ld.shared.v4.f32 	{%f486, %f487, %f488, %f489}, [%r144+16416];
	mul.f32 	%f490, %f485, %f487;
	fma.rn.f32 	%f491, %f484, %f486, %f490;
	add.f32 	%f492, %f483, %f491;
	ld.u8 	%rs208, [%rd360+5];
	shl.b16 	%rs209, %rs208, 2;
	cvt.u64.u16 	%rd387, %rs209;
	and.b64  	%rd388, %rd387, 60;
	add.s64 	%rd389, %rd363, %rd388;
	ld.const.f32 	%f493, [%rd389];
	shr.u16 	%rs210, %rs208, 4;
	cvt.u32.u16 	%r149, %rs210;
	mul.wide.u32 	%rd390, %r149, 4;
	add.s64 	%rd391, %rd363, %rd390;
	ld.const.f32 	%f494, [%rd391];
	mul.f32 	%f495, %f494, %f489;
	fma.rn.f32 	%f496, %f493, %f488, %f495;
	add.f32 	%f497, %f492, %f496;
	ld.u8 	%rs211, [%rd360+6];
	shl.b16 	%rs212, %rs211, 2;
	cvt.u64.u16 	%rd392, %rs212;
	and.b64  	%rd393, %rd392, 60;
	add.s64 	%rd394, %rd363, %rd393;
	ld.const.f32 	%f498, [%rd394];
	shr.u16 	%rs213, %rs211, 4;
	cvt.u32.u16 	%r150, %rs213;
	mul.wide.u32 	%rd395, %r150, 4;
	add.s64 	%rd396, %rd363, %rd395;
	ld.const.f32 	%f499, [%rd396];
	ld.shared.v4.f32 	{%f500, %f501, %f502, %f503}, [%r144+16432];
	mul.f32 	%f504, %f499, %f501;
	fma.rn.f32 	%f505, %f498, %f500, %f504;
	add.f32 	%f506, %f497, %f505;
	ld.u8 	%rs214, [%rd360+7];
	shl.b16 	%rs215, %rs214, 2;
	cvt.u64.u16 	%rd397, %rs215;
	and.b64  	%rd398, %rd397, 60;
	add.s64 	%rd399, %rd363, %rd398;
	ld.const.f32 	%f507, [%rd399];
	shr.u16 	%rs216, %rs214, 4;
	cvt.u32.u16 	%r151, %rs216;
	mul.wide.u32 	%rd400, %r151, 4;
	add.s64 	%rd401, %rd363, %rd400;
	ld.const.f32 	%f508, [%rd401];
	mul.f32 	%f509, %f508, %f503;
	fma.rn.f32 	%f510, %f507, %f502, %f509;
	add.f32 	%f511, %f506, %f510;
	ld.u8 	%rs217, [%rd360+8];
	shl.b16 	%rs218, %rs217, 2;
	cvt.u64.u16 	%rd402, %rs218;
	and.b64  	%rd403, %rd402, 60;
	add.s64 	%rd404, %rd363, %rd403;
	ld.const.f32 	%f512, [%rd404];
	shr.u16 	%rs219, %rs217, 4;
	cvt.u32.u16 	%r152, %rs219;
	mul.wide.u32 	%rd405, %r152, 4;
	add.s64 	%rd406, %rd363, %rd405;
	ld.const.f32 	%f513, [%rd406];
	ld.shared.v4.f32 	{%f514, %f515, %f516, %f517}, [%r144+16448];
	mul.f32 	%f518, %f513, %f515;
	fma.rn.f32 	%f519, %f512, %f514, %f518;
	add.f32 	%f520, %f511, %f519;
	ld.u8 	%rs220, [%rd360+9];
	shl.b16 	%rs221, %rs220, 2;
	cvt.u64.u16 	%rd407, %rs221;
	and.b64  	%rd408, %rd407, 60;
	add.s64 	%rd409, %rd363, %rd408;
	ld.const.f32 	%f521, [%rd409];
	shr.u16 	%rs222, %rs220, 4;
	cvt.u32.u16 	%r153, %rs222;
	mul.wide.u32 	%rd410, %r153, 4;
	add.s64 	%rd411, %rd363, %rd410;
	ld.const.f32 	%f522, [%rd411];
	mul.f32 	%f523, %f522, %f517;
	fma.rn.f32 	%f524, %f521, %f516, %f523;
	add.f32 	%f525, %f520, %f524;
	ld.u8 	%rs223, [%rd360+10];
	shl.b16 	%rs224, %rs223, 2;
	cvt.u64.u16 	%rd412, %rs224;
	and.b64  	%rd413, %rd412, 60;
	add.s64 	%rd414, %rd363, %rd413;
	ld.const.f32 	%f526, [%rd414];
	shr.u16 	%rs225, %rs223, 4;
	cvt.u32.u16 	%r154, %rs225;
	mul.wide.u32 	%rd415, %r154, 4;
	add.s64 	%rd416, %rd363, %rd415;
	ld.const.f32 	%f527, [%rd416];
	ld.shared.v4.f32 	{%f528, %f529, %f530, %f531}, [%r144+16464];
	mul.f32 	%f532, %f527, %f529;
	fma.rn.f32 	%f533, %f526, %f528, %f532;
	add.f32 	%f534, %f525, %f533;
	ld.u8 	%rs226, [%rd360+11];
	shl.b16 	%rs227, %rs226, 2;
	cvt.u64.u16 	%rd417, %rs227;
	and.b64  	%rd418, %rd417, 60;
	add.s64 	%rd419, %rd363, %rd418;
	ld.const.f32 	%f535, [%rd419];
	shr.u16 	%rs228, %rs226, 4;
	cvt.u32.u16 	%r155, %rs228;
	mul.wide.u32 	%rd420, %r155, 4;
	add.s64 	%rd421, %rd363, %rd420;
	ld.const.f32 	%f536, [%rd421];
	mul.f32 	%f537, %f536, %f531;
	fma.rn.f32 	%f538, %f535, %f530, %f537;
	add.f32 	%f539, %f534, %f538;
	ld.u8 	%rs229, [%rd360+12];
	shl.b16 	%rs230, %rs229, 2;
	cvt.u64.u16 	%rd422, %rs230;
	and.b64  	%rd423, %rd422, 60;
	add.s64 	%rd424, %rd363, %rd423;
	ld.const.f32 	%f540, [%rd424];
	shr.u16 	%rs231, %rs229, 4;
	cvt.u32.u16 	%r156, %rs231;
	mul.wide.u32 	%rd425, %r156, 4;
	add.s64 	%rd426, %rd363, %rd425;
	ld.const.f32 	%f541, [%rd426];
	ld.shared.v4.f32 	{%f542, %f543, %f544, %f545}, [%r144+16480];
	mul.f32 	%f546, %f541, %f543;
	fma.rn.f32 	%f547, %f540, %f542, %f546;
	add.f32 	%f548, %f539, %f547;
	ld.u8 	%rs232, [%rd360+13];
	shl.b16 	%rs233, %rs232, 2;
	cvt.u64.u16 	%rd427, %rs233;
	and.b64  	%rd428, %rd427, 60;
	add.s64 	%rd429, %rd363, %rd428;
	ld.const.f32 	%f549, [%rd429];
	shr.u16 	%rs234, %rs232, 4;
	cvt.u32.u16 	%r157, %rs234;
	mul.wide.u32 	%rd430, %r157, 4;
	add.s64 	%rd431, %rd363, %rd430;
	ld.const.f32 	%f550, [%rd431];
	mul.f32 	%f551, %f550, %f545;
	fma.rn.f32 	%f552, %f549, %f544, %f551;
	add.f32 	%f553, %f548, %f552;
	ld.u8 	%rs235, [%rd360+14];
	shl.b16 	%rs236, %rs235, 2;
	cvt.u64.u16 	%rd432, %rs236;
	and.b64  	%rd433, %rd432, 60;
	add.s64 	%rd434, %rd363, %rd433;
	ld.const.f32 	%f554, [%rd434];
	shr.u16 	%rs237, %rs235, 4;
	cvt.u32.u16 	%r158, %rs237;
	mul.wide.u32 	%rd435, %r158, 4;
	add.s64 	%rd436, %rd363, %rd435;
	ld.const.f32 	%f555, [%rd436];
	ld.shared.v4.f32 	{%f556, %f557, %f558, %f559}, [%r144+16496];
	mul.f32 	%f560, %f555, %f557;
	fma.rn.f32 	%f561, %f554, %f556, %f560;
	add.f32 	%f562, %f553, %f561;
	ld.u8 	%rs238, [%rd360+15];
	shl.b16 	%rs239, %rs238, 2;
	cvt.u64.u16 	%rd437, %rs239;
	and.b64  	%rd438, %rd437, 60;
	add.s64 	%rd439, %rd363, %rd438;
	ld.const.f32 	%f563, [%rd439];
	shr.u16 	%rs240, %rs238, 4;
	cvt.u32.u16 	%r159, %rs240;
	mul.wide.u32 	%rd440, %r159, 4;
	add.s64 	%rd441, %rd363, %rd440;
	ld.const.f32 	%f564, [%rd441];
	mul.f32 	%f565, %f564, %f559;
	fma.rn.f32 	%f566, %f563, %f558, %f565;
	add.f32 	%f567, %f562, %f566;
	fma.rn.f32 	%f1390, %f455, %f567, %f1390;
	add.s32 	%r343, %r343, 1;
	setp.ne.s32 	%p4, %r343, 16;
	@%p4 bra 	$L__BB4_9;
	atom.shared.add.f32 	%f569, [%r20], %f1390;
	add.s32 	%r30, %r27, 512;
	mov.f32 	%f1391, 0f00000000;
	mov.b32 	%r344, 0;
$L__BB4_11:
	add.s32 	%r161, %r344, %r30;
	mul.wide.u32 	%rd442, %r161, 4;
	add.s64 	%rd443, %rd8, %rd442;
	shl.b32 	%r162, %r344, 5;
	add.s32 	%r163, %r162, %r340;
	ld.f32 	%f570, [%rd443];
	shr.u32 	%r164, %r163, 1;
	add.s32 	%r165, %r7, %r164;
	cvt.u64.u32 	%rd444, %r165;
	add.s64 	%rd445, %rd9, %rd444;
	ld.u8 	%rs241, [%rd445];
	shl.b16 	%rs242, %rs241, 2;
	cvt.u64.u16 	%rd446, %rs242;
	and.b64  	%rd447, %rd446, 60;
	add.s64 	%rd449, %rd363, %rd447;
	ld.const.f32 	%f571, [%rd449];
	shr.u16 	%rs243, %rs241, 4;
	cvt.u32.u16 	%r166, %rs243;
	mul.wide.u32 	%rd450, %r166, 4;
	add.s64 	%rd451, %rd363, %rd450;
	ld.const.f32 	%f572, [%rd451];
	shl.b32 	%r167, %r344, 7;
	add.s32 	%r169, %r143, %r167;
	ld.shared.v4.f32 	{%f573, %f574, %f575, %f576}, [%r169+16384];
	mul.f32 	%f577, %f572, %f574;
	fma.rn.f32 	%f578, %f571, %f573, %f577;
	add.f32 	%f579, %f578, 0f00000000;
	ld.u8 	%rs244, [%rd445+1];
	shl.b16 	%rs245, %rs244, 2;
	cvt.u64.u16 	%rd452, %rs245;
	and.b64  	%rd453, %rd452, 60;
	add.s64 	%rd454, %rd363, %rd453;
	ld.const.f32 	%f580, [%rd454];
	shr.u16 	%rs246, %rs244, 4;
	cvt.u32.u16 	%r170, %rs246;
	mul.wide.u32 	%rd455, %r170, 4;
	add.s64 	%rd456, %rd363, %rd455;
	ld.const.f32 	%f581, [%rd456];
	mul.f32 	%f582, %f581, %f576;
	fma.rn.f32 	%f583, %f580, %f575, %f582;
	add.f32 	%f584, %f579, %f583;
	ld.u8 	%rs247, [%rd445+2];
	shl.b16 	%rs248, %rs247, 2;
	cvt.u64.u16 	%rd457, %rs248;
	and.b64  	%rd458, %rd457, 60;
	add.s64 	%rd459, %rd363, %rd458;
	ld.const.f32 	%f585, [%rd459];
	shr.u16 	%rs249, %rs247, 4;
	cvt.u32.u16 	%r171, %rs249;
	mul.wide.u32 	%rd460, %r171, 4;
	add.s64 	%rd461, %rd363, %rd460;
	ld.const.f32 	%f586, [%rd461];
	ld.shared.v4.f32 	{%f587, %f588, %f589, %f590}, [%r169+16400];
	mul.f32 	%f591, %f586, %f588;
	fma.rn.f32 	%f592, %f585, %f587, %f591;
	add.f32 	%f593, %f584, %f592;
	ld.u8 	%rs250, [%rd445+3];
	shl.b16 	%rs251, %rs250, 2;
	cvt.u64.u16 	%rd462, %rs251;
	and.b64  	%rd463, %rd462, 60;
	add.s64 	%rd464, %rd363, %rd463;
	ld.const.f32 	%f594, [%rd464];
	shr.u16 	%rs252, %rs250, 4;
	cvt.u32.u16 	%r172, %rs252;
	mul.wide.u32 	%rd465, %r172, 4;
	add.s64 	%rd466, %rd363, %rd465;
	ld.const.f32 	%f595, [%rd466];
	mul.f32 	%f596, %f595, %f590;
	fma.rn.f32 	%f597, %f594, %f589, %f596;
	add.f32 	%f598, %f593, %f597;
	ld.u8 	%rs253, [%rd445+4];
	shl.b16 	%rs254, %rs253, 2;
	cvt.u64.u16 	%rd467, %rs254;
	and.b64  	%rd468, %rd467, 60;
	add.s64 	%rd469, %rd363, %rd468;
	ld.const.f32 	%f599, [%rd469];
	shr.u16 	%rs255, %rs253, 4;
	cvt.u32.u16 	%r173, %rs255;
	mul.wide.u32 	%rd470, %r173, 4;
	add.s64 	%rd471, %rd363, %rd470;
	ld.const.f32 	%f600, [%rd471];
	ld.shared.v4.f32 	{%f601, %f602, %f603, %f604}, [%r169+16416];
	mul.f32 	%f605, %f600, %f602;
	fma.rn.f32 	%f606, %f599, %f601, %f605;
	add.f32 	%f607, %f598, %f606;
	ld.u8 	%rs256, [%rd445+5];
	shl.b16 	%rs257, %rs256, 2;
	cvt.u64.u16 	%rd472, %rs257;
	and.b64  	%rd473, %rd472, 60;
	add.s64 	%rd474, %rd363, %rd473;
	ld.const.f32 	%f608, [%rd474];
	shr.u16 	%rs258, %rs256, 4;
	cvt.u32.u16 	%r174, %rs258;
	mul.wide.u32 	%rd475, %r174, 4;
	add.s64 	%rd476, %rd363, %rd475;
	ld.const.f32 	%f609, [%rd476];
	mul.f32 	%f610, %f609, %f604;
	fma.rn.f32 	%f611, %f608, %f603, %f610;
	add.f32 	%f612, %f607, %f611;
	ld.u8 	%rs259, [%rd445+6];
	shl.b16 	%rs260, %rs259, 2;
	cvt.u64.u16 	%rd477, %rs260;
	and.b64  	%rd478, %rd477, 60;
	add.s64 	%rd479, %rd363, %rd478;
	ld.const.f32 	%f613, [%rd479];
	shr.u16 	%rs261, %rs259, 4;
	cvt.u32.u16 	%r175, %rs261;
	mul.wide.u32 	%rd480, %r175, 4;
	add.s64 	%rd481, %rd363, %rd480;
	ld.const.f32 	%f614, [%rd481];
	ld.shared.v4.f32 	{%f615, %f616, %f617, %f618}, [%r169+16432];
	mul.f32 	%f619, %f614, %f616;
	fma.rn.f32 	%f620, %f613, %f615, %f619;
	add.f32 	%f621, %f612, %f620;
	ld.u8 	%rs262, [%rd445+7];
	shl.b16 	%rs263, %rs262, 2;
	cvt.u64.u16 	%rd482, %rs263;
	and.b64  	%rd483, %rd482, 60;
	add.s64 	%rd484, %rd363, %rd483;
	ld.const.f32 	%f622, [%rd484];
	shr.u16 	%rs264, %rs262, 4;
	cvt.u32.u16 	%r176, %rs264;
	mul.wide.u32 	%rd485, %r176, 4;
	add.s64 	%rd486, %rd363, %rd485;
	ld.const.f32 	%f623, [%rd486];
	mul.f32 	%f624, %f623, %f618;
	fma.rn.f32 	%f625, %f622, %f617, %f624;
	add.f32 	%f626, %f621, %f625;
	ld.u8 	%rs265, [%rd445+8];
	shl.b16 	%rs266, %rs265, 2;
	cvt.u64.u16 	%rd487, %rs266;
	and.b64  	%rd488, %rd487, 60;
	add.s64 	%rd489, %rd363, %rd488;
	ld.const.f32 	%f627, [%rd489];
	shr.u16 	%rs267, %rs265, 4;
	cvt.u32.u16 	%r177, %rs267;
	mul.wide.u32 	%rd490, %r177, 4;
	add.s64 	%rd491, %rd363, %rd490;
	ld.const.f32 	%f628, [%rd491];
	ld.shared.v4.f32 	{%f629, %f630, %f631, %f632}, [%r169+16448];
	mul.f32 	%f633, %f628, %f630;
	fma.rn.f32 	%f634, %f627, %f629, %f633;
	add.f32 	%f635, %f626, %f634;
	ld.u8 	%rs268, [%rd445+9];
	shl.b16 	%rs269, %rs268, 2;
	cvt.u64.u16 	%rd492, %rs269;
	and.b64  	%rd493, %rd492, 60;
	add.s64 	%rd494, %rd363, %rd493;
	ld.const.f32 	%f636, [%rd494];
	shr.u16 	%rs270, %rs268, 4;
	cvt.u32.u16 	%r178, %rs270;
	mul.wide.u32 	%rd495, %r178, 4;
	add.s64 	%rd496, %rd363, %rd495;
	ld.const.f32 	%f637, [%rd496];
	mul.f32 	%f638, %f637, %f632;
	fma.rn.f32 	%f639, %f636, %f631, %f638;
	add.f32 	%f640, %f635, %f639;
	ld.u8 	%rs271, [%rd445+10];
	shl.b16 	%rs272, %rs271, 2;
	cvt.u64.u16 	%rd497, %rs272;
	and.b64  	%rd498, %rd497, 60;
	add.s64 	%rd499, %rd363, %rd498;
	ld.const.f32 	%f641, [%rd499];
	shr.u16 	%rs273, %rs271, 4;
	cvt.u32.u16 	%r179, %rs273;
	mul.wide.u32 	%rd500, %r179, 4;
	add.s64 	%rd501, %rd363, %rd500;
	ld.const.f32 	%f642, [%rd501];
	ld.shared.v4.f32 	{%f643, %f644, %f645, %f646}, [%r169+16464];
	mul.f32 	%f647, %f642, %f644;
	fma.rn.f32 	%f648, %f641, %f643, %f647;
	add.f32 	%f649, %f640, %f648;
	ld.u8 	%rs274, [%rd445+11];
	shl.b16 	%rs275, %rs274, 2;
	cvt.u64.u16 	%rd502, %rs275;
	and.b64  	%rd503, %rd502, 60;
	add.s64 	%rd504, %rd363, %rd503;
	ld.const.f32 	%f650, [%rd504];
	shr.u16 	%rs276, %rs274, 4;
	cvt.u32.u16 	%r180, %rs276;
	mul.wide.u32 	%rd505, %r180, 4;
	add.s64 	%rd506, %rd363, %rd505;
	ld.const.f32 	%f651, [%rd506];
	mul.f32 	%f652, %f651, %f646;
	fma.rn.f32 	%f653, %f650, %f645, %f652;
	add.f32 	%f654, %f649, %f653;
	ld.u8 	%rs277, [%rd445+12];
	shl.b16 	%rs278, %rs277, 2;
	cvt.u64.u16 	%rd507, %rs278;
	and.b64  	%rd508, %rd507, 60;
	add.s64 	%rd509, %rd363, %rd508;
	ld.const.f32 	%f655, [%rd509];
	shr.u16 	%rs279, %rs277, 4;
	cvt.u32.u16 	%r181, %rs279;
	mul.wide.u32 	%rd510, %r181, 4;
	add.s64 	%rd511, %rd363, %rd510;
	ld.const.f32 	%f656, [%rd511];
	ld.shared.v4.f32 	{%f657, %f658, %f659, %f660}, [%r169+16480];
	mul.f32 	%f661, %f656, %f658;
	fma.rn.f32 	%f662, %f655, %f657, %f661;
	add.f32 	%f663, %f654, %f662;
	ld.u8 	%rs280, [%rd445+13];
	shl.b16 	%rs281, %rs280, 2;
	cvt.u64.u16 	%rd512, %rs281;
	and.b64  	%rd513, %rd512, 60;
	add.s64 	%rd514, %rd363, %rd513;
	ld.const.f32 	%f664, [%rd514];
	shr.u16 	%rs282, %rs280, 4;
	cvt.u32.u16 	%r182, %rs282;
	mul.wide.u32 	%rd515, %r182, 4;
	add.s64 	%rd516, %rd363, %rd515;
	ld.const.f32 	%f665, [%rd516];
	mul.f32 	%f666, %f665, %f660;
	fma.rn.f32 	%f667, %f664, %f659, %f666;
	add.f32 	%f668, %f663, %f667;
	ld.u8 	%rs283, [%rd445+14];
	shl.b16 	%rs284, %rs283, 2;
	cvt.u64.u16 	%rd517, %rs284;
	and.b64  	%rd518, %rd517, 60;
	add.s64 	%rd519, %rd363, %rd518;
	ld.const.f32 	%f669, [%rd519];
	shr.u16 	%rs285, %rs283, 4;
	cvt.u32.u16 	%r183, %rs285;
	mul.wide.u32 	%rd520, %r183, 4;
	add.s64 	%rd521, %rd363, %rd520;
	ld.const.f32 	%f670, [%rd521];
	ld.shared.v4.f32 	{%f671, %f672, %f673, %f674}, [%r169+16496];
	mul.f32 	%f675, %f670, %f672;
	fma.rn.f32 	%f676, %f669, %f671, %f675;
	add.f32 	%f677, %f668, %f676;
	ld.u8 	%rs286, [%rd445+15];
	shl.b16 	%rs287, %rs286, 2;
	cvt.u64.u16 	%rd522, %rs287;
	and.b64  	%rd523, %rd522, 60;
	add.s64 	%rd524, %rd363, %rd523;
	ld.const.f32 	%f678, [%rd524];
	shr.u16 	%rs288, %rs286, 4;
	cvt.u32.u16 	%r184, %rs288;
	mul.wide.u32 	%rd525, %r184, 4;
	add.s64 	%rd526, %rd363, %rd525;
	ld.const.f32 	%f679, [%rd526];
	mul.f32 	%f680, %f679, %f674;
	fma.rn.f32 	%f681, %f678, %f673, %f680;
	add.f32 	%f682, %f677, %f681;
	fma.rn.f32 	%f1391, %f570, %f682, %f1391;
	add.s32 	%r344, %r344, 1;
	setp.ne.s32 	%p5, %r344, 16;
	@%p5 bra 	$L__BB4_11;
	atom.shared.add.f32 	%f684, [%r20+4], %f1391;
	add.s32 	%r33, %r27, 1024;
	mov.f32 	%f1392, 0f00000000;
	mov.b32 	%r345, 0;
$L__BB4_13:
	add.s32 	%r186, %r345, %r33;
	mul.wide.u32 	%rd527, %r186, 4;
	add.s64 	%rd528, %rd8, %rd527;
	shl.b32 	%r187, %r345, 5;
	add.s32 	%r188, %r187, %r340;
	ld.f32 	%f685, [%rd528];
	shr.u32 	%r189, %r188, 1;
	add.s32 	%r190, %r8, %r189;
	cvt.u64.u32 	%rd529, %r190;
	add.s64 	%rd530, %rd9, %rd529;
	ld.u8 	%rs289, [%rd530];
	shl.b16 	%rs290, %rs289, 2;
	cvt.u64.u16 	%rd531, %rs290;
	and.b64  	%rd532, %rd531, 60;
	add.s64 	%rd534, %rd363, %rd532;
	ld.const.f32 	%f686, [%rd534];
	shr.u16 	%rs291, %rs289, 4;
	cvt.u32.u16 	%r191, %rs291;
	mul.wide.u32 	%rd535, %r191, 4;
	add.s64 	%rd536, %rd363, %rd535;
	ld.const.f32 	%f687, [%rd536];
	shl.b32 	%r192, %r345, 7;
	mov.u32 	%r193, shared_mem;
	add.s32 	%r194, %r193, %r192;
	ld.shared.v4.f32 	{%f688, %f689, %f690, %f691}, [%r194+16384];
	mul.f32 	%f692, %f687, %f689;
	fma.rn.f32 	%f693, %f686, %f688, %f692;
	add.f32 	%f694, %f693, 0f00000000;
	ld.u8 	%rs292, [%rd530+1];
	shl.b16 	%rs293, %rs292, 2;
	cvt.u64.u16 	%rd537, %rs293;
	and.b64  	%rd538, %rd537, 60;
	add.s64 	%rd539, %rd363, %rd538;
	ld.const.f32 	%f695, [%rd539];
	shr.u16 	%rs294, %rs292, 4;
	cvt.u32.u16 	%r195, %rs294;
	mul.wide.u32 	%rd540, %r195, 4;
	add.s64 	%rd541, %rd363, %rd540;
	ld.const.f32 	%f696, [%rd541];
	mul.f32 	%f697, %f696, %f691;
	fma.rn.f32 	%f698, %f695, %f690, %f697;
	add.f32 	%f699, %f694, %f698;
	ld.u8 	%rs295, [%rd530+2];
	shl.b16 	%rs296, %rs295, 2;
	cvt.u64.u16 	%rd542, %rs296;
	and.b64  	%rd543, %rd542, 60;
	add.s64 	%rd544, %rd363, %rd543;
	ld.const.f32 	%f700, [%rd544];
	shr.u16 	%rs297, %rs295, 4;
	cvt.u32.u16 	%r196, %rs297;
	mul.wide.u32 	%rd545, %r196, 4;
	add.s64 	%rd546, %rd363, %rd545;
	ld.const.f32 	%f701, [%rd546];
	ld.shared.v4.f32 	{%f702, %f703, %f704, %f705}, [%r194+16400];
	mul.f32 	%f706, %f701, %f703;
	fma.rn.f32 	%f707, %f700, %f702, %f706;
	add.f32 	%f708, %f699, %f707;
	ld.u8 	%rs298, [%rd530+3];
	shl.b16 	%rs299, %rs298, 2;
	cvt.u64.u16 	%rd547, %rs299;
	and.b64  	%rd548, %rd547, 60;
	add.s64 	%rd549, %rd363, %rd548;
	ld.const.f32 	%f709, [%rd549];
	shr.u16 	%rs300, %rs298, 4;
	cvt.u32.u16 	%r197, %rs300;
	mul.wide.u32 	%rd550, %r197, 4;
	add.s64 	%rd551, %rd363, %rd550;
	ld.const.f32 	%f710, [%rd551];
	mul.f32 	%f711, %f710, %f705;
	fma.rn.f32 	%f712, %f709, %f704, %f711;
	add.f32 	%f713, %f708, %f712;
	ld.u8 	%rs301, [%rd530+4];
	shl.b16 	%rs302, %rs301, 2;
	cvt.u64.u16 	%rd552, %rs302;
	and.b64  	%rd553, %rd552, 60;
	add.s64 	%rd554, %rd363, %rd553;
	ld.const.f32 	%f714, [%rd554];
	shr.u16 	%rs303, %rs301, 4;
	cvt.u32.u16 	%r198, %rs303;
	mul.wide.u32 	%rd555, %r198, 4;
	add.s64 	%rd556, %rd363, %rd555;
	ld.const.f32 	%f715, [%rd556];
	ld.shared.v4.f32 	{%f716, %f717, %f718, %f719}, [%r194+16416];
	mul.f32 	%f720, %f715, %f717;
	fma.rn.f32 	%f721, %f714, %f716, %f720;
	add.f32 	%f722, %f713, %f721;
	ld.u8 	%rs304, [%rd530+5];
	shl.b16 	%rs305, %rs304, 2;
	cvt.u64.u16 	%rd557, %rs305;
	and.b64  	%rd558, %rd557, 60;
	add.s64 	%rd559, %rd363, %rd558;
	ld.const.f32 	%f723, [%rd559];
	shr.u16 	%rs306, %rs304, 4;
	cvt.u32.u16 	%r199, %rs306;
	mul.wide.u32 	%rd560, %r199, 4;
	add.s64 	%rd561, %rd363, %rd560;
	ld.const.f32 	%f724, [%rd561];
	mul.f32 	%f725, %f724, %f719;
	fma.rn.f32 	%f726, %f723, %f718, %f725;
	add.f32 	%f727, %f722, %f726;
	ld.u8 	%rs307, [%rd530+6];
	shl.b16 	%rs308, %rs307, 2;
	cvt.u64.u16 	%rd562, %rs308;
	and.b64  	%rd563, %rd562, 60;
	add.s64 	%rd564, %rd363, %rd563;
	ld.const.f32 	%f728, [%rd564];
	shr.u16 	%rs309, %rs307, 4;
	cvt.u32.u16 	%r200, %rs309;
	mul.wide.u32 	%rd565, %r200, 4;
	add.s64 	%rd566, %rd363, %rd565;
	ld.const.f32 	%f729, [%rd566];
	ld.shared.v4.f32 	{%f730, %f731, %f732, %f733}, [%r194+16432];
	mul.f32 	%f734, %f729, %f731;
	fma.rn.f32 	%f735, %f728, %f730, %f734;
	add.f32 	%f736, %f727, %f735;
	ld.u8 	%rs310, [%rd530+7];
	shl.b16 	%rs311, %rs310, 2;
	cvt.u64.u16 	%rd567, %rs311;
	and.b64  	%rd568, %rd567, 60;
	add.s64 	%rd569, %rd363, %rd568;
	ld.const.f32 	%f737, [%rd569];
	shr.u16 	%rs312, %rs310, 4;
	cvt.u32.u16 	%r201, %rs312;
	mul.wide.u32 	%rd570, %r201, 4;
	add.s64 	%rd571, %rd363, %rd570;
	ld.const.f32 	%f738, [%rd571];
	mul.f32 	%f739, %f738, %f733;
	fma.rn.f32 	%f740, %f737, %f732, %f739;
	add.f32 	%f741, %f736, %f740;
	ld.u8 	%rs313, [%rd530+8];
	shl.b16 	%rs314, %rs313, 2;
	cvt.u64.u16 	%rd572, %rs314;
	and.b64  	%rd573, %rd572, 60;
	add.s64 	%rd574, %rd363, %rd573;
	ld.const.f32 	%f742, [%rd574];
	shr.u16 	%rs315, %rs313, 4;
	cvt.u32.u16 	%r202, %rs315;
	mul.wide.u32 	%rd575, %r202, 4;
	add.s64 	%rd576, %rd363, %rd575;
	ld.const.f32 	%f743, [%rd576];
	ld.shared.v4.f32 	{%f744, %f745, %f746, %f747}, [%r194+16448];
	mul.f32 	%f748, %f743, %f745;
	fma.rn.f32 	%f749, %f742, %f744, %f748;
	add.f32 	%f750, %f741, %f749;
	ld.u8 	%rs316, [%rd530+9];
	shl.b16 	%rs317, %rs316, 2;
	cvt.u64.u16 	%rd577, %rs317;
	and.b64  	%rd578, %rd577, 60;
	add.s64 	%rd579, %rd363, %rd578;
	ld.const.f32 	%f751, [%rd579];
	shr.u16 	%rs318, %rs316, 4;
	cvt.u32.u16 	%r203, %rs318;
	mul.wide.u32 	%rd580, %r203, 4;
	add.s64 	%rd581, %rd363, %rd580;
	ld.const.f32 	%f752, [%rd581];
	mul.f32 	%f753, %f752, %f747;
	fma.rn.f32 	%f754, %f751, %f746, %f753;
	add.f32 	%f755, %f750, %f754;
	ld.u8 	%rs319, [%rd530+10];
	shl.b16 	%rs320, %rs319, 2;
	cvt.u64.u16 	%rd582, %rs320;
	and.b64  	%rd583, %rd582, 60;
	add.s64 	%rd584, %rd363, %rd583;
	ld.const.f32 	%f756, [%rd584];
	shr.u16 	%rs321, %rs319, 4;
	cvt.u32.u16 	%r204, %rs321;
	mul.wide.u32 	%rd585, %r204, 4;
	add.s64 	%rd586, %rd363, %rd585;
	ld.const.f32 	%f757, [%rd586];
	ld.shared.v4.f32 	{%f758, %f759, %f760, %f761}, [%r194+16464];
	mul.f32 	%f762, %f757, %f759;
	fma.rn.f32 	%f763, %f756, %f758, %f762;
	add.f32 	%f764, %f755, %f763;
	ld.u8 	%rs322, [%rd530+11];
	shl.b16 	%rs323, %rs322, 2;
	cvt.u64.u16 	%rd587, %rs323;
	and.b64  	%rd588, %rd587, 60;
	add.s64 	%rd589, %rd363, %rd588;
	ld.const.f32 	%f765, [%rd589];
	shr.u16 	%rs324, %rs322, 4;
	cvt.u32.u16 	%r205, %rs324;
	mul.wide.u32 	%rd590, %r205, 4;
	add.s64 	%rd591, %rd363, %rd590;
	ld.const.f32 	%f766, [%rd591];
	mul.f32 	%f767, %f766, %f761;
	fma.rn.f32 	%f768, %f765, %f760, %f767;
	add.f32 	%f769, %f764, %f768;
	ld.u8 	%rs325, [%rd530+12];
	shl.b16 	%rs326, %rs325, 2;
	cvt.u64.u16 	%rd592, %rs326;
	and.b64  	%rd593, %rd592, 60;
	add.s64 	%rd594, %rd363, %rd593;
	ld.const.f32 	%f770, [%rd594];
	shr.u16 	%rs327, %rs325, 4;
	cvt.u32.u16 	%r206, %rs327;
	mul.wide.u32 	%rd595, %r206, 4;
	add.s64 	%rd596, %rd363, %rd595;
	ld.const.f32 	%f771, [%rd596];
	ld.shared.v4.f32 	{%f772, %f773, %f774, %f775}, [%r194+16480];
	mul.f32 	%f776, %f771, %f773;
	fma.rn.f32 	%f777, %f770, %f772, %f776;
	add.f32 	%f778, %f769, %f777;
	ld.u8 	%rs328, [%rd530+13];
	shl.b16 	%rs329, %rs328, 2;
	cvt.u64.u16 	%rd597, %rs329;
	and.b64  	%rd598, %rd597, 60;
	add.s64 	%rd599, %rd363, %rd598;
	ld.const.f32 	%f779, [%rd599];
	shr.u16 	%rs330, %rs328, 4;
	cvt.u32.u16 	%r207, %rs330;
	mul.wide.u32 	%rd600, %r207, 4;
	add.s64 	%rd601, %rd363, %rd600;
	ld.const.f32 	%f780, [%rd601];
	mul.f32 	%f781, %f780, %f775;
	fma.rn.f32 	%f782, %f779, %f774, %f781;
	add.f32 	%f783, %f778, %f782;
	ld.u8 	%rs331, [%rd530+14];
	shl.b16 	%rs332, %rs331, 2;
	cvt.u64.u16 	%rd602, %rs332;
	and.b64  	%rd603, %rd602, 60;
	add.s64 	%rd604, %rd363, %rd603;
	ld.const.f32 	%f784, [%rd604];
	shr.u16 	%rs333, %rs331, 4;
	cvt.u32.u16 	%r208, %rs333;
	mul.wide.u32 	%rd605, %r208, 4;
	add.s64 	%rd606, %rd363, %rd605;
	ld.const.f32 	%f785, [%rd606];
	ld.shared.v4.f32 	{%f786, %f787, %f788, %f789}, [%r194+16496];
	mul.f32 	%f790, %f785, %f787;
	fma.rn.f32 	%f791, %f784, %f786, %f790;
	add.f32 	%f792, %f783, %f791;
	ld.u8 	%rs334, [%rd530+15];
	shl.b16 	%rs335, %rs334, 2;
	cvt.u64.u16 	%rd607, %rs335;
	and.b64  	%rd608, %rd607, 60;
	add.s64 	%rd609, %rd363, %rd608;
	ld.const.f32 	%f793, [%rd609];
	shr.u16 	%rs336, %rs334, 4;
	cvt.u32.u16 	%r209, %rs336;
	mul.wide.u32 	%rd610, %r209, 4;
	add.s64 	%rd611, %rd363, %rd610;
	ld.const.f32 	%f794, [%rd611];
	mul.f32 	%f795, %f794, %f789;
	fma.rn.f32 	%f796, %f793, %f788, %f795;
	add.f32 	%f797, %f792, %f796;
	fma.rn.f32 	%f1392, %f685, %f797, %f1392;
	add.s32 	%r345, %r345, 1;
	setp.ne.s32 	%p6, %r345, 16;
	@%p6 bra 	$L__BB4_13;
	atom.shared.add.f32 	%f799, [%r20+8], %f1392;
	add.s32 	%r36, %r27, 1536;
	mov.f32 	%f1393, 0f00000000;
	mov.b32 	%r346, 0;
$L__BB4_15:
	add.s32 	%r211, %r346, %r36;
	mul.wide.u32 	%rd612, %r211, 4;
	add.s64 	%rd613, %rd8, %rd612;
	shl.b32 	%r212, %r346, 5;
	add.s32 	%r213, %r212, %r340;
	ld.f32 	%f800, [%rd613];
	shr.u32 	%r214, %r213, 1;
	add.s32 	%r215, %r9, %r214;
	cvt.u64.u32 	%rd614, %r215;
	add.s64 	%rd615, %rd9, %rd614;
	ld.u8 	%rs337, [%rd615];
	shl.b16 	%rs338, %rs337, 2;
	cvt.u64.u16 	%rd616, %rs338;
	and.b64  	%rd617, %rd616, 60;
	add.s64 	%rd619, %rd363, %rd617;
	ld.const.f32 	%f801, [%rd619];
	shr.u16 	%rs339, %rs337, 4;
	cvt.u32.u16 	%r216, %rs339;
	mul.wide.u32 	%rd620, %r216, 4;
	add.s64 	%rd621, %rd363, %rd620;
	ld.const.f32 	%f802, [%rd621];
	shl.b32 	%r217, %r346, 7;
	add.s32 	%r219, %r193, %r217;
	ld.shared.v4.f32 	{%f803, %f804, %f805, %f806}, [%r219+16384];
	mul.f32 	%f807, %f802, %f804;
	fma.rn.f32 	%f808, %f801, %f803, %f807;
	add.f32 	%f809, %f808, 0f00000000;
	ld.u8 	%rs340, [%rd615+1];
	shl.b16 	%rs341, %rs340, 2;
	cvt.u64.u16 	%rd622, %rs341;
	and.b64  	%rd623, %rd622, 60;
	add.s64 	%rd624, %rd363, %rd623;
	ld.const.f32 	%f810, [%rd624];
	shr.u16 	%rs342, %rs340, 4;
	cvt.u32.u16 	%r220, %rs342;
	mul.wide.u32 	%rd625, %r220, 4;
	add.s64 	%rd626, %rd363, %rd625;
	ld.const.f32 	%f811, [%rd626];
	mul.f32 	%f812, %f811, %f806;
	fma.rn.f32 	%f813, %f810, %f805, %f812;
	add.f32 	%f814, %f809, %f813;
	ld.u8 	%rs343, [%rd615+2];
	shl.b16 	%rs344, %rs343, 2;
	cvt.u64.u16 	%rd627, %rs344;
	and.b64  	%rd628, %rd627, 60;
	add.s64 	%rd629, %rd363, %rd628;
	ld.const.f32 	%f815, [%rd629];
	shr.u16 	%rs345, %rs343, 4;
	cvt.u32.u16 	%r221, %rs345;
	mul.wide.u32 	%rd630, %r221, 4;
	add.s64 	%rd631, %rd363, %rd630;
	ld.const.f32 	%f816, [%rd631];
	ld.shared.v4.f32 	{%f817, %f818, %f819, %f820}, [%r219+16400];
	mul.f32 	%f821, %f816, %f818;
	fma.rn.f32 	%f822, %f815, %f817, %f821;
	add.f32 	%f823, %f814, %f822;
	ld.u8 	%rs346, [%rd615+3];
	shl.b16 	%rs347, %rs346, 2;
	cvt.u64.u16 	%rd632, %rs347;
	and.b64  	%rd633, %rd632, 60;
	add.s64 	%rd634, %rd363, %rd633;
	ld.const.f32 	%f824, [%rd634];
	shr.u16 	%rs348, %rs346, 4;
	cvt.u32.u16 	%r222, %rs348;
	mul.wide.u32 	%rd635, %r222, 4;
	add.s64 	%rd636, %rd363, %rd635;
	ld.const.f32 	%f825, [%rd636];
	mul.f32 	%f826, %f825, %f820;
	fma.rn.f32 	%f827, %f824, %f819, %f826;
	add.f32 	%f828, %f823, %f827;
	ld.u8 	%rs349, [%rd615+4];
	shl.b16 	%rs350, %rs349, 2;
	cvt.u64.u16 	%rd637, %rs350;
	and.b64  	%rd638, %rd637, 60;
	add.s64 	%rd639, %rd363, %rd638;
	ld.const.f32 	%f829, [%rd639];
	shr.u16 	%rs351, %rs349, 4;
	cvt.u32.u16 	%r223, %rs351;
	mul.wide.u32 	%rd640, %r223, 4;
	add.s64 	%rd641, %rd363, %rd640;
	ld.const.f32 	%f830, [%rd641];
	ld.shared.v4.f32 	{%f831, %f832, %f833, %f834}, [%r219+16416];
	mul.f32 	%f835, %f830, %f832;
	fma.rn.f32 	%f836, %f829, %f831, %f835;
	add.f32 	%f837, %f828, %f836;
	ld.u8 	%rs352, [%rd615+5];
	shl.b16 	%rs353, %rs352, 2;
	cvt.u64.u16 	%rd642, %rs353;
	and.b64  	%rd643, %rd642, 60;
	add.s64 	%rd644, %rd363, %rd643;
	ld.const.f32 	%f838, [%rd644];
	shr.u16 	%rs354, %rs352, 4;
	cvt.u32.u16 	%r224, %rs354;
	mul.wide.u32 	%rd645, %r224, 4;
	add.s64 	%rd646, %rd363, %rd645;
	ld.const.f32 	%f839, [%rd646];
	mul.f32 	%f840, %f839, %f834;
	fma.rn.f32 	%f841, %f838, %f833, %f840;
	add.f32 	%f842, %f837, %f841;
	ld.u8 	%rs355, [%rd615+6];
	shl.b16 	%rs356, %rs355, 2;
	cvt.u64.u16 	%rd647, %rs356;
	and.b64  	%rd648, %rd647, 60;
	add.s64 	%rd649, %rd363, %rd648;
	ld.const.f32 	%f843, [%rd649];
	shr.u16 	%rs357, %rs355, 4;
	cvt.u32.u16 	%r225, %rs357;
	mul.wide.u32 	%rd650, %r225, 4;
	add.s64 	%rd651, %rd363, %rd650;
	ld.const.f32 	%f844, [%rd651];
	ld.shared.v4.f32 	{%f845, %f846, %f847, %f848}, [%r219+16432];
	mul.f32 	%f849, %f844, %f846;
	fma.rn.f32 	%f850, %f843, %f845, %f849;
	add.f32 	%f851, %f842, %f850;
	ld.u8 	%rs358, [%rd615+7];
	shl.b16 	%rs359, %rs358, 2;
	cvt.u64.u16 	%rd652, %rs359;
	and.b64  	%rd653, %rd652, 60;
	add.s64 	%rd654, %rd363, %rd653;
	ld.const.f32 	%f852, [%rd654];
	shr.u16 	%rs360, %rs358, 4;
	cvt.u32.u16 	%r226, %rs360;
	mul.wide.u32 	%rd655, %r226, 4;
	add.s64 	%rd656, %rd363, %rd655;
	ld.const.f32 	%f853, [%rd656];
	mul.f32 	%f854, %f853, %f848;
	fma.rn.f32 	%f855, %f852, %f847, %f854;
	add.f32 	%f856, %f851, %f855;
	ld.u8 	%rs361, [%rd615+8];
	shl.b16 	%rs362, %rs361, 2;
	cvt.u64.u16 	%rd657, %rs362;
	and.b64  	%rd658, %rd657, 60;
	add.s64 	%rd659, %rd363, %rd658;
	ld.const.f32 	%f857, [%rd659];
	shr.u16 	%rs363, %rs361, 4;
	cvt.u32.u16 	%r227, %rs363;
	mul.wide.u32 	%rd660, %r227, 4;
	add.s64 	%rd661, %rd363, %rd660;
	ld.const.f32 	%f858, [%rd661];
	ld.shared.v4.f32 	{%f859, %f860, %f861, %f862}, [%r219+16448];
	mul.f32 	%f863, %f858, %f860;
	fma.rn.f32 	%f864, %f857, %f859, %f863;
	add.f32 	%f865, %f856, %f864;
	ld.u8 	%rs364, [%rd615+9];
	shl.b16 	%rs365, %rs364, 2;
	cvt.u64.u16 	%rd662, %rs365;
	and.b64  	%rd663, %rd662, 60;
	add.s64 	%rd664, %rd363, %rd663;
	ld.const.f32 	%f866, [%rd664];
	shr.u16 	%rs366, %rs364, 4;
	cvt.u32.u16 	%r228, %rs366;
	mul.wide.u32 	%rd665, %r228, 4;
	add.s64 	%rd666, %rd363, %rd665;
	ld.const.f32 	%f867, [%rd666];
	mul.f32 	%f868, %f867, %f862;
	fma.rn.f32 	%f869, %f866, %f861, %f868;
	add.f32 	%f870, %f865, %f869;
	ld.u8 	%rs367, [%rd615+10];
	shl.b16 	%rs368, %rs367, 2;
	cvt.u64.u16 	%rd667, %rs368;
	and.b64  	%rd668, %rd667, 60;
	add.s64 	%rd669, %rd363, %rd668;
	ld.const.f32 	%f871, [%rd669];
	shr.u16 	%rs369, %rs367, 4;
	cvt.u32.u16 	%r229, %rs369;
	mul.wide.u32 	%rd670, %r229, 4;
	add.s64 	%rd671, %rd363, %rd670;
	ld.const.f32 	%f872, [%rd671];
	ld.shared.v4.f32 	{%f873, %f874, %f875, %f876}, [%r219+16464];
	mul.f32 	%f877, %f872, %f874;
	fma.rn.f32 	%f878, %f871, %f873, %f877;
	add.f32 	%f879, %f870, %f878;
	ld.u8 	%rs370, [%rd615+11];
	shl.b16 	%rs371, %rs370, 2;
	cvt.u64.u16 	%rd672, %rs371;
	and.b64  	%rd673, %rd672, 60;
	add.s64 	%rd674, %rd363, %rd673;
	ld.const.f32 	%f880, [%rd674];
	shr.u16 	%rs372, %rs370, 4;
	cvt.u32.u16 	%r230, %rs372;
	mul.wide.u32 	%rd675, %r230, 4;
	add.s64 	%rd676, %rd363, %rd675;
	ld.const.f32 	%f881, [%rd676];
	mul.f32 	%f882, %f881, %f876;
	fma.rn.f32 	%f883, %f880, %f875, %f882;
	add.f32 	%f884, %f879, %f883;
	ld.u8 	%rs373, [%rd615+12];
	shl.b16 	%rs374, %rs373, 2;
	cvt.u64.u16 	%rd677, %rs374;
	and.b64  	%rd678, %rd677, 60;
	add.s64 	%rd679, %rd363, %rd678;
	ld.const.f32 	%f885, [%rd679];
	shr.u16 	%rs375, %rs373, 4;
	cvt.u32.u16 	%r231, %rs375;
	mul.wide.u32 	%rd680, %r231, 4;
	add.s64 	%rd681, %rd363, %rd680;
	ld.const.f32 	%f886, [%rd681];
	ld.shared.v4.f32 	{%f887, %f888, %f889, %f890}, [%r219+16480];
	mul.f32 	%f891, %f886, %f888;
	fma.rn.f32 	%f892, %f885, %f887, %f891;
	add.f32 	%f893, %f884, %f892;
	ld.u8 	%rs376, [%rd615+13];
	shl.b16 	%rs377, %rs376, 2;
	cvt.u64.u16 	%rd682, %rs377;
	and.b64  	%rd683, %rd682, 60;
	add.s64 	%rd684, %rd363, %rd683;
	ld.const.f32 	%f894, [%rd684];
	shr.u16 	%rs378, %rs376, 4;
	cvt.u32.u16 	%r232, %rs378;
	mul.wide.u32 	%rd685, %r232, 4;
	add.s64 	%rd686, %rd363, %rd685;
	ld.const.f32 	%f895, [%rd686];
	mul.f32 	%f896, %f895, %f890;
	fma.rn.f32 	%f897, %f894, %f889, %f896;
	add.f32 	%f898, %f893, %f897;
	ld.u8 	%rs379, [%rd615+14];
	shl.b16 	%rs380, %rs379, 2;
	cvt.u64.u16 	%rd687, %rs380;
	and.b64  	%rd688, %rd687, 60;
	add.s64 	%rd689, %rd363, %rd688;
	ld.const.f32 	%f899, [%rd689];
	shr.u16 	%rs381, %rs379, 4;
	cvt.u32.u16 	%r233, %rs381;
	mul.wide.u32 	%rd690, %r233, 4;
	add.s64 	%rd691, %rd363, %rd690;
	ld.const.f32 	%f900, [%rd691];
	ld.shared.v4.f32 	{%f901, %f902, %f903, %f904}, [%r219+16496];
	mul.f32 	%f905, %f900, %f902;
	fma.rn.f32 	%f906, %f899, %f901, %f905;
	add.f32 	%f907, %f898, %f906;
	ld.u8 	%rs382, [%rd615+15];
	shl.b16 	%rs383, %rs382, 2;
	cvt.u64.u16 	%rd692, %rs383;
	and.b64  	%rd693, %rd692, 60;
	add.s64 	%rd694, %rd363, %rd693;
	ld.const.f32 	%f908, [%rd694];
	shr.u16 	%rs384, %rs382, 4;
	cvt.u32.u16 	%r234, %rs384;
	mul.wide.u32 	%rd695, %r234, 4;
	add.s64 	%rd696, %rd363, %rd695;
	ld.const.f32 	%f909, [%rd696];
	mul.f32 	%f910, %f909, %f904;
	fma.rn.f32 	%f911, %f908, %f903, %f910;
	add.f32 	%f912, %f907, %f911;
	fma.rn.f32 	%f1393, %f800, %f912, %f1393;
	add.s32 	%r346, %r346, 1;
	setp.ne.s32 	%p7, %r346, 16;
	@%p7 bra 	$L__BB4_15;
	atom.shared.add.f32 	%f914, [%r20+12], %f1393;
	add.s32 	%r39, %r27, 2048;
	mov.f32 	%f1394, 0f00000000;
	mov.b32 	%r347, 0;
$L__BB4_17:
	add.s32 	%r236, %r347, %r39;
	mul.wide.u32 	%rd697, %r236, 4;
	add.s64 	%rd698, %rd8, %rd697;
	shl.b32 	%r237, %r347, 5;
	add.s32 	%r238, %r237, %r340;
	ld.f32 	%f915, [%rd698];
	shr.u32 	%r239, %r238, 1;
	add.s32 	%r240, %r10, %r239;
	cvt.u64.u32 	%rd699, %r240;
	add.s64 	%rd700, %rd9, %rd699;
	ld.u8 	%rs385, [%rd700];
	shl.b16 	%rs386, %rs385, 2;
	cvt.u64.u16 	%rd701, %rs386;
	and.b64  	%rd702, %rd701, 60;
	add.s64 	%rd704, %rd363, %rd702;
	ld.const.f32 	%f916, [%rd704];
	shr.u16 	%rs387, %rs385, 4;
	cvt.u32.u16 	%r241, %rs387;
	mul.wide.u32 	%rd705, %r241, 4;
	add.s64 	%rd706, %rd363, %rd705;
	ld.const.f32 	%f917, [%rd706];
	shl.b32 	%r242, %r347, 7;
	mov.u32 	%r243, shared_mem;
	add.s32 	%r244, %r243, %r242;
	ld.shared.v4.f32 	{%f918, %f919, %f920, %f921}, [%r244+16384];
	mul.f32 	%f922, %f917, %f919;
	fma.rn.f32 	%f923, %f916, %f918, %f922;
	add.f32 	%f924, %f923, 0f00000000;
	ld.u8 	%rs388, [%rd700+1];
	shl.b16 	%rs389, %rs388, 2;
	cvt.u64.u16 	%rd707, %rs389;
	and.b64  	%rd708, %rd707, 60;
	add.s64 	%rd709, %rd363, %rd708;
	ld.const.f32 	%f925, [%rd709];
	shr.u16 	%rs390, %rs388, 4;
	cvt.u32.u16 	%r245, %rs390;
	mul.wide.u32 	%rd710, %r245, 4;
	add.s64 	%rd711, %rd363, %rd710;
	ld.const.f32 	%f926, [%rd711];
	mul.f32 	%f927, %f926, %f921;
	fma.rn.f32 	%f928, %f925, %f920, %f927;
	add.f32 	%f929, %f924, %f928;
	ld.u8 	%rs391, [%rd700+2];
	shl.b16 	%rs392, %rs391, 2;
	cvt.u64.u16 	%rd712, %rs392;
	and.b64  	%rd713, %rd712, 60;
	add.s64 	%rd714, %rd363, %rd713;
	ld.const.f32 	%f930, [%rd714];
	shr.u16 	%rs393, %rs391, 4;
	cvt.u32.u16 	%r246, %rs393;
	mul.wide.u32 	%rd715, %r246, 4;
	add.s64 	%rd716, %rd363, %rd715;
	ld.const.f32 	%f931, [%rd716];
	ld.shared.v4.f32 	{%f932, %f933, %f934, %f935}, [%r244+16400];
	mul.f32 	%f936, %f931, %f933;
	fma.rn.f32 	%f937, %f930, %f932, %f936;
	add.f32 	%f938, %f929, %f937;
	ld.u8 	%rs394, [%rd700+3];
	shl.b16 	%rs395, %rs394, 2;
	cvt.u64.u16 	%rd717, %rs395;
	and.b64  	%rd718, %rd717, 60;
	add.s64 	%rd719, %rd363, %rd718;
	ld.const.f32 	%f939, [%rd719];
	shr.u16 	%rs396, %rs394, 4;
	cvt.u32.u16 	%r247, %rs396;
	mul.wide.u32 	%rd720, %r247, 4;
	add.s64 	%rd721, %rd363, %rd720;
	ld.const.f32 	%f940, [%rd721];
	mul.f32 	%f941, %f940, %f935;
	fma.rn.f32 	%f942, %f939, %f934, %f941;
	add.f32 	%f943, %f938, %f942;
	ld.u8 	%rs397, [%rd700+4];
	shl.b16 	%rs398, %rs397, 2;
	cvt.u64.u16 	%rd722, %rs398;
	and.b64  	%rd723, %rd722, 60;
	add.s64 	%rd724, %rd363, %rd723;
	ld.const.f32 	%f944, [%rd724];
	shr.u16 	%rs399, %rs397, 4;
	cvt.u32.u16 	%r248, %rs399;
	mul.wide.u32 	%rd725, %r248, 4;
	add.s64 	%rd726, %rd363, %rd725;
	ld.const.f32 	%f945, [%rd726];
	ld.shared.v4.f32 	{%f946, %f947, %f948, %f949}, [%r244+16416];
	mul.f32 	%f950, %f945, %f947;
	fma.rn.f32 	%f951, %f944, %f946, %f950;
	add.f32 	%f952, %f943, %f951;
	ld.u8 	%rs400, [%rd700+5];
	shl.b16 	%rs401, %rs400, 2;
	cvt.u64.u16 	%rd727, %rs401;
	and.b64  	%rd728, %rd727, 60;
	add.s64 	%rd729, %rd363, %rd728;
	ld.const.f32 	%f953, [%rd729];
	shr.u16 	%rs402, %rs400, 4;
	cvt.u32.u16 	%r249, %rs402;
	mul.wide.u32 	%rd730, %r249, 4;
	add.s64 	%rd731, %rd363, %rd730;
	ld.const.f32 	%f954, [%rd731];
	mul.f32 	%f955, %f954, %f949;
	fma.rn.f32 	%f956, %f953, %f948, %f955;
	add.f32 	%f957, %f952, %f956;
	ld.u8 	%rs403, [%rd700+6];
	shl.b16 	%rs404, %rs403, 2;
	cvt.u64.u16 	%rd732, %rs404;
	and.b64  	%rd733, %rd732, 60;
	add.s64 	%rd734, %rd363, %rd733;
	ld.const.f32 	%f958, [%rd734];
	shr.u16 	%rs405, %rs403, 4;
	cvt.u32.u16 	%r250, %rs405;
	mul.wide.u32 	%rd735, %r250, 4;
	add.s64 	%rd736, %rd363, %rd735;
	ld.const.f32 	%f959, [%rd736];
	ld.shared.v4.f32 	{%f960, %f961, %f962, %f963}, [%r244+16432];
	mul.f32 	%f964, %f959, %f961;
	fma.rn.f32 	%f965, %f958, %f960, %f964;
	add.f32 	%f966, %f957, %f965;
	ld.u8 	%rs406, [%rd700+7];
	shl.b16 	%rs407, %rs406, 2;
	cvt.u64.u16 	%rd737, %rs407;
	and.b64  	%rd738, %rd737, 60;
	add.s64 	%rd739, %rd363, %rd738;
	ld.const.f32 	%f967, [%rd739];
	shr.u16 	%rs408, %rs406, 4;
	cvt.u32.u16 	%r251, %rs408;
	mul.wide.u32 	%rd740, %r251, 4;
	add.s64 	%rd741, %rd363, %rd740;
	ld.const.f32 	%f968, [%rd741];
	mul.f32 	%f969, %f968, %f963;
	fma.rn.f32 	%f970, %f967, %f962, %f969;
	add.f32 	%f971, %f966, %f970;
	ld.u8 	%rs409, [%rd700+8];
	shl.b16 	%rs410, %rs409, 2;
	cvt.u64.u16 	%rd742, %rs410;
	and.b64  	%rd743, %rd742, 60;
	add.s64 	%rd744, %rd363, %rd743;
	ld.const.f32 	%f972, [%rd744];
	shr.u16 	%rs411, %rs409, 4;
	cvt.u32.u16 	%r252, %rs411;
	mul.wide.u32 	%rd745, %r252, 4;
	add.s64 	%rd746, %rd363, %rd745;
	ld.const.f32 	%f973, [%rd746];
	ld.shared.v4.f32 	{%f974, %f975, %f976, %f977}, [%r244+16448];
	mul.f32 	%f978, %f973, %f975;
	fma.rn.f32 	%f979, %f972, %f974, %f978;
	add.f32 	%f980, %f971, %f979;
	ld.u8 	%rs412, [%rd700+9];
	shl.b16 	%rs413, %rs412, 2;
	cvt.u64.u16 	%rd747, %rs413;
	and.b64  	%rd748, %rd747, 60;
	add.s64 	%rd749, %rd363, %rd748;
	ld.const.f32 	%f981, [%rd749];
	shr.u16 	%rs414, %rs412, 4;
	cvt.u32.u16 	%r253, %rs414;
	mul.wide.u32 	%rd750, %r253, 4;
	add.s64 	%rd751, %rd363, %rd750;
	ld.const.f32 	%f982, [%rd751];
	mul.f32 	%f983, %f982, %f977;
	fma.rn.f32 	%f984, %f981, %f976, %f983;
	add.f32 	%f985, %f980, %f984;
	ld.u8 	%rs415, [%rd700+10];
	shl.b16 	%rs416, %rs415, 2;
	cvt.u64.u16 	%rd752, %rs416;
	and.b64  	%rd753, %rd752, 60;
	add.s64 	%rd754, %rd363, %rd753;
	ld.const.f32 	%f986, [%rd754];
	shr.u16 	%rs417, %rs415, 4;
	cvt.u32.u16 	%r254, %rs417;
	mul.wide.u32 	%rd755, %r254, 4;
	add.s64 	%rd756, %rd363, %rd755;
	ld.const.f32 	%f987, [%rd756];
	ld.shared.v4.f32 	{%f988, %f989, %f990, %f991}, [%r244+16464];
	mul.f32 	%f992, %f987, %f989;
	fma.rn.f32 	%f993, %f986, %f988, %f992;
	add.f32 	%f994, %f985, %f993;
	ld.u8 	%rs418, [%rd700+11];
	shl.b16 	%rs419, %rs418, 2;
	cvt.u64.u16 	%rd757, %rs419;
	and.b64  	%rd758, %rd757, 60;
	add.s64 	%rd759, %rd363, %rd758;
	ld.const.f32 	%f995, [%rd759];
	shr.u16 	%rs420, %rs418, 4;
	cvt.u32.u16 	%r255, %rs420;
	mul.wide.u32 	%rd760, %r255, 4;
	add.s64 	%rd761, %rd363, %rd760;
	ld.const.f32 	%f996, [%rd761];
	mul.f32 	%f997, %f996, %f991;
	fma.rn.f32 	%f998, %f995, %f990, %f997;
	add.f32 	%f999, %f994, %f998;
	ld.u8 	%rs421, [%rd700+12];
	shl.b16 	%rs422, %rs421, 2;
	cvt.u64.u16 	%rd762, %rs422;
	and.b64  	%rd763, %rd762, 60;
	add.s64 	%rd764, %rd363, %rd763;
	ld.const.f32 	%f1000, [%rd764];
	shr.u16 	%rs423, %rs421, 4;
	cvt.u32.u16 	%r256, %rs423;
	mul.wide.u32 	%rd765, %r256, 4;
	add.s64 	%rd766, %rd363, %rd765;
	ld.const.f32 	%f1001, [%rd766];
	ld.shared.v4.f32 	{%f1002, %f1003, %f1004, %f1005}, [%r244+16480];
	mul.f32 	%f1006, %f1001, %f1003;
	fma.rn.f32 	%f1007, %f1000, %f1002, %f1006;
	add.f32 	%f1008, %f999, %f1007;
	ld.u8 	%rs424, [%rd700+13];
	shl.b16 	%rs425, %rs424, 2;
	cvt.u64.u16 	%rd767, %rs425;
	and.b64  	%rd768, %rd767, 60;
	add.s64 	%rd769, %rd363, %rd768;
	ld.const.f32 	%f1009, [%rd769];
	shr.u16 	%rs426, %rs424, 4;
	cvt.u32.u16 	%r257, %rs426;
	mul.wide.u32 	%rd770, %r257, 4;
	add.s64 	%rd771, %rd363, %rd770;
	ld.const.f32 	%f1010, [%rd771];
	mul.f32 	%f1011, %f1010, %f1005;
	fma.rn.f32 	%f1012, %f1009, %f1004, %f1011;
	add.f32 	%f1013, %f1008, %f1012;
	ld.u8 	%rs427, [%rd700+14];
	shl.b16 	%rs428, %rs427, 2;
	cvt.u64.u16 	%rd772, %rs428;
	and.b64  	%rd773, %rd772, 60;
	add.s64 	%rd774, %rd363, %rd773;
	ld.const.f32 	%f1014, [%rd774];
	shr.u16 	%rs429, %rs427, 4;
	cvt.u32.u16 	%r258, %rs429;
	mul.wide.u32 	%rd775, %r258, 4;
	add.s64 	%rd776, %rd363, %rd775;
	ld.const.f32 	%f1015, [%rd776];
	ld.shared.v4.f32 	{%f1016, %f1017, %f1018, %f1019}, [%r244+16496];
	mul.f32 	%f1020, %f1015, %f1017;
	fma.rn.f32 	%f1021, %f1014, %f1016, %f1020;
	add.f32 	%f1022, %f1013, %f1021;
	ld.u8 	%rs430, [%rd700+15];
	shl.b16 	%rs431, %rs430, 2;
	cvt.u64.u16 	%rd777, %rs431;
	and.b64  	%rd778, %rd777, 60;
	add.s64 	%rd779, %rd363, %rd778;
	ld.const.f32 	%f1023, [%rd779];
	shr.u16 	%rs432, %rs430, 4;
	cvt.u32.u16 	%r259, %rs432;
	mul.wide.u32 	%rd780, %r259, 4;
	add.s64 	%rd781, %rd363, %rd780;
	ld.const.f32 	%f1024, [%rd781];
	mul.f32 	%f1025, %f1024, %f1019;
	fma.rn.f32 	%f1026, %f1023, %f1018, %f1025;
	add.f32 	%f1027, %f1022, %f1026;
	fma.rn.f32 	%f1394, %f915, %f1027, %f1394;
	add.s32 	%r347, %r347, 1;
	setp.ne.s32 	%p8, %r347, 16;
	@%p8 bra 	$L__BB4_17;
	atom.shared.add.f32 	%f1029, [%r20+16], %f1394;
	add.s32 	%r42, %r27, 2560;
	mov.f32 	%f1395, 0f00000000;
	mov.b32 	%r348, 0;
$L__BB4_19:
	add.s32 	%r261, %r348, %r42;
	mul.wide.u32 	%rd782, %r261, 4;
	add.s64 	%rd783, %rd8, %rd782;
	shl.b32 	%r262, %r348, 5;
	add.s32 	%r263, %r262, %r340;
	ld.f32 	%f1030, [%rd783];
	shr.u32 	%r264, %r263, 1;
	add.s32 	%r265, %r11, %r264;
	cvt.u64.u32 	%rd784, %r265;
	add.s64 	%rd785, %rd9, %rd784;
	ld.u8 	%rs433, [%rd785];
	shl.b16 	%rs434, %rs433, 2;
	cvt.u64.u16 	%rd786, %rs434;
	and.b64  	%rd787, %rd786, 60;
	add.s64 	%rd789, %rd363, %rd787;
	ld.const.f32 	%f1031, [%rd789];
	shr.u16 	%rs435, %rs433, 4;
	cvt.u32.u16 	%r266, %rs435;
	mul.wide.u32 	%rd790, %r266, 4;
	add.s64 	%rd791, %rd363, %rd790;
	ld.const.f32 	%f1032, [%rd791];
	shl.b32 	%r267, %r348, 7;
	add.s32 	%r269, %r243, %r267;
	ld.shared.v4.f32 	{%f1033, %f1034, %f1035, %f1036}, [%r269+16384];
	mul.f32 	%f1037, %f1032, %f1034;
	fma.rn.f32 	%f1038, %f1031, %f1033, %f1037;
	add.f32 	%f1039, %f1038, 0f00000000;
	ld.u8 	%rs436, [%rd785+1];
	shl.b16 	%rs437, %rs436, 2;
	cvt.u64.u16 	%rd792, %rs437;
	and.b64  	%rd793, %rd792, 60;
	add.s64 	%rd794, %rd363, %rd793;
	ld.const.f32 	%f1040, [%rd794];
	shr.u16 	%rs438, %rs436, 4;
	cvt.u32.u16 	%r270, %rs438;
	mul.wide.u32 	%rd795, %r270, 4;
	add.s64 	%rd796, %rd363, %rd795;
	ld.const.f32 	%f1041, [%rd796];
	mul.f32 	%f1042, %f1041, %f1036;
	fma.rn.f32 	%f1043, %f1040, %f1035, %f1042;
	add.f32 	%f1044, %f1039, %f1043;
	ld.u8 	%rs439, [%rd785+2];
	shl.b16 	%rs440, %rs439, 2;
	cvt.u64.u16 	%rd797, %rs440;
	and.b64  	%rd798, %rd797, 60;
	add.s64 	%rd799, %rd363, %rd798;
	ld.const.f32 	%f1045, [%rd799];
	shr.u16 	%rs441, %rs439, 4;
	cvt.u32.u16 	%r271, %rs441;
	mul.wide.u32 	%rd800, %r271, 4;
	add.s64 	%rd801, %rd363, %rd800;
	ld.const.f32 	%f1046, [%rd801];
	ld.shared.v4.f32 	{%f1047, %f1048, %f1049, %f1050}, [%r269+16400];
	mul.f32 	%f1051, %f1046, %f1048;
	fma.rn.f32 	%f1052, %f1045, %f1047, %f1051;
	add.f32 	%f1053, %f1044, %f1052;
	ld.u8 	%rs442, [%rd785+3];
	shl.b16 	%rs443, %rs442, 2;
	cvt.u64.u16 	%rd802, %rs443;
	and.b64  	%rd803, %rd802, 60;
	add.s64 	%rd804, %rd363, %rd803;
	ld.const.f32 	%f1054, [%rd804];
	shr.u16 	%rs444, %rs442, 4;
	cvt.u32.u16 	%r272, %rs444;
	mul.wide.u32 	%rd805, %r272, 4;
	add.s64 	%rd806, %rd363, %rd805;
	ld.const.f32 	%f1055, [%rd806];
	mul.f32 	%f1056, %f1055, %f1050;
	fma.rn.f32 	%f1057, %f1054, %f1049, %f1056;
	add.f32 	%f1058, %f1053, %f1057;
	ld.u8 	%rs445, [%rd785+4];
	shl.b16 	%rs446, %rs445, 2;
	cvt.u64.u16 	%rd807, %rs446;
	and.b64  	%rd808, %rd807, 60;
	add.s64 	%rd809, %rd363, %rd808;
	ld.const.f32 	%f1059, [%rd809];
	shr.u16 	%rs447, %rs445, 4;
	cvt.u32.u16 	%r273, %rs447;
	mul.wide.u32 	%rd810, %r273, 4;
	add.s64 	%rd811, %rd363, %rd810;
	ld.const.f32 	%f1060, [%rd811];
	ld.shared.v4.f32 	{%f1061, %f1062, %f1063, %f1064}, [%r269+16416];
	mul.f32 	%f1065, %f1060, %f1062;
	fma.rn.f32 	%f1066, %f1059, %f1061, %f1065;
	add.f32 	%f1067, %f1058, %f1066;
	ld.u8 	%rs448, [%rd785+5];
	shl.b16 	%rs449, %rs448, 2;
	cvt.u64.u16 	%rd812, %rs449;
	and.b64  	%rd813, %rd812, 60;
	add.s64 	%rd814, %rd363, %rd813;
	ld.const.f32 	%f1068, [%rd814];
	shr.u16 	%rs450, %rs448, 4;
	cvt.u32.u16 	%r274, %rs450;
	mul.wide.u32 	%rd815, %r274, 4;
	add.s64 	%rd816, %rd363, %rd815;
	ld.const.f32 	%f1069, [%rd816];
	mul.f32 	%f1070, %f1069, %f1064;
	fma.rn.f32 	%f1071, %f1068, %f1063, %f1070;
	add.f32 	%f1072, %f1067, %f1071;
	ld.u8 	%rs451, [%rd785+6];
	shl.b16 	%rs452, %rs451, 2;
	cvt.u64.u16 	%rd817, %rs452;
	and.b64  	%rd818, %rd817, 60;
	add.s64 	%rd819, %rd363, %rd818;
	ld.const.f32 	%f1073, [%rd819];
	shr.u16 	%rs453, %rs451, 4;
	cvt.u32.u16 	%r275, %rs453;
	mul.wide.u32 	%rd820, %r275, 4;
	add.s64 	%rd821, %rd363, %rd820;
	ld.const.f32 	%f1074, [%rd821];
	ld.shared.v4.f32 	{%f1075, %f1076, %f1077, %f1078}, [%r269+16432];
	mul.f32 	%f1079, %f1074, %f1076;
	fma.rn.f32 	%f1080, %f1073, %f1075, %f1079;
	add.f32 	%f1081, %f1072, %f1080;
	ld.u8 	%rs454, [%rd785+7];
	shl.b16 	%rs455, %rs454, 2;
	cvt.u64.u16 	%rd822, %rs455;
	and.b64  	%rd823, %rd822, 60;
	add.s64 	%rd824, %rd363, %rd823;
	ld.const.f32 	%f1082, [%rd824];
	shr.u16 	%rs456, %rs454, 4;
	cvt.u32.u16 	%r276, %rs456;
	mul.wide.u32 	%rd825, %r276, 4;
	add.s64 	%rd826, %rd363, %rd825;
	ld.const.f32 	%f1083, [%rd826];
	mul.f32 	%f1084, %f1083, %f1078;
	fma.rn.f32 	%f1085, %f1082, %f1077, %f1084;
	add.f32 	%f1086, %f1081, %f1085;
	ld.u8 	%rs457, [%rd785+8];
	shl.b16 	%rs458, %rs457, 2;
	cvt.u64.u16 	%rd827, %rs458;
	and.b64  	%rd828, %rd827, 60;
	add.s64 	%rd829, %rd363, %rd828;
	ld.const.f32 	%f1087, [%rd829];
	shr.u16 	%rs459, %rs457, 4;
	cvt.u32.u16 	%r277, %rs459;
	mul.wide.u32 	%rd830, %r277, 4;
	add.s64 	%rd831, %rd363, %rd830;
	ld.const.f32 	%f1088, [%rd831];
	ld.shared.v4.f32 	{%f1089, %f1090, %f1091, %f1092}, [%r269+16448];
	mul.f32 	%f1093, %f1088, %f1090;
	fma.rn.f32 	%f1094, %f1087, %f1089, %f1093;
	add.f32 	%f1095, %f1086, %f1094;
	ld.u8 	%rs460, [%rd785+9];
	shl.b16 	%rs461, %rs460, 2;
	cvt.u64.u16 	%rd832, %rs461;
	and.b64  	%rd833, %rd832, 60;
	add.s64 	%rd834, %rd363, %rd833;
	ld.const.f32 	%f1096, [%rd834];
	shr.u16 	%rs462, %rs460, 4;
	cvt.u32.u16 	%r278, %rs462;
	mul.wide.u32 	%rd835, %r278, 4;
	add.s64 	%rd836, %rd363, %rd835;
	ld.const.f32 	%f1097, [%rd836];
	mul.f32 	%f1098, %f1097, %f1092;
	fma.rn.f32 	%f1099, %f1096, %f1091, %f1098;
	add.f32 	%f1100, %f1095, %f1099;
	ld.u8 	%rs463, [%rd785+10];
	shl.b16 	%rs464, %rs463, 2;
	cvt.u64.u16 	%rd837, %rs464;
	and.b64  	%rd838, %rd837, 60;
	add.s64 	%rd839, %rd363, %rd838;
	ld.const.f32 	%f1101, [%rd839];
	shr.u16 	%rs465, %rs463, 4;
	cvt.u32.u16 	%r279, %rs465;
	mul.wide.u32 	%rd840, %r279, 4;
	add.s64 	%rd841, %rd363, %rd840;
	ld.const.f32 	%f1102, [%rd841];
	ld.shared.v4.f32 	{%f1103, %f1104, %f1105, %f1106}, [%r269+16464];
	mul.f32 	%f1107, %f1102, %f1104;
	fma.rn.f32 	%f1108, %f1101, %f1103, %f1107;
	add.f32 	%f1109, %f1100, %f1108;
	ld.u8 	%rs466, [%rd785+11];
	shl.b16 	%rs467, %rs466, 2;
	cvt.u64.u16 	%rd842, %rs467;
	and.b64  	%rd843, %rd842, 60;
	add.s64 	%rd844, %rd363, %rd843;
	ld.const.f32 	%f1110, [%rd844];
	shr.u16 	%rs468, %rs466, 4;
	cvt.u32.u16 	%r280, %rs468;
	mul.wide.u32 	%rd845, %r280, 4;
	add.s64 	%rd846, %rd363, %rd845;
	ld.const.f32 	%f1111, [%rd846];
	mul.f32 	%f1112, %f1111, %f1106;
	fma.rn.f32 	%f1113, %f1110, %f1105, %f1112;
	add.f32 	%f1114, %f1109, %f1113;
	ld.u8 	%rs469, [%rd785+12];
	shl.b16 	%rs470, %rs469, 2;
	cvt.u64.u16 	%rd847, %rs470;
	and.b64  	%rd848, %rd847, 60;
	add.s64 	%rd849, %rd363, %rd848;
	ld.const.f32 	%f1115, [%rd849];
	shr.u16 	%rs471, %rs469, 4;
	cvt.u32.u16 	%r281, %rs471;
	mul.wide.u32 	%rd850, %r281, 4;
	add.s64 	%rd851, %rd363, %rd850;
	ld.const.f32 	%f1116, [%rd851];
	ld.shared.v4.f32 	{%f1117, %f1118, %f1119, %f1120}, [%r269+16480];
	mul.f32 	%f1121, %f1116, %f1118;
	fma.rn.f32 	%f1122, %f1115, %f1117, %f1121;
	add.f32 	%f1123, %f1114, %f1122;
	ld.u8 	%rs472, [%rd785+13];
	shl.b16 	%rs473, %rs472, 2;
	cvt.u64.u16 	%rd852, %rs473;
	and.b64  	%rd853, %rd852, 60;
	add.s64 	%rd854, %rd363, %rd853;
	ld.const.f32 	%f1124, [%rd854];
	shr.u16 	%rs474, %rs472, 4;
	cvt.u32.u16 	%r282, %rs474;
	mul.wide.u32 	%rd855, %r282, 4;
	add.s64 	%rd856, %rd363, %rd855;
	ld.const.f32 	%f1125, [%rd856];
	mul.f32 	%f1126, %f1125, %f1120;
	fma.rn.f32 	%f1127, %f1124, %f1119, %f1126;
	add.f32 	%f1128, %f1123, %f1127;
	ld.u8 	%rs475, [%rd785+14];
	shl.b16 	%rs476, %rs475, 2;
	cvt.u64.u16 	%rd857, %rs476;
	and.b64  	%rd858, %rd857, 60;
	add.s64 	%rd859, %rd363, %rd858;
	ld.const.f32 	%f1129, [%rd859];
	shr.u16 	%rs477, %rs475, 4;
	cvt.u32.u16 	%r283, %rs477;
	mul.wide.u32 	%rd860, %r283, 4;
	add.s64 	%rd861, %rd363, %rd860;
	ld.const.f32 	%f1130, [%rd861];
	ld.shared.v4.f32 	{%f1131, %f1132, %f1133, %f1134}, [%r269+16496];
	mul.f32 	%f1135, %f1130, %f1132;
	fma.rn.f32 	%f1136, %f1129, %f1131, %f1135;
	add.f32 	%f1137, %f1128, %f1136;
	ld.u8 	%rs478, [%rd785+15];
	shl.b16 	%rs479, %rs478, 2;
	cvt.u64.u16 	%rd862, %rs479;
	and.b64  	%rd863, %rd862, 60;
	add.s64 	%rd864, %rd363, %rd863;
	ld.const.f32 	%f1138, [%rd864];
	shr.u16 	%rs480, %rs478, 4;
	cvt.u32.u16 	%r284, %rs480;
	mul.wide.u32 	%rd865, %r284, 4;
	add.s64 	%rd866, %rd363, %rd865;
	ld.const.f32 	%f1139, [%rd866];
	mul.f32 	%f1140, %f1139, %f1134;
	fma.rn.f32 	%f1141, %f1138, %f1133, %f1140;
	add.f32 	%f1142, %f1137, %f1141;
	fma.rn.f32 	%f1395, %f1030, %f1142, %f1395;
	add.s32 	%r348, %r348, 1;
	setp.ne.s32 	%p9, %r348, 16;
	@%p9 bra 	$L__BB4_19;
	atom.shared.add.f32 	%f1144, [%r20+20], %f1395;
	add.s32 	%r45, %r27, 3072;
	mov.f32 	%f1396, 0f00000000;
	mov.b32 	%r349, 0;
$L__BB4_21:
	add.s32 	%r286, %r349, %r45;
	mul.wide.u32 	%rd867, %r286, 4;
	add.s64 	%rd868, %rd8, %rd867;
	shl.b32 	%r287, %r349, 5;
	add.s32 	%r288, %r287, %r340;
	ld.f32 	%f1145, [%rd868];
	shr.u32 	%r289, %r288, 1;
	add.s32 	%r290, %r12, %r289;
	cvt.u64.u32 	%rd869, %r290;
	add.s64 	%rd870, %rd9, %rd869;
	ld.u8 	%rs481, [%rd870];
	shl.b16 	%rs482, %rs481, 2;
	cvt.u64.u16 	%rd871, %rs482;
	and.b64  	%rd872, %rd871, 60;
	add.s64 	%rd874, %rd363, %rd872;
	ld.const.f32 	%f1146, [%rd874];
	shr.u16 	%rs483, %rs481, 4;
	cvt.u32.u16 	%r291, %rs483;
	mul.wide.u32 	%rd875, %r291, 4;
	add.s64 	%rd876, %rd363, %rd875;
	ld.const.f32 	%f1147, [%rd876];
	shl.b32 	%r292, %r349, 7;
	mov.u32 	%r293, shared_mem;
	add.s32 	%r294, %r293, %r292;
	ld.shared.v4.f32 	{%f1148, %f1149, %f1150, %f1151}, [%r294+16384];
	mul.f32 	%f1152, %f1147, %f1149;
	fma.rn.f32 	%f1153, %f1146, %f1148, %f1152;
	add.f32 	%f1154, %f1153, 0f00000000;
	ld.u8 	%rs484, [%rd870+1];
	shl.b16 	%rs485, %rs484, 2;
	cvt.u64.u16 	%rd877, %rs485;
	and.b64  	%rd878, %rd877, 60;
	add.s64 	%rd879, %rd363, %rd878;
	ld.const.f32 	%f1155, [%rd879];
	shr.u16 	%rs486, %rs484, 4;
	cvt.u32.u16 	%r295, %rs486;
	mul.wide.u32 	%rd880, %r295, 4;
	add.s64 	%rd881, %rd363, %rd880;
	ld.const.f32 	%f1156, [%rd881];
	mul.f32 	%f1157, %f1156, %f1151;
	fma.rn.f32 	%f1158, %f1155, %f1150, %f1157;
	add.f32 	%f1159, %f1154, %f1158;
	ld.u8 	%rs487, [%rd870+2];
	shl.b16 	%rs488, %rs487, 2;
	cvt.u64.u16 	%rd882, %rs488;
	and.b64  	%rd883, %rd882, 60;
	add.s64 	%rd884, %rd363, %rd883;
	ld.const.f32 	%f1160, [%rd884];
	shr.u16 	%rs489, %rs487, 4;
	cvt.u32.u16 	%r296, %rs489;
	mul.wide.u32 	%rd885, %r296, 4;
	add.s64 	%rd886, %rd363, %rd885;
	ld.const.f32 	%f1161, [%rd886];
	ld.shared.v4.f32 	{%f1162, %f1163, %f1164, %f1165}, [%r294+16400];
	mul.f32 	%f1166, %f1161, %f1163;
	fma.rn.f32 	%f1167, %f1160, %f1162, %f1166;
	add.f32 	%f1168, %f1159, %f1167;
	ld.u8 	%rs490, [%rd870+3];
	shl.b16 	%rs491, %rs490, 2;
	cvt.u64.u16 	%rd887, %rs491;
	and.b64  	%rd888, %rd887, 60;
	add.s64 	%rd889, %rd363, %rd888;
	ld.const.f32 	%f1169, [%rd889];
	shr.u16 	%rs492, %rs490, 4;
	cvt.u32.u16 	%r297, %rs492;
	mul.wide.u32 	%rd890, %r297, 4;
	add.s64 	%rd891, %rd363, %rd890;
	ld.const.f32 	%f1170, [%rd891];
	mul.f32 	%f1171, %f1170, %f1165;
	fma.rn.f32 	%f1172, %f1169, %f1164, %f1171;
	add.f32 	%f1173, %f1168, %f1172;
	ld.u8 	%rs493, [%rd870+4];
	shl.b16 	%rs494, %rs493, 2;
	cvt.u64.u16 	%rd892, %rs494;
	and.b64  	%rd893, %rd892, 60;
	add.s64 	%rd894, %rd363, %rd893;
	ld.const.f32 	%f1174, [%rd894];
	shr.u16 	%rs495, %rs493, 4;
	cvt.u32.u16 	%r298, %rs495;
	mul.wide.u32 	%rd895, %r298, 4;
	add.s64 	%rd896, %rd363, %rd895;
	ld.const.f32 	%f1175, [%rd896];
	ld.shared.v4.f32 	{%f1176, %f1177, %f1178, %f1179}, [%r294+16416];
	mul.f32 	%f1180, %f1175, %f1177;
	fma.rn.f32 	%f1181, %f1174, %f1176, %f1180;
	add.f32 	%f1182, %f1173, %f1181;
	ld.u8 	%rs496, [%rd870+5];
	shl.b16 	%rs497, %rs496, 2;
	cvt.u64.u16 	%rd897, %rs497;
	and.b64  	%rd898, %rd897, 60;
	add.s64 	%rd899, %rd363, %rd898;
	ld.const.f32 	%f1183, [%rd899];
	shr.u16 	%rs498, %rs496, 4;
	cvt.u32.u16 	%r299, %rs498;
	mul.wide.u32 	%rd900, %r299, 4;
	add.s64 	%rd901, %rd363, %rd900;
	ld.const.f32 	%f1184, [%rd901];
	mul.f32 	%f1185, %f1184, %f1179;
	fma.rn.f32 	%f1186, %f1183, %f1178, %f1185;
	add.f32 	%f1187, %f1182, %f1186;
	ld.u8 	%rs499, [%rd870+6];
	shl.b16 	%rs500, %rs499, 2;
	cvt.u64.u16 	%rd902, %rs500;
	and.b64  	%rd903, %rd902, 60;
	add.s64 	%rd904, %rd363, %rd903;
	ld.const.f32 	%f1188, [%rd904];
	shr.u16 	%rs501, %rs499, 4;
	cvt.u32.u16 	%r300, %rs501;
	mul.wide.u32 	%rd905, %r300, 4;
	add.s64 	%rd906, %rd363, %rd905;
	ld.const.f32 	%f1189, [%rd906];
	ld.shared.v4.f32 	{%f1190, %f1191, %f1192, %f1193}, [%r294+16432];
	mul.f32 	%f1194, %f1189, %f1191;
	fma.rn.f32 	%f1195, %f1188, %f1190, %f1194;
	add.f32 	%f1196, %f1187, %f1195;
	ld.u8 	%rs502, [%rd870+7];
	shl.b16 	%rs503, %rs502, 2;
	cvt.u64.u16 	%rd907, %rs503;
	and.b64  	%rd908, %rd907, 60;
	add.s64 	%rd909, %rd363, %rd908;
	ld.const.f32 	%f1197, [%rd909];
	shr.u16 	%rs504, %rs502, 4;
	cvt.u32.u16 	%r301, %rs504;
	mul.wide.u32 	%rd910, %r301, 4;
	add.s64 	%rd911, %rd363, %rd910;
	ld.const.f32 	%f1198, [%rd911];
	mul.f32 	%f1199, %f1198, %f1193;
	fma.rn.f32 	%f1200, %f1197, %f1192, %f1199;
	add.f32 	%f1201, %f1196, %f1200;
	ld.u8 	%rs505, [%rd870+8];
	shl.b16 	%rs506, %rs505, 2;
	cvt.u64.u16 	%rd912, %rs506;
	and.b64  	%rd913, %rd912, 60;
	add.s64 	%rd914, %rd363, %rd913;
	ld.const.f32 	%f1202, [%rd914];
	shr.u16 	%rs507, %rs505, 4;
	cvt.u32.u16 	%r302, %rs507;
	mul.wide.u32 	%rd915, %r302, 4;
	add.s64 	%rd916, %rd363, %rd915;
	ld.const.f32 	%f1203, [%rd916];
	ld.shared.v4.f32 	{%f1204, %f1205, %f1206, %f1207}, [%r294+16448];
	mul.f32 	%f1208, %f1203, %f1205;
	fma.rn.f32 	%f1209, %f1202, %f1204, %f1208;
	add.f32 	%f1210, %f1201, %f1209;
	ld.u8 	%rs508, [%rd870+9];
	shl.b16 	%rs509, %rs508, 2;
	cvt.u64.u16 	%rd917, %rs509;
	and.b64  	%rd918, %rd917, 60;
	add.s64 	%rd919, %rd363, %rd918;
	ld.const.f32 	%f1211, [%rd919];
	shr.u16 	%rs510, %rs508, 4;
	cvt.u32.u16 	%r303, %rs510;
	mul.wide.u32 	%rd920, %r303, 4;
	add.s64 	%rd921, %rd363, %rd920;
	ld.const.f32 	%f1212, [%rd921];
	mul.f32 	%f1213, %f1212, %f1207;
	fma.rn.f32 	%f1214, %f1211, %f1206, %f1213;
	add.f32 	%f1215, %f1210, %f1214;
	ld.u8 	%rs511, [%rd870+10];
	shl.b16 	%rs512, %rs511, 2;
	cvt.u64.u16 	%rd922, %rs512;
	and.b64  	%rd923, %rd922, 60;
	add.s64 	%rd924, %rd363, %rd923;
	ld.const.f32 	%f1216, [%rd924];
	shr.u16 	%rs513, %rs511, 4;
	cvt.u32.u16 	%r304, %rs513;
	mul.wide.u32 	%rd925, %r304, 4;
	add.s64 	%rd926, %rd363, %rd925;
	ld.const.f32 	%f1217, [%rd926];
	ld.shared.v4.f32 	{%f1218, %f1219, %f1220, %f1221}, [%r294+16464];
	mul.f32 	%f1222, %f1217, %f1219;
	fma.rn.f32 	%f1223, %f1216, %f1218, %f1222;
	add.f32 	%f1224, %f1215, %f1223;
	ld.u8 	%rs514, [%rd870+11];
	shl.b16 	%rs515, %rs514, 2;
	cvt.u64.u16 	%rd927, %rs515;
	and.b64  	%rd928, %rd927, 60;
	add.s64 	%rd929, %rd363, %rd928;
	ld.const.f32 	%f1225, [%rd929];
	shr.u16 	%rs516, %rs514, 4;
	cvt.u32.u16 	%r305, %rs516;
	mul.wide.u32 	%rd930, %r305, 4;
	add.s64 	%rd931, %rd363, %rd930;
	ld.const.f32 	%f1226, [%rd931];
	mul.f32 	%f1227, %f1226, %f1221;
	fma.rn.f32 	%f1228, %f1225, %f1220, %f1227;
	add.f32 	%f1229, %f1224, %f1228;
	ld.u8 	%rs517, [%rd870+12];
	shl.b16 	%rs518, %rs517, 2;
	cvt.u64.u16 	%rd932, %rs518;
	and.b64  	%rd933, %rd932, 60;
	add.s64 	%rd934, %rd363, %rd933;
	ld.const.f32 	%f1230, [%rd934];
	shr.u16 	%rs519, %rs517, 4;
	cvt.u32.u16 	%r306, %rs519;
	mul.wide.u32 	%rd935, %r306, 4;
	add.s64 	%rd936, %rd363, %rd935;
	ld.const.f32 	%f1231, [%rd936];
	ld.shared.v4.f32 	{%f1232, %f1233, %f1234, %f1235}, [%r294+16480];
	mul.f32 	%f1236, %f1231, %f1233;
	fma.rn.f32 	%f1237, %f1230, %f1232, %f1236;
	add.f32 	%f1238, %f1229, %f1237;
	ld.u8 	%rs520, [%rd870+13];
	shl.b16 	%rs521, %rs520, 2;
	cvt.u64.u16 	%rd937, %rs521;
	and.b64  	%rd938, %rd937, 60;
	add.s64 	%rd939, %rd363, %rd938;
	ld.const.f32 	%f1239, [%rd939];
	shr.u16 	%rs522, %rs520, 4;
	cvt.u32.u16 	%r307, %rs522;
	mul.wide.u32 	%rd940, %r307, 4;
	add.s64 	%rd941, %rd363, %rd940;
	ld.const.f32 	%f1240, [%rd941];
	mul.f32 	%f1241, %f1240, %f1235;
	fma.rn.f32 	%f1242, %f1239, %f1234, %f1241;
	add.f32 	%f1243, %f1238, %f1242;
	ld.u8 	%rs523, [%rd870+14];
	shl.b16 	%rs524, %rs523, 2;
	cvt.u64.u16 	%rd942, %rs524;
	and.b64  	%rd943, %rd942, 60;
	add.s64 	%rd944, %rd363, %rd943;
	ld.const.f32 	%f1244, [%rd944];
	shr.u16 	%rs525, %rs523, 4;
	cvt.u32.u16 	%r308, %rs525;
	mul.wide.u32 	%rd945, %r308, 4;
	add.s64 	%rd946, %rd363, %rd945;
	ld.const.f32 	%f1245, [%rd946];
	ld.shared.v4.f32 	{%f1246, %f1247, %f1248, %f1249}, [%r294+16496];
	mul.f32 	%f1250, %f1245, %f1247;
	fma.rn.f32 	%f1251, %f1244, %f1246, %f1250;
	add.f32 	%f1252, %f1243, %f1251;
	ld.u8 	%rs526, [%rd870+15];
	shl.b16 	%rs527, %rs526, 2;
	cvt.u64.u16 	%rd947, %rs527;
	and.b64  	%rd948, %rd947, 60;
	add.s64 	%rd949, %rd363, %rd948;
	ld.const.f32 	%f1253, [%rd949];
	shr.u16 	%rs528, %rs526, 4;
	cvt.u32.u16 	%r309, %rs528;
	mul.wide.u32 	%rd950, %r309, 4;
	add.s64 	%rd951, %rd363, %rd950;
	ld.const.f32 	%f1254, [%rd951];
	mul.f32 	%f1255, %f1254, %f1249;
	fma.rn.f32 	%f1256, %f1253, %f1248, %f1255;
	add.f32 	%f1257, %f1252, %f1256;
	fma.rn.f32 	%f1396, %f1145, %f1257, %f1396;
	add.s32 	%r349, %r349, 1;
	setp.ne.s32 	%p10, %r349, 16;
	@%p10 bra 	$L__BB4_21;
	atom.shared.add.f32 	%f1259, [%r20+24], %f1396;
	add.s32 	%r48, %r27, 3584;
	mov.f32 	%f1397, 0f00000000;
	mov.b32 	%r350, 0;
$L__BB4_23:
	add.s32 	%r311, %r350, %r48;
	mul.wide.u32 	%rd952, %r311, 4;
	add.s64 	%rd953, %rd8, %rd952;
	shl.b32 	%r312, %r350, 5;
	add.s32 	%r313, %r312, %r340;
	ld.f32 	%f1260, [%rd953];
	shr.u32 	%r314, %r313, 1;
	add.s32 	%r315, %r13, %r314;
	cvt.u64.u32 	%rd954, %r315;
	add.s64 	%rd955, %rd9, %rd954;
	ld.u8 	%rs529, [%rd955];
	shl.b16 	%rs530, %rs529, 2;
	cvt.u64.u16 	%rd956, %rs530;
	and.b64  	%rd957, %rd956, 60;
	add.s64 	%rd959, %rd363, %rd957;
	ld.const.f32 	%f1261, [%rd959];
	shr.u16 	%rs531, %rs529, 4;
	cvt.u32.u16 	%r316, %rs531;
	mul.wide.u32 	%rd960, %r316, 4;
	add.s64 	%rd961, %rd363, %rd960;
	ld.const.f32 	%f1262, [%rd961];
	shl.b32 	%r317, %r350, 7;
	add.s32 	%r319, %r293, %r317;
	ld.shared.v4.f32 	{%f1263, %f1264, %f1265, %f1266}, [%r319+16384];
	mul.f32 	%f1267, %f1262, %f1264;
	fma.rn.f32 	%f1268, %f1261, %f1263, %f1267;
	add.f32 	%f1269, %f1268, 0f00000000;
	ld.u8 	%rs532, [%rd955+1];
	shl.b16 	%rs533, %rs532, 2;
	cvt.u64.u16 	%rd962, %rs533;
	and.b64  	%rd963, %rd962, 60;
	add.s64 	%rd964, %rd363, %rd963;
	ld.const.f32 	%f1270, [%rd964];
	shr.u16 	%rs534, %rs532, 4;
	cvt.u32.u16 	%r320, %rs534;
	mul.wide.u32 	%rd965, %r320, 4;
	add.s64 	%rd966, %rd363, %rd965;
	ld.const.f32 	%f1271, [%rd966];
	mul.f32 	%f1272, %f1271, %f1266;
	fma.rn.f32 	%f1273, %f1270, %f1265, %f1272;
	add.f32 	%f1274, %f1269, %f1273;
	ld.u8 	%rs535, [%rd955+2];
	shl.b16 	%rs536, %rs535, 2;
	cvt.u64.u16 	%rd967, %rs536;
	and.b64  	%rd968, %rd967, 60;
	add.s64 	%rd969, %rd363, %rd968;
	ld.const.f32 	%f1275, [%rd969];
	shr.u16 	%rs537, %rs535, 4;
	cvt.u32.u16 	%r321, %rs537;
	mul.wide.u32 	%rd970, %r321, 4;
	add.s64 	%rd971, %rd363, %rd970;
	ld.const.f32 	%f1276, [%rd971];
	ld.shared.v4.f32 	{%f1277, %f1278, %f1279, %f1280}, [%r319+16400];
	mul.f32 	%f1281, %f1276, %f1278;
	fma.rn.f32 	%f1282, %f1275, %f1277, %f1281;
	add.f32 	%f1283, %f1274, %f1282;
	ld.u8 	%rs538, [%rd955+3];
	shl.b16 	%rs539, %rs538, 2;
	cvt.u64.u16 	%rd972, %rs539;
	and.b64  	%rd973, %rd972, 60;
	add.s64 	%rd974, %rd363, %rd973;
	ld.const.f32 	%f1284, [%rd974];
	shr.u16 	%rs540, %rs538, 4;
	cvt.u32.u16 	%r322, %rs540;
	mul.wide.u32 	%rd975, %r322, 4;
	add.s64 	%rd976, %rd363, %rd975;
	ld.const.f32 	%f1285, [%rd976];
	mul.f32 	%f1286, %f1285, %f1280;
	fma.rn.f32 	%f1287, %f1284, %f1279, %f1286;
	add.f32 	%f1288, %f1283, %f1287;
	ld.u8 	%rs541, [%rd955+4];
	shl.b16 	%rs542, %rs541, 2;
	cvt.u64.u16 	%rd977, %rs542;
	and.b64  	%rd978, %rd977, 60;
	add.s64 	%rd979, %rd363, %rd978;
	ld.const.f32 	%f1289, [%rd979];
	shr.u16 	%rs543, %rs541, 4;
	cvt.u32.u16 	%r323, %rs543;
	mul.wide.u32 	%rd980, %r323, 4;
	add.s64 	%rd981, %rd363, %rd980;
	ld.const.f32 	%f1290, [%rd981];
	ld.shared.v4.f32 	{%f1291, %f1292, %f1293, %f1294}, [%r319+16416];
	mul.f32 	%f1295, %f1290, %f1292;
	fma.rn.f32 	%f1296, %f1289, %f1291, %f1295;
	add.f32 	%f1297, %f1288, %f1296;
	ld.u8 	%rs544, [%rd955+5];
	shl.b16 	%rs545, %rs544, 2;
	cvt.u64.u16 	%rd982, %rs545;
	and.b64  	%rd983, %rd982, 60;
	add.s64 	%rd984, %rd363, %rd983;
	ld.const.f32 	%f1298, [%rd984];
	shr.u16 	%rs546, %rs544, 4;
	cvt.u32.u16 	%r324, %rs546;
	mul.wide.u32 	%rd985, %r324, 4;
	add.s64 	%rd986, %rd363, %rd985;
	ld.const.f32 	%f1299, [%rd986];
	mul.f32 	%f1300, %f1299, %f1294;
	fma.rn.f32 	%f1301, %f1298, %f1293, %f1300;
	add.f32 	%f1302, %f1297, %f1301;
	ld.u8 	%rs547, [%rd955+6];
	shl.b16 	%rs548, %rs547, 2;
	cvt.u64.u16 	%rd987, %rs548;
	and.b64  	%rd988, %rd987, 60;
	add.s64 	%rd989, %rd363, %rd988;
	ld.const.f32 	%f1303, [%rd989];
	shr.u16 	%rs549, %rs547, 4;
	cvt.u32.u16 	%r325, %rs549;
	mul.wide.u32 	%rd990, %r325, 4;
	add.s64 	%rd991, %rd363, %rd990;
	ld.const.f32 	%f1304, [%rd991];
	ld.shared.v4.f32 	{%f1305, %f1306, %f1307, %f1308}, [%r319+16432];
	mul.f32 	%f1309, %f1304, %f1306;
	fma.rn.f32 	%f1310, %f1303, %f1305, %f1309;
	add.f32 	%f1311, %f1302, %f1310;
	ld.u8 	%rs550, [%rd955+7];
	shl.b16 	%rs551, %rs550, 2;
	cvt.u64.u16 	%rd992, %rs551;
	and.b64  	%rd993, %rd992, 60;
	add.s64 	%rd994, %rd363, %rd993;
	ld.const.f32 	%f1312, [%rd994];
	shr.u16 	%rs552, %rs550, 4;
	cvt.u32.u16 	%r326, %rs552;
	mul.wide.u32 	%rd995, %r326, 4;
	add.s64 	%rd996, %rd363, %rd995;
	ld.const.f32 	%f1313, [%rd996];
	mul.f32 	%f1314, %f1313, %f1308;
	fma.rn.f32 	%f1315, %f1312, %f1307, %f1314;
	add.f32 	%f1316, %f1311, %f1315;
	ld.u8 	%rs553, [%rd955+8];
	shl.b16 	%rs554, %rs553, 2;
	cvt.u64.u16 	%rd997, %rs554;
	and.b64  	%rd998, %rd997, 60;
	add.s64 	%rd999, %rd363, %rd998;
	ld.const.f32 	%f1317, [%rd999];
	shr.u16 	%rs555, %rs553, 4;
	cvt.u32.u16 	%r327, %rs555;
	mul.wide.u32 	%rd1000, %r327, 4;
	add.s64 	%rd1001, %rd363, %rd1000;
	ld.const.f32 	%f1318, [%rd1001];
	ld.shared.v4.f32 	{%f1319, %f1320, %f1321, %f1322}, [%r319+16448];
	mul.f32 	%f1323, %f1318, %f1320;
	fma.rn.f32 	%f1324, %f1317, %f1319, %f1323;
	add.f32 	%f1325, %f1316, %f1324;
	ld.u8 	%rs556, [%rd955+9];
	shl.b16 	%rs557, %rs556, 2;
	cvt.u64.u16 	%rd1002, %rs557;
	and.b64  	%rd1003, %rd1002, 60;
	add.s64 	%rd1004, %rd363, %rd1003;
	ld.const.f32 	%f1326, [%rd1004];
	shr.u16 	%rs558, %rs556, 4;
	cvt.u32.u16 	%r328, %rs558;
	mul.wide.u32 	%rd1005, %r328, 4;
	add.s64 	%rd1006, %rd363, %rd1005;
	ld.const.f32 	%f1327, [%rd1006];
	mul.f32 	%f1328, %f1327, %f1322;
	fma.rn.f32 	%f1329, %f1326, %f1321, %f1328;
	add.f32 	%f1330, %f1325, %f1329;
	ld.u8 	%rs559, [%rd955+10];
	shl.b16 	%rs560, %rs559, 2;
	cvt.u64.u16 	%rd1007, %rs560;
	and.b64  	%rd1008, %rd1007, 60;
	add.s64 	%rd1009, %rd363, %rd1008;
	ld.const.f32 	%f1331, [%rd1009];
	shr.u16 	%rs561, %rs559, 4;
	cvt.u32.u16 	%r329, %rs561;
	mul.wide.u32 	%rd1010, %r329, 4;
	add.s64 	%rd1011, %rd363, %rd1010;
	ld.const.f32 	%f1332, [%rd1011];
	ld.shared.v4.f32 	{%f1333, %f1334, %f1335, %f1336}, [%r319+16464];
	mul.f32 	%f1337, %f1332, %f1334;
	fma.rn.f32 	%f1338, %f1331, %f1333, %f1337;
	add.f32 	%f1339, %f1330, %f1338;
	ld.u8 	%rs562, [%rd955+11];
	shl.b16 	%rs563, %rs562, 2;
	cvt.u64.u16 	%rd1012, %rs563;
	and.b64  	%rd1013, %rd1012, 60;
	add.s64 	%rd1014, %rd363, %rd1013;
	ld.const.f32 	%f1340, [%rd1014];
	shr.u16 	%rs564, %rs562, 4;
	cvt.u32.u16 	%r330, %rs564;
	mul.wide.u32 	%rd1015, %r330, 4;
	add.s64 	%rd1016, %rd363, %rd1015;
	ld.const.f32 	%f1341, [%rd1016];
	mul.f32 	%f1342, %f1341, %f1336;
	fma.rn.f32 	%f1343, %f1340, %f1335, %f1342;
	add.f32 	%f1344, %f1339, %f1343;
	ld.u8 	%rs565, [%rd955+12];
	shl.b16 	%rs566, %rs565, 2;
	cvt.u64.u16 	%rd1017, %rs566;
	and.b64  	%rd1018, %rd1017, 60;
	add.s64 	%rd1019, %rd363, %rd1018;
	ld.const.f32 	%f1345, [%rd1019];
	shr.u16 	%rs567, %rs565, 4;
	cvt.u32.u16 	%r331, %rs567;
	mul.wide.u32 	%rd1020, %r331, 4;
	add.s64 	%rd1021, %rd363, %rd1020;
	ld.const.f32 	%f1346, [%rd1021];
	ld.shared.v4.f32 	{%f1347, %f1348, %f1349, %f1350}, [%r319+16480];
	mul.f32 	%f1351, %f1346, %f1348;
	fma.rn.f32 	%f1352, %f1345, %f1347, %f1351;
	add.f32 	%f1353, %f1344, %f1352;
	ld.u8 	%rs568, [%rd955+13];
	shl.b16 	%rs569, %rs568, 2;
	cvt.u64.u16 	%rd1022, %rs569;
	and.b64  	%rd1023, %rd1022, 60;
	add.s64 	%rd1024, %rd363, %rd1023;
	ld.const.f32 	%f1354, [%rd1024];
	shr.u16 	%rs570, %rs568, 4;
	cvt.u32.u16 	%r332, %rs570;
	mul.wide.u32 	%rd1025, %r332, 4;
	add.s64 	%rd1026, %rd363, %rd1025;
	ld.const.f32 	%f1355, [%rd1026];
	mul.f32 	%f1356, %f1355, %f1350;
	fma.rn.f32 	%f1357, %f1354, %f1349, %f1356;
	add.f32 	%f1358, %f1353, %f1357;
	ld.u8 	%rs571, [%rd955+14];
	shl.b16 	%rs572, %rs571, 2;
	cvt.u64.u16 	%rd1027, %rs572;
	and.b64  	%rd1028, %rd1027, 60;
	add.s64 	%rd1029, %rd363, %rd1028;
	ld.const.f32 	%f1359, [%rd1029];
	shr.u16 	%rs573, %rs571, 4;
	cvt.u32.u16 	%r333, %rs573;
	mul.wide.u32 	%rd1030, %r333, 4;
	add.s64 	%rd1031, %rd363, %rd1030;
	ld.const.f32 	%f1360, [%rd1031];
	ld.shared.v4.f32 	{%f1361, %f1362, %f1363, %f1364}, [%r319+16496];
	mul.f32 	%f1365, %f1360, %f1362;
	fma.rn.f32 	%f1366, %f1359, %f1361, %f1365;
	add.f32 	%f1367, %f1358, %f1366;
	ld.u8 	%rs574, [%rd955+15];
	shl.b16 	%rs575, %rs574, 2;
	cvt.u64.u16 	%rd1032, %rs575;
	and.b64  	%rd1033, %rd1032, 60;
	add.s64 	%rd1034, %rd363, %rd1033;
	ld.const.f32 	%f1368, [%rd1034];
	shr.u16 	%rs576, %rs574, 4;
	cvt.u32.u16 	%r334, %rs576;
	mul.wide.u32 	%rd1035, %r334, 4;
	add.s64 	%rd1036, %rd363, %rd1035;
	ld.const.f32 	%f1369, [%rd1036];
	mul.f32 	%f1370, %f1369, %f1364;
	fma.rn.f32 	%f1371, %f1368, %f1363, %f1370;
	add.f32 	%f1372, %f1367, %f1371;
	fma.rn.f32 	%f1397, %f1260, %f1372, %f1397;
	add.s32 	%r350, %r350, 1;
	setp.ne.s32 	%p11, %r350, 16;
	@%p11 bra 	$L__BB4_23;
	atom.shared.add.f32 	%f1373, [%r20+28], %f1397;
	bar.sync 	0;
	add.s32 	%r51, %r340, 512;
	setp.lt.u32 	%p12, %r340, 15872;
	mov.u32 	%r340, %r51;
	@%p12 bra 	$L__BB4_2;
	bar.sync 	0;
	add.s32 	%r336, %r336, 1;
	setp.ne.s32 	%p13, %r336, 12;
	add.s32 	%r335, %r19, -64;
	mov.u32 	%r337, %r17;
	mov.u32 	%r338, %r339;
	mov.u32 	%r339, %r14;
	@%p13 bra 	$L__BB4_1;
	ld.param.u64 	%rd1040, [_Z34nvfp4_nlayer_persistent_mlp_kernelILi12EEvPKfPfPK12LayerWeights_param_1];
	cvta.to.global.u64 	%rd1037, %rd1040;
	ld.shared.v4.f32 	{%f1374, %f1375, %f1376, %f1377}, [%r2];
	mul.wide.u32 	%rd1038, %r1, 4;
	add.s64 	%rd1039, %rd1037, %rd1038;
	st.global.f32 	[%rd1039], %f1374;
	st.global.f32 	[%rd1039+4], %f1375;
	st.global.f32 	[%rd1039+8], %f1376;
	st.global.f32 	[%rd1039+12], %f1377;
	ld.shared.v4.f32 	{%f1378, %f1379, %f1380, %f1381}, [%r2+16];
	st.global.f32 	[%rd1039+16], %f1378;
	st.global.f32 	[%rd1039+20], %f1379;
	st.global.f32 	[%rd1039+24], %f1380;
	st.global.f32 	[%rd1039+28], %f1381;
	ret;

}
	// .globl	_Z34nvfp4_nlayer_persistent_mlp_kernelILi18EEvPKfPfPK12LayerWeights
.visible .entry _Z34nvfp4_nlayer_persistent_mlp_kernelILi18EEvPKfPfPK12LayerWeights(
	.param .u64 .ptr .align 1 _Z34nvfp4_nlayer_persistent_mlp_kernelILi18EEvPKfPfPK12LayerWeights_param_0,
	.param .u64 .ptr .align 1 _Z34nvfp4_nlayer_persistent_mlp_kernelILi18EEvPKfPfPK12LayerWeights_param_1,
	.param .u64 .ptr .align 1 _Z34nvfp4_nlayer_persistent_mlp_kernelILi18EEvPKfPfPK12LayerWeights_param_2
)
{
	.reg .pred 	%p<14>;
	.reg .b16 	%rs<577>;
	.reg .b32 	%r<351>;
	.reg .b32 	%f<1398>;
	.reg .b64 	%rd<1044>;

	ld.param.u64 	%rd12, [_Z34nvfp4_nlayer_persistent_mlp_kernelILi18EEvPKfPfPK12LayerWeights_param_0];
	mov.u32 	%r57, %tid.x;
	shl.b32 	%r1, %r57, 3;
	cvta.to.global.u64 	%rd13, %rd12;
	mul.wide.u32 	%rd14, %r1, 4;
	add.s64 	%rd15, %rd13, %rd14;
	ld.global.nc.f32 	%f29, [%rd15];
	shl.b32 	%r58, %r57, 5;
	mov.u32 	%r337, shared_mem;
	add.s32 	%r2, %r337, %r58;
	ld.global.nc.f32 	%f30, [%rd15+4];
	ld.global.nc.f32 	%f31, [%rd15+8];
	ld.global.nc.f32 	%f32, [%rd15+12];
	st.shared.v4.f32 	[%r2], {%f29, %f30, %f31, %f32};
	ld.global.nc.f32 	%f33, [%rd15+16];
	ld.global.nc.f32 	%f34, [%rd15+20];
	ld.global.nc.f32 	%f35, [%rd15+24];
	ld.global.nc.f32 	%f36, [%rd15+28];
	st.shared.v4.f32 	[%r2+16], {%f33, %f34, %f35, %f36};
	bar.sync 	0;
	shl.b32 	%r3, %r57, 1;
	add.s32 	%r59, %r337, %r1;
	add.s32 	%r4, %r59, 16384;
	shl.b32 	%r5, %r57, 12;
	shl.b32 	%r6, %r57, 16;
	or.b32  	%r7, %r6, 8192;
	or.b32  	%r8, %r6, 16384;
	or.b32  	%r9, %r6, 24576;
	or.b32  	%r10, %r6, 32768;
	or.b32  	%r11, %r6, 40960;
	or.b32  	%r12, %r6, 49152;
	add.s32 	%r335, %r337, 8192;
	or.b32  	%r13, %r6, 57344;
	mov.b32 	%r336, 0;
	mov.u32 	%r338, %r337;
	mov.u32 	%r339, %r335;
$L__BB5_1:
	.pragma "nounroll";
	mov.u32 	%r14, %r338;
	mov.u32 	%r17, %r335;
	ld.param.u64 	%rd1041, [_Z34nvfp4_nlayer_persistent_mlp_kernelILi18EEvPKfPfPK12LayerWeights_param_2];
	add.s32 	%r19, %r337, 64;
	cvta.to.global.u64 	%rd16, %rd1041;
	mul.wide.u32 	%rd17, %r336, 48;
	add.s64 	%rd1, %rd16, %rd17;
	shl.b32 	%r61, %r1, 2;
	add.s32 	%r62, %r17, %r61;
	mov.b32 	%r340, 0;
	st.shared.u32 	[%r62], %r340;
	st.shared.u32 	[%r62+4], %r340;
	st.shared.u32 	[%r62+8], %r340;
	st.shared.u32 	[%r62+12], %r340;
	st.shared.u32 	[%r62+16], %r340;
	st.shared.u32 	[%r62+20], %r340;
	st.shared.u32 	[%r62+24], %r340;
	st.shared.u32 	[%r62+28], %r340;
	bar.sync 	0;
	add.s32 	%r20, %r339, %r61;
$L__BB5_2:
	add.s32 	%r22, %r340, %r3;
	shl.b32 	%r64, %r22, 6;
	shl.b32 	%r65, %r22, 10;
	mul.wide.u32 	%rd1043, %r64, 4;
	cvt.u64.u32 	%rd18, %r65;
	add.s64 	%rd1042, %rd18, 1039;
	mov.f32 	%f1388, 0f00000000;
	mov.b32 	%r342, 64;
	mov.u32 	%r341, %r19;
	mov.f32 	%f1386, %f1388;
	mov.f32 	%f1389, %f1388;
	mov.f32 	%f1387, %f1388;
$L__BB5_3:
	setp.gt.u32 	%p1, %r22, 16383;
	@%p1 bra 	$L__BB5_5;
	ld.global.nc.u64 	%rd19, [%rd1+8];
	add.s64 	%rd20, %rd19, %rd1043;
	ld.global.nc.u64 	%rd21, [%rd1+24];
	add.s64 	%rd22, %rd21, %rd1043;
	ld.global.nc.u64 	%rd23, [%rd1+16];
	ld.global.nc.u64 	%rd24, [%rd1];
	ld.f32 	%f38, [%rd22];
	ld.f32 	%f39, [%rd20];
	add.s64 	%rd25, %rd24, %rd1042;
	ld.u8 	%rs1, [%rd25+-1039];
	add.s64 	%rd26, %rd23, %rd1042;
	ld.u8 	%rs2, [%rd26+-1039];
	shl.b16 	%rs3, %rs1, 2;
	cvt.u64.u16 	%rd27, %rs3;
	and.b64  	%rd28, %rd27, 60;
	mov.u64 	%rd29, NVFP4_LUT;
	add.s64 	%rd30, %rd29, %rd28;
	ld.const.f32 	%f40, [%rd30];
	shr.u16 	%rs4, %rs1, 4;
	cvt.u32.u16 	%r66, %rs4;
	mul.wide.u32 	%rd31, %r66, 4;
	add.s64 	%rd32, %rd29, %rd31;
	ld.const.f32 	%f41, [%rd32];
	shl.b16 	%rs5, %rs2, 2;
	cvt.u64.u16 	%rd33, %rs5;
	and.b64  	%rd34, %rd33, 60;
	add.s64 	%rd35, %rd29, %rd34;
	ld.const.f32 	%f42, [%rd35];
	shr.u16 	%rs6, %rs2, 4;
	cvt.u32.u16 	%r67, %rs6;
	mul.wide.u32 	%rd36, %r67, 4;
	add.s64 	%rd37, %rd29, %rd36;
	ld.const.f32 	%f43, [%rd37];
	ld.shared.f32 	%f44, [%r341+-64];
	ld.shared.f32 	%f45, [%r341+-60];
	mul.f32 	%f46, %f41, %f45;
	fma.rn.f32 	%f47, %f40, %f44, %f46;
	add.f32 	%f48, %f47, 0f00000000;
	mul.f32 	%f49, %f43, %f45;
	fma.rn.f32 	%f50, %f42, %f44, %f49;
	add.f32 	%f51, %f50, 0f00000000;
	ld.u8 	%rs7, [%rd25+-1038];
	ld.u8 	%rs8, [%rd26+-1038];
	shl.b16 	%rs9, %rs7, 2;
	cvt.u64.u16 	%rd38, %rs9;
	and.b64  	%rd39, %rd38, 60;
	add.s64 	%rd40, %rd29, %rd39;
	ld.const.f32 	%f52, [%rd40];
	shr.u16 	%rs10, %rs7, 4;
	cvt.u32.u16 	%r68, %rs10;
	mul.wide.u32 	%rd41, %r68, 4;
	add.s64 	%rd42, %rd29, %rd41;
	ld.const.f32 	%f53, [%rd42];
	shl.b16 	%rs11, %rs8, 2;
	cvt.u64.u16 	%rd43, %rs11;
	and.b64  	%rd44, %rd43, 60;
	add.s64 	%rd45, %rd29, %rd44;
	ld.const.f32 	%f54, [%rd45];
	shr.u16 	%rs12, %rs8, 4;
	cvt.u32.u16 	%r69, %rs12;
	mul.wide.u32 	%rd46, %r69, 4;
	add.s64 	%rd47, %rd29, %rd46;
	ld.const.f32 	%f55, [%rd47];
	ld.shared.f32 	%f56, [%r341+-56];
	ld.shared.f32 	%f57, [%r341+-52];
	mul.f32 	%f58, %f53, %f57;
	fma.rn.f32 	%f59, %f52, %f56, %f58;
	add.f32 	%f60, %f48, %f59;
	mul.f32 	%f61, %f55, %f57;
	fma.rn.f32 	%f62, %f54, %f56, %f61;
	add.f32 	%f63, %f51, %f62;
	ld.u8 	%rs13, [%rd25+-1037];
	ld.u8 	%rs14, [%rd26+-1037];
	shl.b16 	%rs15, %rs13, 2;
	cvt.u64.u16 	%rd48, %rs15;
	and.b64  	%rd49, %rd48, 60;
	add.s64 	%rd50, %rd29, %rd49;
	ld.const.f32 	%f64, [%rd50];
	shr.u16 	%rs16, %rs13, 4;
	cvt.u32.u16 	%r70, %rs16;
	mul.wide.u32 	%rd51, %r70, 4;
	add.s64 	%rd52, %rd29, %rd51;
	ld.const.f32 	%f65, [%rd52];
	shl.b16 	%rs17, %rs14, 2;
	cvt.u64.u16 	%rd53, %rs17;
	and.b64  	%rd54, %rd53, 60;
	add.s64 	%rd55, %rd29, %rd54;
	ld.const.f32 	%f66, [%rd55];
	shr.u16 	%rs18, %rs14, 4;
	cvt.u32.u16 	%r71, %rs18;
	mul.wide.u32 	%rd56, %r71, 4;
	add.s64 	%rd57, %rd29, %rd56;
	ld.const.f32 	%f67, [%rd57];
	ld.shared.f32 	%f68, [%r341+-48];
	ld.shared.f32 	%f69, [%r341+-44];
	mul.f32 	%f70, %f65, %f69;
	fma.rn.f32 	%f71, %f64, %f68, %f70;
	add.f32 	%f72, %f60, %f71;
	mul.f32 	%f73, %f67, %f69;
	fma.rn.f32 	%f74, %f66, %f68, %f73;
	add.f32 	%f75, %f63, %f74;
	ld.u8 	%rs19, [%rd25+-1036];
	ld.u8 	%rs20, [%rd26+-1036];
	shl.b16 	%rs21, %rs19, 2;
	cvt.u64.u16 	%rd58, %rs21;
	and.b64  	%rd59, %rd58, 60;
	add.s64 	%rd60, %rd29, %rd59;
	ld.const.f32 	%f76, [%rd60];
	shr.u16 	%rs22, %rs19, 4;
	cvt.u32.u16 	%r72, %rs22;
	mul.wide.u32 	%rd61, %r72, 4;
	add.s64 	%rd62, %rd29, %rd61;
	ld.const.f32 	%f77, [%rd62];
	shl.b16 	%rs23, %rs20, 2;
	cvt.u64.u16 	%rd63, %rs23;
	and.b64  	%rd64, %rd63, 60;
	add.s64 	%rd65, %rd29, %rd64;
	ld.const.f32 	%f78, [%rd65];
	shr.u16 	%rs24, %rs20, 4;
	cvt.u32.u16 	%r73, %rs24;
	mul.wide.u32 	%rd66, %r73, 4;
	add.s64 	%rd67, %rd29, %rd66;
	ld.const.f32 	%f79, [%rd67];
	ld.shared.f32 	%f80, [%r341+-40];
	ld.shared.f32 	%f81, [%r341+-36];
	mul.f32 	%f82, %f77, %f81;
	fma.rn.f32 	%f83, %f76, %f80, %f82;
	add.f32 	%f84, %f72, %f83;
	mul.f32 	%f85, %f79, %f81;
	fma.rn.f32 	%f86, %f78, %f80, %f85;
	add.f32 	%f87, %f75, %f86;
	ld.u8 	%rs25, [%rd25+-1035];
	ld.u8 	%rs26, [%rd26+-1035];
	shl.b16 	%rs27, %rs25, 2;
	cvt.u64.u16 	%rd68, %rs27;
	and.b64  	%rd69, %rd68, 60;
	add.s64 	%rd70, %rd29, %rd69;
	ld.const.f32 	%f88, [%rd70];
	shr.u16 	%rs28, %rs25, 4;
	cvt.u32.u16 	%r74, %rs28;
	mul.wide.u32 	%rd71, %r74, 4;
	add.s64 	%rd72, %rd29, %rd71;
	ld.const.f32 	%f89, [%rd72];
	shl.b16 	%rs29, %rs26, 2;
	cvt.u64.u16 	%rd73, %rs29;
	and.b64  	%rd74, %rd73, 60;
	add.s64 	%rd75, %rd29, %rd74;
	ld.const.f32 	%f90, [%rd75];
	shr.u16 	%rs30, %rs26, 4;
	cvt.u32.u16 	%r75, %rs30;
	mul.wide.u32 	%rd76, %r75, 4;
	add.s64 	%rd77, %rd29, %rd76;
	ld.const.f32 	%f91, [%rd77];
	ld.shared.f32 	%f92, [%r341+-32];
	ld.shared.f32 	%f93, [%r341+-28];
	mul.f32 	%f94, %f89, %f93;
	fma.rn.f32 	%f95, %f88, %f92, %f94;
	add.f32 	%f96, %f84, %f95;
	mul.f32 	%f97, %f91, %f93;
	fma.rn.f32 	%f98, %f90, %f92, %f97;
	add.f32 	%f99, %f87, %f98;
	ld.u8 	%rs31, [%rd25+-1034];
	ld.u8 	%rs32, [%rd26+-1034];
	shl.b16 	%rs33, %rs31, 2;
	cvt.u64.u16 	%rd78, %rs33;
	and.b64  	%rd79, %rd78, 60;
	add.s64 	%rd80, %rd29, %rd79;
	ld.const.f32 	%f100, [%rd80];
	shr.u16 	%rs34, %rs31, 4;
	cvt.u32.u16 	%r76, %rs34;
	mul.wide.u32 	%rd81, %r76, 4;
	add.s64 	%rd82, %rd29, %rd81;
	ld.const.f32 	%f101, [%rd82];
	shl.b16 	%rs35, %rs32, 2;
	cvt.u64.u16 	%rd83, %rs35;
	and.b64  	%rd84, %rd83, 60;
	add.s64 	%rd85, %rd29, %rd84;
	ld.const.f32 	%f102, [%rd85];
	shr.u16 	%rs36, %rs32, 4;
	cvt.u32.u16 	%r77, %rs36;
	mul.wide.u32 	%rd86, %r77, 4;
	add.s64 	%rd87, %rd29, %rd86;
	ld.const.f32 	%f103, [%rd87];
	ld.shared.f32 	%f104, [%r341+-24];
	ld.shared.f32 	%f105, [%r341+-20];
	mul.f32 	%f106, %f101, %f105;
	fma.rn.f32 	%f107, %f100, %f104, %f106;
	add.f32 	%f108, %f96, %f107;
	mul.f32 	%f109, %f103, %f105;
	fma.rn.f32 	%f110, %f102, %f104, %f109;
	add.f32 	%f111, %f99, %f110;
	ld.u8 	%rs37, [%rd25+-1033];
	ld.u8 	%rs38, [%rd26+-1033];
	shl.b16 	%rs39, %rs37, 2;
	cvt.u64.u16 	%rd88, %rs39;
	and.b64  	%rd89, %rd88, 60;
	add.s64 	%rd90, %rd29, %rd89;
	ld.const.f32 	%f112, [%rd90];
	shr.u16 	%rs40, %rs37, 4;
	cvt.u32.u16 	%r78, %rs40;
	mul.wide.u32 	%rd91, %r78, 4;
	add.s64 	%rd92, %rd29, %rd91;
	ld.const.f32 	%f113, [%rd92];
	shl.b16 	%rs41, %rs38, 2;
	cvt.u64.u16 	%rd93, %rs41;
	and.b64  	%rd94, %rd93, 60;
	add.s64 	%rd95, %rd29, %rd94;
	ld.const.f32 	%f114, [%rd95];
	shr.u16 	%rs42, %rs38, 4;
	cvt.u32.u16 	%r79, %rs42;
	mul.wide.u32 	%rd96, %r79, 4;
	add.s64 	%rd97, %rd29, %rd96;
	ld.const.f32 	%f115, [%rd97];
	ld.shared.f32 	%f116, [%r341+-16];
	ld.shared.f32 	%f117, [%r341+-12];
	mul.f32 	%f118, %f113, %f117;
	fma.rn.f32 	%f119, %f112, %f116, %f118;
	add.f32 	%f120, %f108, %f119;
	mul.f32 	%f121, %f115, %f117;
	fma.rn.f32 	%f122, %f114, %f116, %f121;
	add.f32 	%f123, %f111, %f122;
	ld.u8 	%rs43, [%rd25+-1032];
	ld.u8 	%rs44, [%rd26+-1032];
	shl.b16 	%rs45, %rs43, 2;
	cvt.u64.u16 	%rd98, %rs45;
	and.b64  	%rd99, %rd98, 60;
	add.s64 	%rd100, %rd29, %rd99;
	ld.const.f32 	%f124, [%rd100];
	shr.u16 	%rs46, %rs43, 4;
	cvt.u32.u16 	%r80, %rs46;
	mul.wide.u32 	%rd101, %r80, 4;
	add.s64 	%rd102, %rd29, %rd101;
	ld.const.f32 	%f125, [%rd102];
	shl.b16 	%rs47, %rs44, 2;
	cvt.u64.u16 	%rd103, %rs47;
	and.b64  	%rd104, %rd103, 60;
	add.s64 	%rd105, %rd29, %rd104;
	ld.const.f32 	%f126, [%rd105];
	shr.u16 	%rs48, %rs44, 4;
	cvt.u32.u16 	%r81, %rs48;
	mul.wide.u32 	%rd106, %r81, 4;
	add.s64 	%rd107, %rd29, %rd106;
	ld.const.f32 	%f127, [%rd107];
	ld.shared.f32 	%f128, [%r341+-8];
	ld.shared.f32 	%f129, [%r341+-4];
	mul.f32 	%f130, %f125, %f129;
	fma.rn.f32 	%f131, %f124, %f128, %f130;
	add.f32 	%f132, %f120, %f131;
	mul.f32 	%f133, %f127, %f129;
	fma.rn.f32 	%f134, %f126, %f128, %f133;
	add.f32 	%f135, %f123, %f134;
	ld.u8 	%rs49, [%rd25+-1031];
	ld.u8 	%rs50, [%rd26+-1031];
	shl.b16 	%rs51, %rs49, 2;
	cvt.u64.u16 	%rd108, %rs51;
	and.b64  	%rd109, %rd108, 60;
	add.s64 	%rd110, %rd29, %rd109;
	ld.const.f32 	%f136, [%rd110];
	shr.u16 	%rs52, %rs49, 4;
	cvt.u32.u16 	%r82, %rs52;
	mul.wide.u32 	%rd111, %r82, 4;
	add.s64 	%rd112, %rd29, %rd111;
	ld.const.f32 	%f137, [%rd112];
	shl.b16 	%rs53, %rs50, 2;
	cvt.u64.u16 	%rd113, %rs53;
	and.b64  	%rd114, %rd113, 60;
	add.s64 	%rd115, %rd29, %rd114;
	ld.const.f32 	%f138, [%rd115];
	shr.u16 	%rs54, %rs50, 4;
	cvt.u32.u16 	%r83, %rs54;
	mul.wide.u32 	%rd116, %r83, 4;
	add.s64 	%rd117, %rd29, %rd116;
	ld.const.f32 	%f139, [%rd117];
	ld.shared.f32 	%f140, [%r341];
	ld.shared.f32 	%f141, [%r341+4];
	mul.f32 	%f142, %f137, %f141;
	fma.rn.f32 	%f143, %f136, %f140, %f142;
	add.f32 	%f144, %f132, %f143;
	mul.f32 	%f145, %f139, %f141;
	fma.rn.f32 	%f146, %f138, %f140, %f145;
	add.f32 	%f147, %f135, %f146;
	ld.u8 	%rs55, [%rd25+-1030];
	ld.u8 	%rs56, [%rd26+-1030];
	shl.b16 	%rs57, %rs55, 2;
	cvt.u64.u16 	%rd118, %rs57;
	and.b64  	%rd119, %rd118, 60;
	add.s64 	%rd120, %rd29, %rd119;
	ld.const.f32 	%f148, [%rd120];
	shr.u16 	%rs58, %rs55, 4;
	cvt.u32.u16 	%r84, %rs58;
	mul.wide.u32 	%rd121, %r84, 4;
	add.s64 	%rd122, %rd29, %rd121;
	ld.const.f32 	%f149, [%rd122];
	shl.b16 	%rs59, %rs56, 2;
	cvt.u64.u16 	%rd123, %rs59;
	and.b64  	%rd124, %rd123, 60;
	add.s64 	%rd125, %rd29, %rd124;
	ld.const.f32 	%f150, [%rd125];
	shr.u16 	%rs60, %rs56, 4;
	cvt.u32.u16 	%r85, %rs60;
	mul.wide.u32 	%rd126, %r85, 4;
	add.s64 	%rd127, %rd29, %rd126;
	ld.const.f32 	%f151, [%rd127];
	ld.shared.f32 	%f152, [%r341+8];
	ld.shared.f32 	%f153, [%r341+12];
	mul.f32 	%f154, %f149, %f153;
	fma.rn.f32 	%f155, %f148, %f152, %f154;
	add.f32 	%f156, %f144, %f155;
	mul.f32 	%f157, %f151, %f153;
	fma.rn.f32 	%f158, %f150, %f152, %f157;
	add.f32 	%f159, %f147, %f158;
	ld.u8 	%rs61, [%rd25+-1029];
	ld.u8 	%rs62, [%rd26+-1029];
	shl.b16 	%rs63, %rs61, 2;
	cvt.u64.u16 	%rd128, %rs63;
	and.b64  	%rd129, %rd128, 60;
	add.s64 	%rd130, %rd29, %rd129;
	ld.const.f32 	%f160, [%rd130];
	shr.u16 	%rs64, %rs61, 4;
	cvt.u32.u16 	%r86, %rs64;
	mul.wide.u32 	%rd131, %r86, 4;
	add.s64 	%rd132, %rd29, %rd131;
	ld.const.f32 	%f161, [%rd132];
	shl.b16 	%rs65, %rs62, 2;
	cvt.u64.u16 	%rd133, %rs65;
	and.b64  	%rd134, %rd133, 60;
	add.s64 	%rd135, %rd29, %rd134;
	ld.const.f32 	%f162, [%rd135];
	shr.u16 	%rs66, %rs62, 4;
	cvt.u32.u16 	%r87, %rs66;
	mul.wide.u32 	%rd136, %r87, 4;
	add.s64 	%rd137, %rd29, %rd136;
	ld.const.f32 	%f163, [%rd137];
	ld.shared.f32 	%f164, [%r341+16];
	ld.shared.f32 	%f165, [%r341+20];
	mul.f32 	%f166, %f161, %f165;
	fma.rn.f32 	%f167, %f160, %f164, %f166;
	add.f32 	%f168, %f156, %f167;
	mul.f32 	%f169, %f163, %f165;
	fma.rn.f32 	%f170, %f162, %f164, %f169;
	add.f32 	%f171, %f159, %f170;
	ld.u8 	%rs67, [%rd25+-1028];
	ld.u8 	%rs68, [%rd26+-1028];
	shl.b16 	%rs69, %rs67, 2;
	cvt.u64.u16 	%rd138, %rs69;
	and.b64  	%rd139, %rd138, 60;
	add.s64 	%rd140, %rd29, %rd139;
	ld.const.f32 	%f172, [%rd140];
	shr.u16 	%rs70, %rs67, 4;
	cvt.u32.u16 	%r88, %rs70;
	mul.wide.u32 	%rd141, %r88, 4;
	add.s64 	%rd142, %rd29, %rd141;
	ld.const.f32 	%f173, [%rd142];
	shl.b16 	%rs71, %rs68, 2;
	cvt.u64.u16 	%rd143, %rs71;
	and.b64  	%rd144, %rd143, 60;
	add.s64 	%rd145, %rd29, %rd144;
	ld.const.f32 	%f174, [%rd145];
	shr.u16 	%rs72, %rs68, 4;
	cvt.u32.u16 	%r89, %rs72;
	mul.wide.u32 	%rd146, %r89, 4;
	add.s64 	%rd147, %rd29, %rd146;
	ld.const.f32 	%f175, [%rd147];
	ld.shared.f32 	%f176, [%r341+24];
	ld.shared.f32 	%f177, [%r341+28];
	mul.f32 	%f178, %f173, %f177;
	fma.rn.f32 	%f179, %f172, %f176, %f178;
	add.f32 	%f180, %f168, %f179;
	mul.f32 	%f181, %f175, %f177;
	fma.rn.f32 	%f182, %f174, %f176, %f181;
	add.f32 	%f183, %f171, %f182;
	ld.u8 	%rs73, [%rd25+-1027];
	ld.u8 	%rs74, [%rd26+-1027];
	shl.b16 	%rs75, %rs73, 2;
	cvt.u64.u16 	%rd148, %rs75;
	and.b64  	%rd149, %rd148, 60;
	add.s64 	%rd150, %rd29, %rd149;
	ld.const.f32 	%f184, [%rd150];
	shr.u16 	%rs76, %rs73, 4;
	cvt.u32.u16 	%r90, %rs76;
	mul.wide.u32 	%rd151, %r90, 4;
	add.s64 	%rd152, %rd29, %rd151;
	ld.const.f32 	%f185, [%rd152];
	shl.b16 	%rs77, %rs74, 2;
	cvt.u64.u16 	%rd153, %rs77;
	and.b64  	%rd154, %rd153, 60;
	add.s64 	%rd155, %rd29, %rd154;
	ld.const.f32 	%f186, [%rd155];
	shr.u16 	%rs78, %rs74, 4;
	cvt.u32.u16 	%r91, %rs78;
	mul.wide.u32 	%rd156, %r91, 4;
	add.s64 	%rd157, %rd29, %rd156;
	ld.const.f32 	%f187, [%rd157];
	ld.shared.f32 	%f188, [%r341+32];
	ld.shared.f32 	%f189, [%r341+36];
	mul.f32 	%f190, %f185, %f189;
	fma.rn.f32 	%f191, %f184, %f188, %f190;
	add.f32 	%f192, %f180, %f191;
	mul.f32 	%f193, %f187, %f189;
	fma.rn.f32 	%f194, %f186, %f188, %f193;
	add.f32 	%f195, %f183, %f194;
	ld.u8 	%rs79, [%rd25+-1026];
	ld.u8 	%rs80, [%rd26+-1026];
	shl.b16 	%rs81, %rs79, 2;
	cvt.u64.u16 	%rd158, %rs81;
	and.b64  	%rd159, %rd158, 60;
	add.s64 	%rd160, %rd29, %rd159;
	ld.const.f32 	%f196, [%rd160];
	shr.u16 	%rs82, %rs79, 4;
	cvt.u32.u16 	%r92, %rs82;
	mul.wide.u32 	%rd161, %r92, 4;
	add.s64 	%rd162, %rd29, %rd161;
	ld.const.f32 	%f197, [%rd162];
	shl.b16 	%rs83, %rs80, 2;
	cvt.u64.u16 	%rd163, %rs83;
	and.b64  	%rd164, %rd163, 60;
	add.s64 	%rd165, %rd29, %rd164;
	ld.const.f32 	%f198, [%rd165];
	shr.u16 	%rs84, %rs80, 4;
	cvt.u32.u16 	%r93, %rs84;
	mul.wide.u32 	%rd166, %r93, 4;
	add.s64 	%rd167, %rd29, %rd166;
	ld.const.f32 	%f199, [%rd167];
	ld.shared.f32 	%f200, [%r341+40];
	ld.shared.f32 	%f201, [%r341+44];
	mul.f32 	%f202, %f197, %f201;
	fma.rn.f32 	%f203, %f196, %f200, %f202;
	add.f32 	%f204, %f192, %f203;
	mul.f32 	%f205, %f199, %f201;
	fma.rn.f32 	%f206, %f198, %f200, %f205;
	add.f32 	%f207, %f195, %f206;
	ld.u8 	%rs85, [%rd25+-1025];
	ld.u8 	%rs86, [%rd26+-1025];
	shl.b16 	%rs87, %rs85, 2;
	cvt.u64.u16 	%rd168, %rs87;
	and.b64  	%rd169, %rd168, 60;
	add.s64 	%rd170, %rd29, %rd169;
	ld.const.f32 	%f208, [%rd170];
	shr.u16 	%rs88, %rs85, 4;
	cvt.u32.u16 	%r94, %rs88;
	mul.wide.u32 	%rd171, %r94, 4;
	add.s64 	%rd172, %rd29, %rd171;
	ld.const.f32 	%f209, [%rd172];
	shl.b16 	%rs89, %rs86, 2;
	cvt.u64.u16 	%rd173, %rs89;
	and.b64  	%rd174, %rd173, 60;
	add.s64 	%rd175, %rd29, %rd174;
	ld.const.f32 	%f210, [%rd175];
	shr.u16 	%rs90, %rs86, 4;
	cvt.u32.u16 	%r95, %rs90;
	mul.wide.u32 	%rd176, %r95, 4;
	add.s64 	%rd177, %rd29, %rd176;
	ld.const.f32 	%f211, [%rd177];
	ld.shared.f32 	%f212, [%r341+48];
	ld.shared.f32 	%f213, [%r341+52];
	mul.f32 	%f214, %f209, %f213;
	fma.rn.f32 	%f215, %f208, %f212, %f214;
	add.f32 	%f216, %f204, %f215;
	mul.f32 	%f217, %f211, %f213;
	fma.rn.f32 	%f218, %f210, %f212, %f217;
	add.f32 	%f219, %f207, %f218;
	ld.u8 	%rs91, [%rd25+-1024];
	ld.u8 	%rs92, [%rd26+-1024];
	shl.b16 	%rs93, %rs91, 2;
	cvt.u64.u16 	%rd178, %rs93;
	and.b64  	%rd179, %rd178, 60;
	add.s64 	%rd180, %rd29, %rd179;
	ld.const.f32 	%f220, [%rd180];
	shr.u16 	%rs94, %rs91, 4;
	cvt.u32.u16 	%r96, %rs94;
	mul.wide.u32 	%rd181, %r96, 4;
	add.s64 	%rd182, %rd29, %rd181;
	ld.const.f32 	%f221, [%rd182];
	shl.b16 	%rs95, %rs92, 2;
	cvt.u64.u16 	%rd183, %rs95;
	and.b64  	%rd184, %rd183, 60;
	add.s64 	%rd185, %rd29, %rd184;
	ld.const.f32 	%f222, [%rd185];
	shr.u16 	%rs96, %rs92, 4;
	cvt.u32.u16 	%r97, %rs96;
	mul.wide.u32 	%rd186, %r97, 4;
	add.s64 	%rd187, %rd29, %rd186;
	ld.const.f32 	%f223, [%rd187];
	ld.shared.f32 	%f224, [%r341+56];
	ld.shared.f32 	%f225, [%r341+60];
	mul.f32 	%f226, %f221, %f225;
	fma.rn.f32 	%f227, %f220, %f224, %f226;
	add.f32 	%f228, %f216, %f227;
	mul.f32 	%f229, %f223, %f225;
	fma.rn.f32 	%f230, %f222, %f224, %f229;
	add.f32 	%f231, %f219, %f230;
	fma.rn.f32 	%f1386, %f39, %f228, %f1386;
	fma.rn.f32 	%f1387, %f38, %f231, %f1387;
$L__BB5_5:
	setp.gt.u32 	%p2, %r22, 16382;
	@%p2 bra 	$L__BB5_7;
	ld.global.nc.u64 	%rd188, [%rd1+8];
	add.s64 	%rd189, %rd188, %rd1043;
	ld.global.nc.u64 	%rd190, [%rd1+24];
	add.s64 	%rd191, %rd190, %rd1043;
	ld.global.nc.u64 	%rd192, [%rd1+16];
	ld.global.nc.u64 	%rd193, [%rd1];
	ld.f32 	%f232, [%rd191+256];
	ld.f32 	%f233, [%rd189+256];
	add.s64 	%rd194, %rd193, %rd1042;
	ld.u8 	%rs97, [%rd194+-15];
	add.s64 	%rd195, %rd192, %rd1042;
	ld.u8 	%rs98, [%rd195+-15];
	shl.b16 	%rs99, %rs97, 2;
	cvt.u64.u16 	%rd196, %rs99;
	and.b64  	%rd197, %rd196, 60;
	mov.u64 	%rd198, NVFP4_LUT;
	add.s64 	%rd199, %rd198, %rd197;
	ld.const.f32 	%f234, [%rd199];
	shr.u16 	%rs100, %rs97, 4;
	cvt.u32.u16 	%r98, %rs100;
	mul.wide.u32 	%rd200, %r98, 4;
	add.s64 	%rd201, %rd198, %rd200;
	ld.const.f32 	%f235, [%rd201];
	shl.b16 	%rs101, %rs98, 2;
	cvt.u64.u16 	%rd202, %rs101;
	and.b64  	%rd203, %rd202, 60;
	add.s64 	%rd204, %rd198, %rd203;
	ld.const.f32 	%f236, [%rd204];
	shr.u16 	%rs102, %rs98, 4;
	cvt.u32.u16 	%r99, %rs102;
	mul.wide.u32 	%rd205, %r99, 4;
	add.s64 	%rd206, %rd198, %rd205;
	ld.const.f32 	%f237, [%rd206];
	ld.shared.f32 	%f238, [%r341+-64];
	ld.shared.f32 	%f239, [%r341+-60];
	mul.f32 	%f240, %f235, %f239;
	fma.rn.f32 	%f241, %f234, %f238, %f240;
	add.f32 	%f242, %f241, 0f00000000;
	mul.f32 	%f243, %f237, %f239;
	fma.rn.f32 	%f244, %f236, %f238, %f243;
	add.f32 	%f245, %f244, 0f00000000;
	ld.u8 	%rs103, [%rd194+-14];
	ld.u8 	%rs104, [%rd195+-14];
	shl.b16 	%rs105, %rs103, 2;
	cvt.u64.u16 	%rd207, %rs105;
	and.b64  	%rd208, %rd207, 60;
	add.s64 	%rd209, %rd198, %rd208;
	ld.const.f32 	%f246, [%rd209];
	shr.u16 	%rs106, %rs103, 4;
	cvt.u32.u16 	%r100, %rs106;
	mul.wide.u32 	%rd210, %r100, 4;
	add.s64 	%rd211, %rd198, %rd210;
	ld.const.f32 	%f247, [%rd211];
	shl.b16 	%rs107, %rs104, 2;
	cvt.u64.u16 	%rd212, %rs107;
	and.b64  	%rd213, %rd212, 60;
	add.s64 	%rd214, %rd198, %rd213;
	ld.const.f32 	%f248, [%rd214];
	shr.u16 	%rs108, %rs104, 4;
	cvt.u32.u16 	%r101, %rs108;
	mul.wide.u32 	%rd215, %r101, 4;
	add.s64 	%rd216, %rd198, %rd215;
	ld.const.f32 	%f249, [%rd216];
	ld.shared.f32 	%f250, [%r341+-56];
	ld.shared.f32 	%f251, [%r341+-52];
	mul.f32 	%f252, %f247, %f251;
	fma.rn.f32 	%f253, %f246, %f250, %f252;
	add.f32 	%f254, %f242, %f253;
	mul.f32 	%f255, %f249, %f251;
	fma.rn.f32 	%f256, %f248, %f250, %f255;
	add.f32 	%f257, %f245, %f256;
	ld.u8 	%rs109, [%rd194+-13];
	ld.u8 	%rs110, [%rd195+-13];
	shl.b16 	%rs111, %rs109, 2;
	cvt.u64.u16 	%rd217, %rs111;
	and.b64  	%rd218, %rd217, 60;
	add.s64 	%rd219, %rd198, %rd218;
	ld.const.f32 	%f258, [%rd219];
	shr.u16 	%rs112, %rs109, 4;
	cvt.u32.u16 	%r102, %rs112;
	mul.wide.u32 	%rd220, %r102, 4;
	add.s64 	%rd221, %rd198, %rd220;
	ld.const.f32 	%f259, [%rd221];
	shl.b16 	%rs113, %rs110, 2;
	cvt.u64.u16 	%rd222, %rs113;
	and.b64  	%rd223, %rd222, 60;
	add.s64 	%rd224, %rd198, %rd223;
	ld.const.f32 	%f260, [%rd224];
	shr.u16 	%rs114, %rs110, 4;
	cvt.u32.u16 	%r103, %rs114;
	mul.wide.u32 	%rd225, %r103, 4;
	add.s64 	%rd226, %rd198, %rd225;
	ld.const.f32 	%f261, [%rd226];
	ld.shared.f32 	%f262, [%r341+-48];
	ld.shared.f32 	%f263, [%r341+-44];
	mul.f32 	%f264, %f259, %f263;
	fma.rn.f32 	%f265, %f258, %f262, %f264;
	add.f32 	%f266, %f254, %f265;
	mul.f32 	%f267, %f261, %f263;
	fma.rn.f32 	%f268, %f260, %f262, %f267;
	add.f32 	%f269, %f257, %f268;
	ld.u8 	%rs115, [%rd194+-12];
	ld.u8 	%rs116, [%rd195+-12];
	shl.b16 	%rs117, %rs115, 2;
	cvt.u64.u16 	%rd227, %rs117;
	and.b64  	%rd228, %rd227, 60;
	add.s64 	%rd229, %rd198, %rd228;
	ld.const.f32 	%f270, [%rd229];
	shr.u16 	%rs118, %rs115, 4;
	cvt.u32.u16 	%r104, %rs118;
	mul.wide.u32 	%rd230, %r104, 4;
	add.s64 	%rd231, %rd198, %rd230;
	ld.const.f32 	%f271, [%rd231];
	shl.b16 	%rs119, %rs116, 2;
	cvt.u64.u16 	%rd232, %rs119;
	and.b64  	%rd233, %rd232, 60;
	add.s64 	%rd234, %rd198, %rd233;
	ld.const.f32 	%f272, [%rd234];
	shr.u16 	%rs120, %rs116, 4;
	cvt.u32.u16 	%r105, %rs120;
	mul.wide.u32 	%rd235, %r105, 4;
	add.s64 	%rd236, %rd198, %rd235;
	ld.const.f32 	%f273, [%rd236];
	ld.shared.f32 	%f274, [%r341+-40];
	ld.shared.f32 	%f275, [%r341+-36];
	mul.f32 	%f276, %f271, %f275;
	fma.rn.f32 	%f277, %f270, %f274, %f276;
	add.f32 	%f278, %f266, %f277;
	mul.f32 	%f279, %f273, %f275;
	fma.rn.f32 	%f280, %f272, %f274, %f279;
	add.f32 	%f281, %f269, %f280;
	ld.u8 	%rs121, [%rd194+-11];
	ld.u8 	%rs122, [%rd195+-11];
	shl.b16 	%rs123, %rs121, 2;
	cvt.u64.u16 	%rd237, %rs123;
	and.b64  	%rd238, %rd237, 60;
	add.s64 	%rd239, %rd198, %rd238;
	ld.const.f32 	%f282, [%rd239];
	shr.u16 	%rs124, %rs121, 4;
	cvt.u32.u16 	%r106, %rs124;
	mul.wide.u32 	%rd240, %r106, 4;
	add.s64 	%rd241, %rd198, %rd240;
	ld.const.f32 	%f283, [%rd241];
	shl.b16 	%rs125, %rs122, 2;
	cvt.u64.u16 	%rd242, %rs125;
	and.b64  	%rd243, %rd242, 60;
	add.s64 	%rd244, %rd198, %rd243;
	ld.const.f32 	%f284, [%rd244];
	shr.u16 	%rs126, %rs122, 4;
	cvt.u32.u16 	%r107, %rs126;
	mul.wide.u32 	%rd245, %r107, 4;
	add.s64 	%rd246, %rd198, %rd245;
	ld.const.f32 	%f285, [%rd246];
	ld.shared.f32 	%f286, [%r341+-32];
	ld.shared.f32 	%f287, [%r341+-28];
	mul.f32 	%f288, %f283, %f287;
	fma.rn.f32 	%f289, %f282, %f286, %f288;
	add.f32 	%f290, %f278, %f289;
	mul.f32 	%f291, %f285, %f287;
	fma.rn.f32 	%f292, %f284, %f286, %f291;
	add.f32 	%f293, %f281, %f292;
	ld.u8 	%rs127, [%rd194+-10];
	ld.u8 	%rs128, [%rd195+-10];
	shl.b16 	%rs129, %rs127, 2;
	cvt.u64.u16 	%rd247, %rs129;
	and.b64  	%rd248, %rd247, 60;
	add.s64 	%rd249, %rd198, %rd248;
	ld.const.f32 	%f294, [%rd249];
	shr.u16 	%rs130, %rs127, 4;
	cvt.u32.u16 	%r108, %rs130;
	mul.wide.u32 	%rd250, %r108, 4;
	add.s64 	%rd251, %rd198, %rd250;
	ld.const.f32 	%f295, [%rd251];
	shl.b16 	%rs131, %rs128, 2;
	cvt.u64.u16 	%rd252, %rs131;
	and.b64  	%rd253, %rd252, 60;
	add.s64 	%rd254, %rd198, %rd253;
	ld.const.f32 	%f296, [%rd254];
	shr.u16 	%rs132, %rs128, 4;
	cvt.u32.u16 	%r109, %rs132;
	mul.wide.u32 	%rd255, %r109, 4;
	add.s64 	%rd256, %rd198, %rd255;
	ld.const.f32 	%f297, [%rd256];
	ld.shared.f32 	%f298, [%r341+-24];
	ld.shared.f32 	%f299, [%r341+-20];
	mul.f32 	%f300, %f295, %f299;
	fma.rn.f32 	%f301, %f294, %f298, %f300;
	add.f32 	%f302, %f290, %f301;
	mul.f32 	%f303, %f297, %f299;
	fma.rn.f32 	%f304, %f296, %f298, %f303;
	add.f32 	%f305, %f293, %f304;
	ld.u8 	%rs133, [%rd194+-9];
	ld.u8 	%rs134, [%rd195+-9];
	shl.b16 	%rs135, %rs133, 2;
	cvt.u64.u16 	%rd257, %rs135;
	and.b64  	%rd258, %rd257, 60;
	add.s64 	%rd259, %rd198, %rd258;
	ld.const.f32 	%f306, [%rd259];
	shr.u16 	%rs136, %rs133, 4;
	cvt.u32.u16 	%r110, %rs136;
	mul.wide.u32 	%rd260, %r110, 4;
	add.s64 	%rd261, %rd198, %rd260;
	ld.const.f32 	%f307, [%rd261];
	shl.b16 	%rs137, %rs134, 2;
	cvt.u64.u16 	%rd262, %rs137;
	and.b64  	%rd263, %rd262, 60;
	add.s64 	%rd264, %rd198, %rd263;
	ld.const.f32 	%f308, [%rd264];
	shr.u16 	%rs138, %rs134, 4;
	cvt.u32.u16 	%r111, %rs138;
	mul.wide.u32 	%rd265, %r111, 4;
	add.s64 	%rd266, %rd198, %rd265;
	ld.const.f32 	%f309, [%rd266];
	ld.shared.f32 	%f310, [%r341+-16];
	ld.shared.f32 	%f311, [%r341+-12];
	mul.f32 	%f312, %f307, %f311;
	fma.rn.f32 	%f313, %f306, %f310, %f312;
	add.f32 	%f314, %f302, %f313;
	mul.f32 	%f315, %f309, %f311;
	fma.rn.f32 	%f316, %f308, %f310, %f315;
	add.f32 	%f317, %f305, %f316;
	ld.u8 	%rs139, [%rd194+-8];
	ld.u8 	%rs140, [%rd195+-8];
	shl.b16 	%rs141, %rs139, 2;
	cvt.u64.u16 	%rd267, %rs141;
	and.b64  	%rd268, %rd267, 60;
	add.s64 	%rd269, %rd198, %rd268;
	ld.const.f32 	%f318, [%rd269];
	shr.u16 	%rs142, %rs139, 4;
	cvt.u32.u16 	%r112, %rs142;
	mul.wide.u32 	%rd270, %r112, 4;
	add.s64 	%rd271, %rd198, %rd270;
	ld.const.f32 	%f319, [%rd271];
	shl.b16 	%rs143, %rs140, 2;
	cvt.u64.u16 	%rd272, %rs143;
	and.b64  	%rd273, %rd272, 60;
	add.s64 	%rd274, %rd198, %rd273;
	ld.const.f32 	%f320, [%rd274];
	shr.u16 	%rs144, %rs140, 4;
	cvt.u32.u16 	%r113, %rs144;
	mul.wide.u32 	%rd275, %r113, 4;
	add.s64 	%rd276, %rd198, %rd275;
	ld.const.f32 	%f321, [%rd276];
	ld.shared.f32 	%f322, [%r341+-8];
	ld.shared.f32 	%f323, [%r341+-4];
	mul.f32 	%f324, %f319, %f323;
	fma.rn.f32 	%f325, %f318, %f322, %f324;
	add.f32 	%f326, %f314, %f325;
	mul.f32 	%f327, %f321, %f323;
	fma.rn.f32 	%f328, %f320, %f322, %f327;
	add.f32 	%f329, %f317, %f328;
	ld.u8 	%rs145, [%rd194+-7];
	ld.u8 	%rs146, [%rd195+-7];
	shl.b16 	%rs147, %rs145, 2;
	cvt.u64.u16 	%rd277, %rs147;
	and.b64  	%rd278, %rd277, 60;
	add.s64 	%rd279, %rd198, %rd278;
	ld.const.f32 	%f330, [%rd279];
	shr.u16 	%rs148, %rs145, 4;
	cvt.u32.u16 	%r114, %rs148;
	mul.wide.u32 	%rd280, %r114, 4;
	add.s64 	%rd281, %rd198, %rd280;
	ld.const.f32 	%f331, [%rd281];
	shl.b16 	%rs149, %rs146, 2;
	cvt.u64.u16 	%rd282, %rs149;
	and.b64  	%rd283, %rd282, 60;
	add.s64 	%rd284, %rd198, %rd283;
	ld.const.f32 	%f332, [%rd284];
	shr.u16 	%rs150, %rs146, 4;
	cvt.u32.u16 	%r115, %rs150;
	mul.wide.u32 	%rd285, %r115, 4;
	add.s64 	%rd286, %rd198, %rd285;
	ld.const.f32 	%f333, [%rd286];
	ld.shared.f32 	%f334, [%r341];
	ld.shared.f32 	%f335, [%r341+4];
	mul.f32 	%f336, %f331, %f335;
	fma.rn.f32 	%f337, %f330, %f334, %f336;
	add.f32 	%f338, %f326, %f337;
	mul.f32 	%f339, %f333, %f335;
	fma.rn.f32 	%f340, %f332, %f334, %f339;
	add.f32 	%f341, %f329, %f340;
	ld.u8 	%rs151, [%rd194+-6];
	ld.u8 	%rs152, [%rd195+-6];
	shl.b16 	%rs153, %rs151, 2;
	cvt.u64.u16 	%rd287, %rs153;
	and.b64  	%rd288, %rd287, 60;
	add.s64 	%rd289, %rd198, %rd288;
	ld.const.f32 	%f342, [%rd289];
	shr.u16 	%rs154, %rs151, 4;
	cvt.u32.u16 	%r116, %rs154;
	mul.wide.u32 	%rd290, %r116, 4;
	add.s64 	%rd291, %rd198, %rd290;
	ld.const.f32 	%f343, [%rd291];
	shl.b16 	%rs155, %rs152, 2;
	cvt.u64.u16 	%rd292, %rs155;
	and.b64  	%rd293, %rd292, 60;
	add.s64 	%rd294, %rd198, %rd293;
	ld.const.f32 	%f344, [%rd294];
	shr.u16 	%rs156, %rs152, 4;
	cvt.u32.u16 	%r117, %rs156;
	mul.wide.u32 	%rd295, %r117, 4;
	add.s64 	%rd296, %rd198, %rd295;
	ld.const.f32 	%f345, [%rd296];
	ld.shared.f32 	%f346, [%r341+8];
	ld.shared.f32 	%f347, [%r341+12];
	mul.f32 	%f348, %f343, %f347;
	fma.rn.f32 	%f349, %f342, %f346, %f348;
	add.f32 	%f350, %f338, %f349;
	mul.f32 	%f351, %f345, %f347;
	fma.rn.f32 	%f352, %f344, %f346, %f351;
	add.f32 	%f353, %f341, %f352;
	ld.u8 	%rs157, [%rd194+-5];
	ld.u8 	%rs158, [%rd195+-5];
	shl.b16 	%rs159, %rs157, 2;
	cvt.u64.u16 	%rd297, %rs159;
	and.b64  	%rd298, %rd297, 60;
	add.s64 	%rd299, %rd198, %rd298;
	ld.const.f32 	%f354, [%rd299];
	shr.u16 	%rs160, %rs157, 4;
	cvt.u32.u16 	%r118, %rs160;
	mul.wide.u32 	%rd300, %r118, 4;
	add.s64 	%rd301, %rd198, %rd300;
	ld.const.f32 	%f355, [%rd301];
	shl.b16 	%rs161, %rs158, 2;
	cvt.u64.u16 	%rd302, %rs161;
	and.b64  	%rd303, %rd302, 60;
	add.s64 	%rd304, %rd198, %rd303;
	ld.const.f32 	%f356, [%rd304];
	shr.u16 	%rs162, %rs158, 4;
	cvt.u32.u16 	%r119, %rs162;
	mul.wide.u32 	%rd305, %r119, 4;
	add.s64 	%rd306, %rd198, %rd305;
	ld.const.f32 	%f357, [%rd306];
	ld.shared.f32 	%f358, [%r341+16];
	ld.shared.f32 	%f359, [%r341+20];
	mul.f32 	%f360, %f355, %f359;
	fma.rn.f32 	%f361, %f354, %f358, %f360;
	add.f32 	%f362, %f350, %f361;
	mul.f32 	%f363, %f357, %f359;
	fma.rn.f32 	%f364, %f356, %f358, %f363;
	add.f32 	%f365, %f353, %f364;
	ld.u8 	%rs163, [%rd194+-4];
	ld.u8 	%rs164, [%rd195+-4];
	shl.b16 	%rs165, %rs163, 2;
	cvt.u64.u16 	%rd307, %rs165;
	and.b64  	%rd308, %rd307, 60;
	add.s64 	%rd309, %rd198, %rd308;
	ld.const.f32 	%f366, [%rd309];
	shr.u16 	%rs166, %rs163, 4;
	cvt.u32.u16 	%r120, %rs166;
	mul.wide.u32 	%rd310, %r120, 4;
	add.s64 	%rd311, %rd198, %rd310;
	ld.const.f32 	%f367, [%rd311];
	shl.b16 	%rs167, %rs164, 2;
	cvt.u64.u16 	%rd312, %rs167;
	and.b64  	%rd313, %rd312, 60;
	add.s64 	%rd314, %rd198, %rd313;
	ld.const.f32 	%f368, [%rd314];
	shr.u16 	%rs168, %rs164, 4;
	cvt.u32.u16 	%r121, %rs168;
	mul.wide.u32 	%rd315, %r121, 4;
	add.s64 	%rd316, %rd198, %rd315;
	ld.const.f32 	%f369, [%rd316];
	ld.shared.f32 	%f370, [%r341+24];
	ld.shared.f32 	%f371, [%r341+28];
	mul.f32 	%f372, %f367, %f371;
	fma.rn.f32 	%f373, %f366, %f370, %f372;
	add.f32 	%f374, %f362, %f373;
	mul.f32 	%f375, %f369, %f371;
	fma.rn.f32 	%f376, %f368, %f370, %f375;
	add.f32 	%f377, %f365, %f376;
	ld.u8 	%rs169, [%rd194+-3];
	ld.u8 	%rs170, [%rd195+-3];
	shl.b16 	%rs171, %rs169, 2;
	cvt.u64.u16 	%rd317, %rs171;
	and.b64  	%rd318, %rd317, 60;
	add.s64 	%rd319, %rd198, %rd318;
	ld.const.f32 	%f378, [%rd319];
	shr.u16 	%rs172, %rs169, 4;
	cvt.u32.u16 	%r122, %rs172;
	mul.wide.u32 	%rd320, %r122, 4;
	add.s64 	%rd321, %rd198, %rd320;
	ld.const.f32 	%f379, [%rd321];
	shl.b16 	%rs173, %rs170, 2;
	cvt.u64.u16 	%rd322, %rs173;
	and.b64  	%rd323, %rd322, 60;
	add.s64 	%rd324, %rd198, %rd323;
	ld.const.f32 	%f380, [%rd324];
	shr.u16 	%rs174, %rs170, 4;
	cvt.u32.u16 	%r123, %rs174;
	mul.wide.u32 	%rd325, %r123, 4;
	add.s64 	%rd326, %rd198, %rd325;
	ld.const.f32 	%f381, [%rd326];
	ld.shared.f32 	%f382, [%r341+32];
	ld.shared.f32 	%f383, [%r341+36];
	mul.f32 	%f384, %f379, %f383;
	fma.rn.f32 	%f385, %f378, %f382, %f384;
	add.f32 	%f386, %f374, %f385;
	mul.f32 	%f387, %f381, %f383;
	fma.rn.f32 	%f388, %f380, %f382, %f387;
	add.f32 	%f389, %f377, %f388;
	ld.u8 	%rs175, [%rd194+-2];
	ld.u8 	%rs176, [%rd195+-2];
	shl.b16 	%rs177, %rs175, 2;
	cvt.u64.u16 	%rd327, %rs177;
	and.b64  	%rd328, %rd327, 60;
	add.s64 	%rd329, %rd198, %rd328;
	ld.const.f32 	%f390, [%rd329];
	shr.u16 	%rs178, %rs175, 4;
	cvt.u32.u16 	%r124, %rs178;
	mul.wide.u32 	%rd330, %r124, 4;
	add.s64 	%rd331, %rd198, %rd330;
	ld.const.f32 	%f391, [%rd331];
	shl.b16 	%rs179, %rs176, 2;
	cvt.u64.u16 	%rd332, %rs179;
	and.b64  	%rd333, %rd332, 60;
	add.s64 	%rd334, %rd198, %rd333;
	ld.const.f32 	%f392, [%rd334];
	shr.u16 	%rs180, %rs176, 4;
	cvt.u32.u16 	%r125, %rs180;
	mul.wide.u32 	%rd335, %r125, 4;
	add.s64 	%rd336, %rd198, %rd335;
	ld.const.f32 	%f393, [%rd336];
	ld.shared.f32 	%f394, [%r341+40];
	ld.shared.f32 	%f395, [%r341+44];
	mul.f32 	%f396, %f391, %f395;
	fma.rn.f32 	%f397, %f390, %f394, %f396;
	add.f32 	%f398, %f386, %f397;
	mul.f32 	%f399, %f393, %f395;
	fma.rn.f32 	%f400, %f392, %f394, %f399;
	add.f32 	%f401, %f389, %f400;
	ld.u8 	%rs181, [%rd194+-1];
	ld.u8 	%rs182, [%rd195+-1];
	shl.b16 	%rs183, %rs181, 2;
	cvt.u64.u16 	%rd337, %rs183;
	and.b64  	%rd338, %rd337, 60;
	add.s64 	%rd339, %rd198, %rd338;
	ld.const.f32 	%f402, [%rd339];
	shr.u16 	%rs184, %rs181, 4;
	cvt.u32.u16 	%r126, %rs184;
	mul.wide.u32 	%rd340, %r126, 4;
	add.s64 	%rd341, %rd198, %rd340;
	ld.const.f32 	%f403, [%rd341];
	shl.b16 	%rs185, %rs182, 2;
	cvt.u64.u16 	%rd342, %rs185;
	and.b64  	%rd343, %rd342, 60;
	add.s64 	%rd344, %rd198, %rd343;
	ld.const.f32 	%f404, [%rd344];
	shr.u16 	%rs186, %rs182, 4;
	cvt.u32.u16 	%r127, %rs186;
	mul.wide.u32 	%rd345, %r127, 4;
	add.s64 	%rd346, %rd198, %rd345;
	ld.const.f32 	%f405, [%rd346];
	ld.shared.f32 	%f406, [%r341+48];
	ld.shared.f32 	%f407, [%r341+52];
	mul.f32 	%f408, %f403, %f407;
	fma.rn.f32 	%f409, %f402, %f406, %f408;
	add.f32 	%f410, %f398, %f409;
	mul.f32 	%f411, %f405, %f407;
	fma.rn.f32 	%f412, %f404, %f406, %f411;
	add.f32 	%f413, %f401, %f412;
	ld.u8 	%rs187, [%rd194];
	ld.u8 	%rs188, [%rd195];
	shl.b16 	%rs189, %rs187, 2;
	cvt.u64.u16 	%rd347, %rs189;
	and.b64  	%rd348, %rd347, 60;
	add.s64 	%rd349, %rd198, %rd348;
	ld.const.f32 	%f414, [%rd349];
	shr.u16 	%rs190, %rs187, 4;
	cvt.u32.u16 	%r128, %rs190;
	mul.wide.u32 	%rd350, %r128, 4;
	add.s64 	%rd351, %rd198, %rd350;
	ld.const.f32 	%f415, [%rd351];
	shl.b16 	%rs191, %rs188, 2;
	cvt.u64.u16 	%rd352, %rs191;
	and.b64  	%rd353, %rd352, 60;
	add.s64 	%rd354, %rd198, %rd353;
	ld.const.f32 	%f416, [%rd354];
	shr.u16 	%rs192, %rs188, 4;
	cvt.u32.u16 	%r129, %rs192;
	mul.wide.u32 	%rd355, %r129, 4;
	add.s64 	%rd356, %rd198, %rd355;
	ld.const.f32 	%f417, [%rd356];
	ld.shared.f32 	%f418, [%r341+56];
	ld.shared.f32 	%f419, [%r341+60];
	mul.f32 	%f420, %f415, %f419;
	fma.rn.f32 	%f421, %f414, %f418, %f420;
	add.f32 	%f422, %f410, %f421;
	mul.f32 	%f423, %f417, %f419;
	fma.rn.f32 	%f424, %f416, %f418, %f423;
	add.f32 	%f425, %f413, %f424;
	fma.rn.f32 	%f1388, %f233, %f422, %f1388;
	fma.rn.f32 	%f1389, %f232, %f425, %f1389;
$L__BB5_7:
	add.s64 	%rd1043, %rd1043, 4;
	add.s32 	%r342, %r342, 128;
	add.s64 	%rd1042, %rd1042, 16;
	add.s32 	%r341, %r341, 128;
	setp.ne.s32 	%p3, %r342, 8256;
	@%p3 bra 	$L__BB5_3;
	fma.rn.f32 	%f427, %f1386, 0fBBBB989D, 0f3F000000;
	cvt.sat.f32.f32 	%f428, %f427;
	mov.f32 	%f429, 0f4B400001;
	mov.f32 	%f430, 0f437C0000;
	fma.rm.f32 	%f431, %f428, %f430, %f429;
	add.f32 	%f432, %f431, 0fCB40007F;
	neg.f32 	%f433, %f432;
	fma.rn.f32 	%f434, %f1386, 0fBFB8AA3B, %f433;
	fma.rn.f32 	%f435, %f1386, 0fB2A57060, %f434;
	mov.b32 	%r131, %f431;
	shl.b32 	%r132, %r131, 23;
	mov.b32 	%f436, %r132;
	ex2.approx.ftz.f32 	%f437, %f435;
	fma.rn.f32 	%f438, %f437, %f436, 0f3F800000;
	rcp.rn.f32 	%f439, %f438;
	mul.f32 	%f440, %f1386, %f439;
	mul.f32 	%f441, %f1387, %f440;
	fma.rn.f32 	%f442, %f1388, 0fBBBB989D, 0f3F000000;
	cvt.sat.f32.f32 	%f443, %f442;
	fma.rm.f32 	%f444, %f443, %f430, %f429;
	add.f32 	%f445, %f444, 0fCB40007F;
	neg.f32 	%f446, %f445;
	fma.rn.f32 	%f447, %f1388, 0fBFB8AA3B, %f446;
	fma.rn.f32 	%f448, %f1388, 0fB2A57060, %f447;
	mov.b32 	%r133, %f444;
	shl.b32 	%r134, %r133, 23;
	mov.b32 	%f449, %r134;
	ex2.approx.ftz.f32 	%f450, %f448;
	fma.rn.f32 	%f451, %f450, %f449, 0f3F800000;
	rcp.rn.f32 	%f452, %f451;
	mul.f32 	%f453, %f1388, %f452;
	mul.f32 	%f454, %f1389, %f453;
	st.shared.v2.f32 	[%r4], {%f441, %f454};
	bar.sync 	0;
	shr.u32 	%r135, %r340, 5;
	ld.global.nc.u64 	%rd8, [%rd1+40];
	ld.global.nc.u64 	%rd9, [%rd1+32];
	add.s32 	%r27, %r135, %r5;
	mov.f32 	%f1390, 0f00000000;
	mov.b32 	%r343, 0;
$L__BB5_9:
	add.s32 	%r136, %r343, %r27;
	mul.wide.u32 	%rd357, %r136, 4;
	add.s64 	%rd358, %rd8, %rd357;
	shl.b32 	%r137, %r343, 5;
	add.s32 	%r138, %r137, %r340;
	ld.f32 	%f455, [%rd358];
	shr.u32 	%r139, %r138, 1;
	add.s32 	%r140, %r6, %r139;
	cvt.u64.u32 	%rd359, %r140;
	add.s64 	%rd360, %rd9, %rd359;
	ld.u8 	%rs193, [%rd360];
	shl.b16 	%rs194, %rs193, 2;
	cvt.u64.u16 	%rd361, %rs194;
	and.b64  	%rd362, %rd361, 60;
	mov.u64 	%rd363, NVFP4_LUT;
	add.s64 	%rd364, %rd363, %rd362;
	ld.const.f32 	%f456, [%rd364];
	shr.u16 	%rs195, %rs193, 4;
	cvt.u32.u16 	%r141, %rs195;
	mul.wide.u32 	%rd365, %r141, 4;
	add.s64 	%rd366, %rd363, %rd365;
	ld.const.f32 	%f457, [%rd366];
	shl.b32 	%r142, %r343, 7;
	mov.u32 	%r143, shared_mem;
	add.s32 	%r144, %r143, %r142;
	ld.shared.v4.f32 	{%f458, %f459, %f460, %f461}, [%r144+16384];
	mul.f32 	%f462, %f457, %f459;
	fma.rn.f32 	%f463, %f456, %f458, %f462;
	add.f32 	%f464, %f463, 0f00000000;
	ld.u8 	%rs196, [%rd360+1];
	shl.b16 	%rs197, %rs196, 2;
	cvt.u64.u16 	%rd367, %rs197;
	and.b64  	%rd368, %rd367, 60;
	add.s64 	%rd369, %rd363, %rd368;
	ld.const.f32 	%f465, [%rd369];
	shr.u16 	%rs198, %rs196, 4;
	cvt.u32.u16 	%r145, %rs198;
	mul.wide.u32 	%rd370, %r145, 4;
	add.s64 	%rd371, %rd363, %rd370;
	ld.const.f32 	%f466, [%rd371];
	mul.f32 	%f467, %f466, %f461;
	fma.rn.f32 	%f468, %f465, %f460, %f467;
	add.f32 	%f469, %f464, %f468;
	ld.u8 	%rs199, [%rd360+2];
	shl.b16 	%rs200, %rs199, 2;
	cvt.u64.u16 	%rd372, %rs200;
	and.b64  	%rd373, %rd372, 60;
	add.s64 	%rd374, %rd363, %rd373;
	ld.const.f32 	%f470, [%rd374];
	shr.u16 	%rs201, %rs199, 4;
	cvt.u32.u16 	%r146, %rs201;
	mul.wide.u32 	%rd375, %r146, 4;
	add.s64 	%rd376, %rd363, %rd375;
	ld.const.f32 	%f471, [%rd376];
	ld.shared.v4.f32 	{%f472, %f473, %f474, %f475}, [%r144+16400];
	mul.f32 	%f476, %f471, %f473;
	fma.rn.f32 	%f477, %f470, %f472, %f476;
	add.f32 	%f478, %f469, %f477;
	ld.u8 	%rs202, [%rd360+3];
	shl.b16 	%rs203, %rs202, 2;
	cvt.u64.u16 	%rd377, %rs203;
	and.b64  	%rd378, %rd377, 60;
	add.s64 	%rd379, %rd363, %rd378;
	ld.const.f32 	%f479, [%rd379];
	shr.u16 	%rs204, %rs202, 4;
	cvt.u32.u16 	%r147, %rs204;
	mul.wide.u32 	%rd380, %r147, 4;
	add.s64 	%rd381, %rd363, %rd380;
	ld.const.f32 	%f480, [%rd381];
	mul.f32 	%f481, %f480, %f475;
	fma.rn.f32 	%f482, %f479, %f474, %f481;
	add.f32 	%f483, %f478, %f482;
	ld.u8 	%rs205, [%rd360+4];
	shl.b16 	%rs206, %rs205, 2;
	cvt.u64.u16 	%rd382, %rs206;
	and.b64  	%rd383, %rd382, 60;
	add.s64 	%rd384, %rd363, %rd383;
	ld.const.f32 	%f484, [%rd384];
	shr.u16 	%rs207, %rs205, 4;
	cvt.u32.u16 	%r148, %rs207;
	mul.wide.u32 	%rd385, %r148, 4;
	add.s64 	%rd386, %rd363, %rd385;
	ld.const.f32 	%f485, [%rd386];
	ld.shared.v4.f32 	{%f486, %f487, %f488, %f489}, [%r144+16416];
	mul.f32 	%f490, %f485, %f487;
	fma.rn.f32 	%f491, %f484, %f486, %f490;
	add.f32 	%f492, %f483, %f491;
	ld.u8 	%rs208, [%rd360+5];
	shl.b16 	%rs209, %rs208, 2;
	cvt.u64.u16 	%rd387, %rs209;
	and.b64  	%rd388, %rd387, 60;
	add.s64 	%rd389, %rd363, %rd388;
	ld.const.f32 	%f493, [%rd389];
	shr.u16 	%rs210, %rs208, 4;
	cvt.u32.u16 	%r149, %rs210;
	mul.wide.u32 	%rd390, %r149, 4;
	add.s64 	%rd391, %rd363, %rd390;
	ld.const.f32 	%f494, [%rd391];
	mul.f32 	%f495, %f494, %f489;
	fma.rn.f32 	%f496, %f493, %f488, %f495;
	add.f32 	%f497, %f492, %f496;
	ld.u8 	%rs211, [%rd360+6];
	shl.b16 	%rs212, %rs211, 2;
	cvt.u64.u16 	%rd392, %rs212;
	and.b64  	%rd393, %rd392, 60;
	add.s64 	%rd394, %rd363, %rd393;
	ld.const.f32 	%f498, [%rd394];
	shr.u16 	%rs213, %rs211, 4;
	cvt.u32.u16 	%r150, %rs213;
	mul.wide.u32 	%rd395, %r150, 4;
	add.s64 	%rd396, %rd363, %rd395;
	ld.const.f32 	%f499, [%rd396];
	ld.shared.v4.f32 	{%f500, %f501, %f502, %f503}, [%r144+16432];
	mul.f32 	%f504, %f499, %f501;
	fma.rn.f32 	%f505, %f498, %f500, %f504;
	add.f32 	%f506, %f497, %f505;
	ld.u8 	%rs214, [%rd360+7];
	shl.b16 	%rs215, %rs214, 2;
	cvt.u64.u16 	%rd397, %rs215;
	and.b64  	%rd398, %rd397, 60;
	add.s64 	%rd399, %rd363, %rd398;
	ld.const.f32 	%f507, [%rd399];
	shr.u16 	%rs216, %rs214, 4;
	cvt.u32.u16 	%r151, %rs216;
	mul.wide.u32 	%rd400, %r151, 4;
	add.s64 	%rd401, %rd363, %rd400;
	ld.const.f32 	%f508, [%rd401];
	mul.f32 	%f509, %f508, %f503;
	fma.rn.f32 	%f510, %f507, %f502, %f509;
	add.f32 	%f511, %f506, %f510;
	ld.u8 	%rs217, [%rd360+8];
	shl.b16 	%rs218, %rs217, 2;
	cvt.u64.u16 	%rd402, %rs218;
	and.b64  	%rd403, %rd402, 60;
	add.s64 	%rd404, %rd363, %rd403;
	ld.const.f32 	%f512, [%rd404];
	shr.u16 	%rs219, %rs217, 4;
	cvt.u32.u16 	%r152, %rs219;
	mul.wide.u32 	%rd405, %r152, 4;
	add.s64 	%rd406, %rd363, %rd405;
	ld.const.f32 	%f513, [%rd406];
	ld.shared.v4.f32 	{%f514, %f515, %f516, %f517}, [%r144+16448];
	mul.f32 	%f518, %f513, %f515;
	fma.rn.f32 	%f519, %f512, %f514, %f518;
	add.f32 	%f520, %f511, %f519;
	ld.u8 	%rs220, [%rd360+9];
	shl.b16 	%rs221, %rs220, 2;
	cvt.u64.u16 	%rd407, %rs221;
	and.b64  	%rd408, %rd407, 60;
	add.s64 	%rd409, %rd363, %rd408;
	ld.const.f32 	%f521, [%rd409];
	shr.u16 	%rs222, %rs220, 4;
	cvt.u32.u16 	%r153, %rs222;
	mul.wide.u32 	%rd410, %r153, 4;
	add.s64 	%rd411, %rd363, %rd410;
	ld.const.f32 	%f522, [%rd411];
	mul.f32 	%f523, %f522, %f517;
	fma.rn.f32 	%f524, %f521, %f516, %f523;
	add.f32 	%f525, %f520, %f524;
	ld.u8 	%rs223, [%rd360+10];
	shl.b16 	%rs224, %rs223, 2;
	cvt.u64.u16 	%rd412, %rs224;
	and.b64  	%rd413, %rd412, 60;
	add.s64 	%rd414, %rd363, %rd413;
	ld.const.f32 	%f526, [%rd414];
	shr.u16 	%rs225, %rs223, 4;
	cvt.u32.u16 	%r154, %rs225;
	mul.wide.u32 	%rd415, %r154, 4;
	add.s64 	%rd416, %rd363, %rd415;
	ld.const.f32 	%f527, [%rd416];
	ld.shared.v4.f32 	{%f528, %f529, %f530, %f531}, [%r144+16464];
	mul.f32 	%f532, %f527, %f529;
	fma.rn.f32 	%f533, %f526, %f528, %f532;
	add.f32 	%f534, %f525, %f533;
	ld.u8 	%rs226, [%rd360+11];
	shl.b16 	%rs227, %rs226, 2;
	cvt.u64.u16 	%rd417, %rs227;
	and.b64  	%rd418, %rd417, 60;
	add.s64 	%rd419, %rd363, %rd418;
	ld.const.f32 	%f535, [%rd419];
	shr.u16 	%rs228, %rs226, 4;
	cvt.u32.u16 	%r155, %rs228;
	mul.wide.u32 	%rd420, %r155, 4;
	add.s64 	%rd421, %rd363, %rd420;
	ld.const.f32 	%f536, [%rd421];
	mul.f32 	%f537, %f536, %f531;
	fma.rn.f32 	%f538, %f535, %f530, %f537;
	add.f32 	%f539, %f534, %f538;
	ld.u8 	%rs229, [%rd360+12];
	shl.b16 	%rs230, %rs229, 2;
	cvt.u64.u16 	%rd422, %rs230;
	and.b64  	%rd423, %rd422, 60;
	add.s64 	%rd424, %rd363, %rd423;
	ld.const.f32 	%f540, [%rd424];
	shr.u16 	%rs231, %rs229, 4;
	cvt.u32.u16 	%r156, %rs231;
	mul.wide.u32 	%rd425, %r156, 4;
	add.s64 	%rd426, %rd363, %rd425;
	ld.const.f32 	%f541, [%rd426];
	ld.shared.v4.f32 	{%f542, %f543, %f544, %f545}, [%r144+16480];
	mul.f32 	%f546, %f541, %f543;
	fma.rn.f32 	%f547, %f540, %f542, %f546;
	add.f32 	%f548, %f539, %f547;
	ld.u8 	%rs232, [%rd360+13];
	shl.b16 	%rs233, %rs232, 2;
	cvt.u64.u16 	%rd427, %rs233;
	and.b64  	%rd428, %rd427, 60;
	add.s64 	%rd429, %rd363, %rd428;
	ld.const.f32 	%f549, [%rd429];
	shr.u16 	%rs234, %rs232, 4;
	cvt.u32.u16 	%r157, %rs234;
	mul.wide.u32 	%rd430, %r157, 4;
	add.s64 	%rd431, %rd363, %rd430;
	ld.const.f32 	%f550, [%rd431];
	mul.f32 	%f551, %f550, %f545;
	fma.rn.f32 	%f552, %f549, %f544, %f551;
	add.f32 	%f553, %f548, %f552;
	ld.u8 	%rs235, [%rd360+14];
	shl.b16 	%rs236, %rs235, 2;
	cvt.u64.u16 	%rd432, %rs236;
	and.b64  	%rd433, %rd432, 60;
	add.s64 	%rd434, %rd363, %rd433;
	ld.const.f32 	%f554, [%rd434];
	shr.u16 	%rs237, %rs235, 4;
	cvt.u32.u16 	%r158, %rs237;
	mul.wide.u32 	%rd435, %r158, 4;
	add.s64 	%rd436, %rd363, %rd435;
	ld.const.f32 	%f555, [%rd436];
	ld.shared.v4.f32 	{%f556, %f557, %f558, %f559}, [%r144+16496];
	mul.f32 	%f560, %f555, %f557;
	fma.rn.f32 	%f561, %f554, %f556, %f560;
	add.f32 	%f562, %f553, %f561;
	ld.u8 	%rs238, [%rd360+15];
	shl.b16 	%rs239, %rs238, 2;
	cvt.u64.u16 	%rd437, %rs239;
	and.b64  	%rd438, %rd437, 60;
	add.s64 	%rd439, %rd363, %rd438;
	ld.const.f32 	%f563, [%rd439];
	shr.u16 	%rs240, %rs238, 4;
	cvt.u32.u16 	%r159, %rs240;
	mul.wide.u32 	%rd440, %r159, 4;
	add.s64 	%rd441, %rd363, %rd440;
	ld.const.f32 	%f564, [%rd441];
	mul.f32 	%f565, %f564, %f559;
	fma.rn.f32 	%f566, %f563, %f558, %f565;
	add.f32 	%f567, %f562, %f566;
	fma.rn.f32 	%f1390, %f455, %f567, %f1390;
	add.s32 	%r343, %r343, 1;
	setp.ne.s32 	%p4, %r343, 16;
	@%p4 bra 	$L__BB5_9;
	atom.shared.add.f32 	%f569, [%r20], %f1390;
	add.s32 	%r30, %r27, 512;
	mov.f32 	%f1391, 0f00000000;
	mov.b32 	%r344, 0;
$L__BB5_11:
	add.s32 	%r161, %r344, %r30;
	mul.wide.u32 	%rd442, %r161, 4;
	add.s64 	%rd443, %rd8, %rd442;
	shl.b32 	%r162, %r344, 5;
	add.s32 	%r163, %r162, %r340;
	ld.f32 	%f570, [%rd443];
	shr.u32 	%r164, %r163, 1;
	add.s32 	%r165, %r7, %r164;
	cvt.u64.u32 	%rd444, %r165;
	add.s64 	%rd445, %rd9, %rd444;
	ld.u8 	%rs241, [%rd445];
	shl.b16 	%rs242, %rs241, 2;
	cvt.u64.u16 	%rd446, %rs242;
	and.b64  	%rd447, %rd446, 60;
	add.s64 	%rd449, %rd363, %rd447;
	ld.const.f32 	%f571, [%rd449];
	shr.u16 	%rs243, %rs241, 4;
	cvt.u32.u16 	%r166, %rs243;
	mul.wide.u32 	%rd450, %r166, 4;
	add.s64 	%rd451, %rd363, %rd450;
	ld.const.f32 	%f572, [%rd451];
	shl.b32 	%r167, %r344, 7;
	add.s32 	%r169, %r143, %r167;
	ld.shared.v4.f32 	{%f573, %f574, %f575, %f576}, [%r169+16384];
	mul.f32 	%f577, %f572, %f574;
	fma.rn.f32 	%f578, %f571, %f573, %f577;
	add.f32 	%f579, %f578, 0f00000000;
	ld.u8 	%rs244, [%rd445+1];
	shl.b16 	%rs245, %rs244, 2;
	cvt.u64.u16 	%rd452, %rs245;
	and.b64  	%rd453, %rd452, 60;
	add.s64 	%rd454, %rd363, %rd453;
	ld.const.f32 	%f580, [%rd454];
	shr.u16 	%rs246, %rs244, 4;
	cvt.u32.u16 	%r170, %rs246;
	mul.wide.u32 	%rd455, %r170, 4;
	add.s64 	%rd456, %rd363, %rd455;
	ld.const.f32 	%f581, [%rd456];
	mul.f32 	%f582, %f581, %f576;
	fma.rn.f32 	%f583, %f580, %f575, %f582;
	add.f32 	%f584, %f579, %f583;
	ld.u8 	%rs247, [%rd445+2];
	shl.b16 	%rs248, %rs247, 2;
	cvt.u64.u16 	%rd457, %rs248;
	and.b64  	%rd458, %rd457, 60;
	add.s64 	%rd459, %rd363, %rd458;
	ld.const.f32 	%f585, [%rd459];
	shr.u16 	%rs249, %rs247, 4;
	cvt.u32.u16 	%r171, %rs249;
	mul.wide.u32 	%rd460, %r171, 4;
	add.s64 	%rd461, %rd363, %rd460;
	ld.const.f32 	%f586, [%rd461];
	ld.shared.v4.f32 	{%f587, %f588, %f589, %f590}, [%r169+16400];
	mul.f32 	%f591, %f586, %f588;
	fma.rn.f32 	%f592, %f585, %f587, %f591;
	add.f32 	%f593, %f584, %f592;
	ld.u8 	%rs250, [%rd445+3];
	shl.b16 	%rs251, %rs250, 2;
	cvt.u64.u16 	%rd462, %rs251;
	and.b64  	%rd463, %rd462, 60;
	add.s64 	%rd464, %rd363, %rd463;
	ld.const.f32 	%f594, [%rd464];
	shr.u16 	%rs252, %rs250, 4;
	cvt.u32.u16 	%r172, %rs252;
	mul.wide.u32 	%rd465, %r172, 4;
	add.s64 	%rd466, %rd363, %rd465;
	ld.const.f32 	%f595, [%rd466];
	mul.f32 	%f596, %f595, %f590;
	fma.rn.f32 	%f597, %f594, %f589, %f596;
	add.f32 	%f598, %f593, %f597;
	ld.u8 	%rs253, [%rd445+4];
	shl.b16 	%rs254, %rs253, 2;
	cvt.u64.u16 	%rd467, %rs254;
	and.b64  	%rd468, %rd467, 60;
	add.s64 	%rd469, %rd363, %rd468;
	ld.const.f32 	%f599, [%rd469];
	shr.u16 	%rs255, %rs253, 4;
	cvt.u32.u16 	%r173, %rs255;
	mul.wide.u32 	%rd470, %r173, 4;
	add.s64 	%rd471, %rd363, %rd470;
	ld.const.f32 	%f600, [%rd471];
	ld.shared.v4.f32 	{%f601, %f602, %f603, %f604}, [%r169+16416];
	mul.f32 	%f605, %f600, %f602;
	fma.rn.f32 	%f606, %f599, %f601, %f605;
	add.f32 	%f607, %f598, %f606;
	ld.u8 	%rs256, [%rd445+5];
	shl.b16 	%rs257, %rs256, 2;
	cvt.u64.u16 	%rd472, %rs257;
	and.b64  	%rd473, %rd472, 60;
	add.s64 	%rd474, %rd363, %rd473;
	ld.const.f32 	%f608, [%rd474];
	shr.u16 	%rs258, %rs256, 4;
	cvt.u32.u16 	%r174, %rs258;
	mul.wide.u32 	%rd475, %r174, 4;
	add.s64 	%rd476, %rd363, %rd475;
	ld.const.f32 	%f609, [%rd476];
	mul.f32 	%f610, %f609, %f604;
	fma.rn.f32 	%f611, %f608, %f603, %f610;
	add.f32 	%f612, %f607, %f611;
	ld.u8 	%rs259, [%rd445+6];
	shl.b16 	%rs260, %rs259, 2;
	cvt.u64.u16 	%rd477, %rs260;
	and.b64  	%rd478, %rd477, 60;
	add.s64 	%rd479, %rd363, %rd478;
	ld.const.f32 	%f613, [%rd479];
	shr.u16 	%rs261, %rs259, 4;
	cvt.u32.u16 	%r175, %rs261;
	mul.wide.u32 	%rd480, %r175, 4;
	add.s64 	%rd481, %rd363, %rd480;
	ld.const.f32 	%f614, [%rd481];
	ld.shared.v4.f32 	{%f615, %f616, %f617, %f618}, [%r169+16432];
	mul.f32 	%f619, %f614, %f616;
	fma.rn.f32 	%f620, %f613, %f615, %f619;
	add.f32 	%f621, %f612, %f620;
	ld.u8 	%rs262, [%rd445+7];
	shl.b16 	%rs263, %rs262, 2;
	cvt.u64.u16 	%rd482, %rs263;
	and.b64  	%rd483, %rd482, 60;
	add.s64 	%rd484, %rd363, %rd483;
	ld.const.f32 	%f622, [%rd484];
	shr.u16 	%rs264, %rs262, 4;
	cvt.u32.u16 	%r176, %rs264;
	mul.wide.u32 	%rd485, %r176, 4;
	add.s64 	%rd486, %rd363, %rd485;
	ld.const.f32 	%f623, [%rd486];
	mul.f32 	%f624, %f623, %f618;
	fma.rn.f32 	%f625, %f622, %f617, %f624;
	add.f32 	%f626, %f621, %f625;
	ld.u8 	%rs265, [%rd445+8];
	shl.b16 	%rs266, %rs265, 2;
	cvt.u64.u16 	%rd487, %rs266;
	and.b64  	%rd488, %rd487, 60;
	add.s64 	%rd489, %rd363, %rd488;
	ld.const.f32 	%f627, [%rd489];
	shr.u16 	%rs267, %rs265, 4;
	cvt.u32.u16 	%r177, %rs267;
	mul.wide.u32 	%rd490, %r177, 4;
	add.s64 	%rd491, %rd363, %rd490;
	ld.const.f32 	%f628, [%rd491];
	ld.shared.v4.f32 	{%f629, %f630, %f631, %f632}, [%r169+16448];
	mul.f32 	%f633, %f628, %f630;
	fma.rn.f32 	%f634, %f627, %f629, %f633;
	add.f32 	%f635, %f626, %f634;
	ld.u8 	%rs268, [%rd445+9];
	shl.b16 	%rs269, %rs268, 2;
	cvt.u64.u16 	%rd492, %rs269;
	and.b64  	%rd493, %rd492, 60;
	add.s64 	%rd494, %rd363, %rd493;
	ld.const.f32 	%f636, [%rd494];
	shr.u16 	%rs270, %rs268, 4;
	cvt.u32.u16 	%r178, %rs270;
	mul.wide.u32 	%rd495, %r178, 4;
	add.s64 	%rd496, %rd363, %rd495;
	ld.const.f32 	%f637, [%rd496];
	mul.f32 	%f638, %f637, %f632;
	fma.rn.f32 	%f639, %f636, %f631, %f638;
	add.f32 	%f640, %f635, %f639;
	ld.u8 	%rs271, [%rd445+10];
	shl.b16 	%rs272, %rs271, 2;
	cvt.u64.u16 	%rd497, %rs272;
	and.b64  	%rd498, %rd497, 60;
	add.s64 	%rd499, %rd363, %rd498;
	ld.const.f32 	%f641, [%rd499];
	shr.u16 	%rs273, %rs271, 4;
	cvt.u32.u16 	%r179, %rs273;
	mul.wide.u32 	%rd500, %r179, 4;
	add.s64 	%rd501, %rd363, %rd500;
	ld.const.f32 	%f642, [%rd501];
	ld.shared.v4.f32 	{%f643, %f644, %f645, %f646}, [%r169+16464];
	mul.f32 	%f647, %f642, %f644;
	fma.rn.f32 	%f648, %f641, %f643, %f647;
	add.f32 	%f649, %f640, %f648;
	ld.u8 	%rs274, [%rd445+11];
	shl.b16 	%rs275, %rs274, 2;
	cvt.u64.u16 	%rd502, %rs275;
	and.b64  	%rd503, %rd502, 60;
	add.s64 	%rd504, %rd363, %rd503;
	ld.const.f32 	%f650, [%rd504];
	shr.u16 	%rs276, %rs274, 4;
	cvt.u32.u16 	%r180, %rs276;
	mul.wide.u32 	%rd505, %r180, 4;
	add.s64 	%rd506, %rd363, %rd505;
	ld.const.f32 	%f651, [%rd506];
	mul.f32 	%f652, %f651, %f646;
	fma.rn.f32 	%f653, %f650, %f645, %f652;
	add.f32 	%f654, %f649, %f653;
	ld.u8 	%rs277, [%rd445+12];
	shl.b16 	%rs278, %rs277, 2;
	cvt.u64.u16 	%rd507, %rs278;
	and.b64  	%rd508, %rd507, 60;
	add.s64 	%rd509, %rd363, %rd508;
	ld.const.f32 	%f655, [%rd509];
	shr.u16 	%rs279, %rs277, 4;
	cvt.u32.u16 	%r181, %rs279;
	mul.wide.u32 	%rd510, %r181, 4;
	add.s64 	%rd511, %rd363, %rd510;
	ld.const.f32 	%f656, [%rd511];
	ld.shared.v4.f32 	{%f657, %f658, %f659, %f660}, [%r169+16480];
	mul.f32 	%f661, %f656, %f658;
	fma.rn.f32 	%f662, %f655, %f657, %f661;
	add.f32 	%f663, %f654, %f662;
	ld.u8 	%rs280, [%rd445+13];
	shl.b16 	%rs281, %rs280, 2;
	cvt.u64.u16 	%rd512, %rs281;
	and.b64  	%rd513, %rd512, 60;
	add.s64 	%rd514, %rd363, %rd513;
	ld.const.f32 	%f664, [%rd514];
	shr.u16 	%rs282, %rs280, 4;
	cvt.u32.u16 	%r182, %rs282;
	mul.wide.u32 	%rd515, %r182, 4;
	add.s64 	%rd516, %rd363, %rd515;
	ld.const.f32 	%f665, [%rd516];
	mul.f32 	%f666, %f665, %f660;
	fma.rn.f32 	%f667, %f664, %f659, %f666;
	add.f32 	%f668, %f663, %f667;
	ld.u8 	%rs283, [%rd445+14];
	shl.b16 	%rs284, %rs283, 2;
	cvt.u64.u16 	%rd517, %rs284;
	and.b64  	%rd518, %rd517, 60;
	add.s64 	%rd519, %rd363, %rd518;
	ld.const.f32 	%f669, [%rd519];
	shr.u16 	%rs285, %rs283, 4;
	cvt.u32.u16 	%r183, %rs285;
	mul.wide.u32 	%rd520, %r183, 4;
	add.s64 	%rd521, %rd363, %rd520;
	ld.const.f32 	%f670, [%rd521];
	ld.shared.v4.f32 	{%f671, %f672, %f673, %f674}, [%r169+16496];
	mul.f32 	%f675, %f670, %f672;
	fma.rn.f32 	%f676, %f669, %f671, %f675;
	add.f32 	%f677, %f668, %f676;
	ld.u8 	%rs286, [%rd445+15];
	shl.b16 	%rs287, %rs286, 2;
	cvt.u64.u16 	%rd522, %rs287;
	and.b64  	%rd523, %rd522, 60;
	add.s64 	%rd524, %rd363, %rd523;
	ld.const.f32 	%f678, [%rd524];
	shr.u16 	%rs288, %rs286, 4;
	cvt.u32.u16 	%r184, %rs288;
	mul.wide.u32 	%rd525, %r184, 4;
	add.s64 	%rd526, %rd363, %rd525;
	ld.const.f32 	%f679, [%rd526];
	mul.f32 	%f680, %f679, %f674;
	fma.rn.f32 	%f681, %f678, %f673, %f680;
	add.f32 	%f682, %f677, %f681;
	fma.rn.f32 	%f1391, %f570, %f682, %f1391;
	add.s32 	%r344, %r344, 1;
	setp.ne.s32 	%p5, %r344, 16;
	@%p5 bra 	$L__BB5_11;
	atom.shared.add.f32 	%f684, [%r20+4], %f1391;
	add.s32 	%r33, %r27, 1024;
	mov.f32 	%f1392, 0f00000000;
	mov.b32 	%r345, 0;
$L__BB5_13:
	add.s32 	%r186, %r345, %r33;
	mul.wide.u32 	%rd527, %r186, 4;
	add.s64 	%rd528, %rd8, %rd527;
	shl.b32 	%r187, %r345, 5;
	add.s32 	%r188, %r187, %r340;
	ld.f32 	%f685, [%rd528];
	shr.u32 	%r189, %r188, 1;
	add.s32 	%r190, %r8, %r189;
	cvt.u64.u32 	%rd529, %r190;
	add.s64 	%rd530, %rd9, %rd529;
	ld.u8 	%rs289, [%rd530];
	shl.b16 	%rs290, %rs289, 2;
	cvt.u64.u16 	%rd531, %rs290;
	and.b64  	%rd532, %rd531, 60;
	add.s64 	%rd534, %rd363, %rd532;
	ld.const.f32 	%f686, [%rd534];
	shr.u16 	%rs291, %rs289, 4;
	cvt.u32.u16 	%r191, %rs291;
	mul.wide.u32 	%rd535, %r191, 4;
	add.s64 	%rd536, %rd363, %rd535;
	ld.const.f32 	%f687, [%rd536];
	shl.b32 	%r192, %r345, 7;
	mov.u32 	%r193, shared_mem;
	add.s32 	%r194, %r193, %r192;
	ld.shared.v4.f32 	{%f688, %f689, %f690, %f691}, [%r194+16384];
	mul.f32 	%f692, %f687, %f689;
	fma.rn.f32 	%f693, %f686, %f688, %f692;
	add.f32 	%f694, %f693, 0f00000000;
	ld.u8 	%rs292, [%rd530+1];
	shl.b16 	%rs293, %rs292, 2;
	cvt.u64.u16 	%rd537, %rs293;
	and.b64  	%rd538, %rd537, 60;
	add.s64 	%rd539, %rd363, %rd538;
	ld.const.f32 	%f695, [%rd539];
	shr.u16 	%rs294, %rs292, 4;
	cvt.u32.u16 	%r195, %rs294;
	mul.wide.u32 	%rd540, %r195, 4;
	add.s64 	%rd541, %rd363, %rd540;
	ld.const.f32 	%f696, [%rd541];
	mul.f32 	%f697, %f696, %f691;
	fma.rn.f32 	%f698, %f695, %f690, %f697;
	add.f32 	%f699, %f694, %f698;
	ld.u8 	%rs295, [%rd530+2];
	shl.b16 	%rs296, %rs295, 2;
	cvt.u64.u16 	%rd542, %rs296;
	and.b64  	%rd543, %rd542, 60;
	add.s64 	%rd544, %rd363, %rd543;
	ld.const.f32 	%f700, [%rd544];
	shr.u16 	%rs297, %rs295, 4;
	cvt.u32.u16 	%r196, %rs297;
	mul.wide.u32 	%rd545, %r196, 4;
	add.s64 	%rd546, %rd363, %rd545;
	ld.const.f32 	%f701, [%rd546];
	ld.shared.v4.f32 	{%f702, %f703, %f704, %f705}, [%r194+16400];
	mul.f32 	%f706, %f701, %f703;
	fma.rn.f32 	%f707, %f700, %f702, %f706;
	add.f32 	%f708, %f699, %f707;
	ld.u8 	%rs298, [%rd530+3];
	shl.b16 	%rs299, %rs298, 2;
	cvt.u64.u16 	%rd547, %rs299;
	and.b64  	%rd548, %rd547, 60;
	add.s64 	%rd549, %rd363, %rd548;
	ld.const.f32 	%f709, [%rd549];
	shr.u16 	%rs300, %rs298, 4;
	cvt.u32.u16 	%r197, %rs300;
	mul.wide.u32 	%rd550, %r197, 4;
	add.s64 	%rd551, %rd363, %rd550;
	ld.const.f32 	%f710, [%rd551];
	mul.f32 	%f711, %f710, %f705;
	fma.rn.f32 	%f712, %f709, %f704, %f711;
	add.f32 	%f713, %f708, %f712;
	ld.u8 	%rs301, [%rd530+4];
	shl.b16 	%rs302, %rs301, 2;
	cvt.u64.u16 	%rd552, %rs302;
	and.b64  	%rd553, %rd552, 60;
	add.s64 	%rd554, %rd363, %rd553;
	ld.const.f32 	%f714, [%rd554];
	shr.u16 	%rs303, %rs301, 4;
	cvt.u32.u16 	%r198, %rs303;
	mul.wide.u32 	%rd555, %r198, 4;
	add.s64 	%rd556, %rd363, %rd555;
	ld.const.f32 	%f715, [%rd556];
	ld.shared.v4.f32 	{%f716, %f717, %f718, %f719}, [%r194+16416];
	mul.f32 	%f720, %f715, %f717;
	fma.rn.f32 	%f721, %f714, %f716, %f720;
	add.f32 	%f722, %f713, %f721;
	ld.u8 	%rs304, [%rd530+5];
	shl.b16 	%rs305, %rs304, 2;
	cvt.u64.u16 	%rd557, %rs305;
	and.b64  	%rd558, %rd557, 60;
	add.s64 	%rd559, %rd363, %rd558;
	ld.const.f32 	%f723, [%rd559];
	shr.u16 	%rs306, %rs304, 4;
	cvt.u32.u16 	%r199, %rs306;
	mul.wide.u32 	%rd560, %r199, 4;
	add.s64 	%rd561, %rd363, %rd560;
	ld.const.f32 	%f724, [%rd561];
	mul.f32 	%f725, %f724, %f719;
	fma.rn.f32 	%f726, %f723, %f718, %f725;
	add.f32 	%f727, %f722, %f726;
	ld.u8 	%rs307, [%rd530+6];
	shl.b16 	%rs308, %rs307, 2;
	cvt.u64.u16 	%rd562, %rs308;
	and.b64  	%rd563, %rd562, 60;
	add.s64 	%rd564, %rd363, %rd563;
	ld.const.f32 	%f728, [%rd564];
	shr.u16 	%rs309, %rs307, 4;
	cvt.u32.u16 	%r200, %rs309;
	mul.wide.u32 	%rd565, %r200, 4;
	add.s64 	%rd566, %rd363, %rd565;
	ld.const.f32 	%f729, [%rd566];
	ld.shared.v4.f32 	{%f730, %f731, %f732, %f733}, [%r194+16432];
	mul.f32 	%f734, %f729, %f731;
	fma.rn.f32 	%f735, %f728, %f730, %f734;
	add.f32 	%f736, %f727, %f735;
	ld.u8 	%rs310, [%rd530+7];
	shl.b16 	%rs311, %rs310, 2;
	cvt.u64.u16 	%rd567, %rs311;
	and.b64  	%rd568, %rd567, 60;
	add.s64 	%rd569, %rd363, %rd568;
	ld.const.f32 	%f737, [%rd569];
	shr.u16 	%rs312, %rs310, 4;
	cvt.u32.u16 	%r201, %rs312;
	mul.wide.u32 	%rd570, %r201, 4;
	add.s64 	%rd571, %rd363, %rd570;
	ld.const.f32 	%f738, [%rd571];
	mul.f32 	%f739, %f738, %f733;
	fma.rn.f32 	%f740, %f737, %f732, %f739;
	add.f32 	%f741, %f736, %f740;
	ld.u8 	%rs313, [%rd530+8];
	shl.b16 	%rs314, %rs313, 2;
	cvt.u64.u16 	%rd572, %rs314;
	and.b64  	%rd573, %rd572, 60;
	add.s64 	%rd574, %rd363, %rd573;
	ld.const.f32 	%f742, [%rd574];
	shr.u16 	%rs315, %rs313, 4;
	cvt.u32.u16 	%r202, %rs315;
	mul.wide.u32 	%rd575, %r202, 4;
	add.s64 	%rd576, %rd363, %rd575;
	ld.const.f32 	%f743, [%rd576];
	ld.shared.v4.f32 	{%f744, %f745, %f746, %f747}, [%r194+16448];
	mul.f32 	%f748, %f743, %f745;
	fma.rn.f32 	%f749, %f742, %f744, %f748;
	add.f32 	%f750, %f741, %f749;
	ld.u8 	%rs316, [%rd530+9];
	shl.b16 	%rs317, %rs316, 2;
	cvt.u64.u16 	%rd577, %rs317;
	and.b64  	%rd578, %rd577, 60;
	add.s64 	%rd579, %rd363, %rd578;
	ld.const.f32 	%f751, [%rd579];
	shr.u16 	%rs318, %rs316, 4;
	cvt.u32.u16 	%r203, %rs318;
	mul.wide.u32 	%rd580, %r203, 4;
	add.s64 	%rd581, %rd363, %rd580;
	ld.const.f32 	%f752, [%rd581];
	mul.f32 	%f753, %f752, %f747;
	fma.rn.f32 	%f754, %f751, %f746, %f753;
	add.f32 	%f755, %f750, %f754;
	ld.u8 	%rs319, [%rd530+10];
	shl.b16 	%rs320, %rs319, 2;
	cvt.u64.u16 	%rd582, %rs320;
	and.b64  	%rd583, %rd582, 60;
	add.s64 	%rd584, %rd363, %rd583;
	ld.const.f32 	%f756, [%rd584];
	shr.u16 	%rs321, %rs319, 4;
	cvt.u32.u16 	%r204, %rs321;
	mul.wide.u32 	%rd585, %r204, 4;
	add.s64 	%rd586, %rd363, %rd585;
	ld.const.f32 	%f757, [%rd586];
	ld.shared.v4.f32 	{%f758, %f759, %f760, %f761}, [%r194+16464];
	mul.f32 	%f762, %f757, %f759;
	fma.rn.f32 	%f763, %f756, %f758, %f762;
	add.f32 	%f764, %f755, %f763;
	ld.u8 	%rs322, [%rd530+11];
	shl.b16 	%rs323, %rs322, 2;
	cvt.u64.u16 	%rd587, %rs323;
	and.b64  	%rd588, %rd587, 60;
	add.s64 	%rd589, %rd363, %rd588;
	ld.const.f32 	%f765, [%rd589];
	shr.u16 	%rs324, %rs322, 4;
	cvt.u32.u16 	%r205, %rs324;
	mul.wide.u32 	%rd590, %r205, 4;
	add.s64 	%rd591, %rd363, %rd590;
	ld.const.f32 	%f766, [%rd591];
	mul.f32 	%f767, %f766, %f761;
	fma.rn.f32 	%f768, %f765, %f760, %f767;
	add.f32 	%f769, %f764, %f768;
	ld.u8 	%rs325, [%rd530+12];
	shl.b16 	%rs326, %rs325, 2;
	cvt.u64.u16 	%rd592, %rs326;
	and.b64  	%rd593, %rd592, 60;
	add.s64 	%rd594, %rd363, %rd593;
	ld.const.f32 	%f770, [%rd594];
	shr.u16 	%rs327, %rs325, 4;
	cvt.u32.u16 	%r206, %rs327;
	mul.wide.u32 	%rd595, %r206, 4;
	add.s64 	%rd596, %rd363, %rd595;
	ld.const.f32 	%f771, [%rd596];
	ld.shared.v4.f32 	{%f772, %f773, %f774, %f775}, [%r194+16480];
	mul.f32 	%f776, %f771, %f773;
	fma.rn.f32 	%f777, %f770, %f772, %f776;
	add.f32 	%f778, %f769, %f777;
	ld.u8 	%rs328, [%rd530+13];
	shl.b16 	%rs329, %rs328, 2;
	cvt.u64.u16 	%rd597, %rs329;
	and.b64  	%rd598, %rd597, 60;
	add.s64 	%rd599, %rd363, %rd598;
	ld.const.f32 	%f779, [%rd599];
	shr.u16 	%rs330, %rs328, 4;
	cvt.u32.u16 	%r207, %rs330;
	mul.wide.u32 	%rd600, %r207, 4;
	add.s64 	%rd601, %rd363, %rd600;
	ld.const.f32 	%f780, [%rd601];
	mul.f32 	%f781, %f780, %f775;
	fma.rn.f32 	%f782, %f779, %f774, %f781;
	add.f32 	%f783, %f778, %f782;
	ld.u8 	%rs331, [%rd530+14];
	shl.b16 	%rs332, %rs331, 2;
	cvt.u64.u16 	%rd602, %rs332;
	and.b64  	%rd603, %rd602, 60;
	add.s64 	%rd604, %rd363, %rd603;
	ld.const.f32 	%f784, [%rd604];
	shr.u16 	%rs333, %rs331, 4;
	cvt.u32.u16 	%r208, %rs333;
	mul.wide.u32 	%rd605, %r208, 4;
	add.s64 	%rd606, %rd363, %rd605;
	ld.const.f32 	%f785, [%rd606];
	ld.shared.v4.f32 	{%f786, %f787, %f788, %f789}, [%r194+16496];
	mul.f32 	%f790, %f785, %f787;
	fma.rn.f32 	%f791, %f784, %f786, %f790;
	add.f32 	%f792, %f783, %f791;
	ld.u8 	%rs334, [%rd530+15];
	shl.b16 	%rs335, %rs334, 2;
	cvt.u64.u16 	%rd607, %rs335;
	and.b64  	%rd608, %rd607, 60;
	add.s64 	%rd609, %rd363, %rd608;
	ld.const.f32 	%f793, [%rd609];
	shr.u16 	%rs336, %rs334, 4;
	cvt.u32.u16 	%r209, %rs336;
	mul.wide.u32 	%rd610, %r209, 4;
	add.s64 	%rd611, %rd363, %rd610;
	ld.const.f32 	%f794, [%rd611];
	mul.f32 	%f795, %f794, %f789;
	fma.rn.f32 	%f796, %f793, %f788, %f795;
	add.f32 	%f797, %f792, %f796;
	fma.rn.f32 	%f1392, %f685, %f797, %f1392;
	add.s32 	%r345, %r345, 1;
	setp.ne.s32 	%p6, %r345, 16;
	@%p6 bra 	$L__BB5_13;
	atom.shared.add.f32 	%f799, [%r20+8], %f1392;
	add.s32 	%r36, %r27, 1536;
	mov.f32 	%f1393, 0f00000000;
	mov.b32 	%r346, 0;
$L__BB5_15:
	add.s32 	%r211, %r346, %r36;
	mul.wide.u32 	%rd612, %r211, 4;
	add.s64 	%rd613, %rd8, %rd612;
	shl.b32 	%r212, %r346, 5;
	add.s32 	%r213, %r212, %r340;
	ld.f32 	%f800, [%rd613];
	shr.u32 	%r214, %r213, 1;
	add.s32 	%r215, %r9, %r214;
	cvt.u64.u32 	%rd614, %r215;
	add.s64 	%rd615, %rd9, %rd614;
	ld.u8 	%rs337, [%rd615];
	shl.b16 	%rs338, %rs337, 2;
	cvt.u64.u16 	%rd616, %rs338;
	and.b64  	%rd617, %rd616, 60;
	add.s64 	%rd619, %rd363, %rd617;
	ld.const.f32 	%f801, [%rd619];
	shr.u16 	%rs339, %rs337, 4;
	cvt.u32.u16 	%r216, %rs339;
	mul.wide.u32 	%rd620, %r216, 4;
	add.s64 	%rd621, %rd363, %rd620;
	ld.const.f32 	%f802, [%rd621];
	shl.b32 	%r217, %r346, 7;
	add.s32 	%r219, %r193, %r217;
	ld.shared.v4.f32 	{%f803, %f804, %f805, %f806}, [%r219+16384];
	mul.f32 	%f807, %f802, %f804;
	fma.rn.f32 	%f808, %f801, %f803, %f807;
	add.f32 	%f809, %f808, 0f00000000;
	ld.u8 	%rs340, [%rd615+1];
	shl.b16 	%rs341, %rs340, 2;
	cvt.u64.u16 	%rd622, %rs341;
	and.b64  	%rd623, %rd622, 60;
	add.s64 	%rd624, %rd363, %rd623;
	ld.const.f32 	%f810, [%rd624];
	shr.u16 	%rs342, %rs340, 4;
	cvt.u32.u16 	%r220, %rs342;
	mul.wide.u32 	%rd625, %r220, 4;
	add.s64 	%rd626, %rd363, %rd625;
	ld.const.f32 	%f811, [%rd626];
	mul.f32 	%f812, %f811, %f806;
	fma.rn.f32 	%f813, %f810, %f805, %f812;
	add.f32 	%f814, %f809, %f813;
	ld.u8 	%rs343, [%rd615+2];
	shl.b16 	%rs344, %rs343, 2;
	cvt.u64.u16 	%rd627, %rs344;
	and.b64  	%rd628, %rd627, 60;
	add.s64 	%rd629, %rd363, %rd628;
	ld.const.f32 	%f815, [%rd629];
	shr.u16 	%rs345, %rs343, 4;
	cvt.u32.u16 	%r221, %rs345;
	mul.wide.u32 	%rd630, %r221, 4;
	add.s64 	%rd631, %rd363, %rd630;
	ld.const.f32 	%f816, [%rd631];
	ld.shared.v4.f32 	{%f817, %f818, %f819, %f820}, [%r219+16400];
	mul.f32 	%f821, %f816, %f818;
	fma.rn.f32 	%f822, %f815, %f817, %f821;
	add.f32 	%f823, %f814, %f822;
	ld.u8 	%rs346, [%rd615+3];
	shl.b16 	%rs347, %rs346, 2;
	cvt.u64.u16 	%rd632, %rs347;
	and.b64  	%rd633, %rd632, 60;
	add.s64 	%rd634, %rd363, %rd633;
	ld.const.f32 	%f824, [%rd634];
	shr.u16 	%rs348, %rs346, 4;
	cvt.u32.u16 	%r222, %rs348;
	mul.wide.u32 	%rd635, %r222, 4;
	add.s64 	%rd636, %rd363, %rd635;
	ld.const.f32 	%f825, [%rd636];
	mul.f32 	%f826, %f825, %f820;
	fma.rn.f32 	%f827, %f824, %f819, %f826;
	add.f32 	%f828, %f823, %f827;
	ld.u8 	%rs349, [%rd615+4];
	shl.b16 	%rs350, %rs349, 2;
	cvt.u64.u16 	%rd637, %rs350;
	and.b64  	%rd638, %rd637, 60;
	add.s64 	%rd639, %rd363, %rd638;
	ld.const.f32 	%f829, [%rd639];
	shr.u16 	%rs351, %rs349, 4;
	cvt.u32.u16 	%r223, %rs351;
	mul.wide.u32 	%rd640, %r223, 4;
	add.s64 	%rd641, %rd363, %rd640;
	ld.const.f32 	%f830, [%rd641];
	ld.shared.v4.f32 	{%f831, %f832, %f833, %f834}, [%r219+16416];
	mul.f32 	%f835, %f830, %f832;
	fma.rn.f32 	%f836, %f829, %f831, %f835;
	add.f32 	%f837, %f828, %f836;
	ld.u8 	%rs352, [%rd615+5];
	shl.b16 	%rs353, %rs352, 2;
	cvt.u64.u16 	%rd642, %rs353;
	and.b64  	%rd643, %rd642, 60;
	add.s64 	%rd644, %rd363, %rd643;
	ld.const.f32 	%f838, [%rd644];
	shr.u16 	%rs354, %rs352, 4;
	cvt.u32.u16 	%r224, %rs354;
	mul.wide.u32 	%rd645, %r224, 4;
	add.s64 	%rd646, %rd363, %rd645;
	ld.const.f32 	%f839, [%rd646];
	mul.f32 	%f840, %f839, %f834;
	fma.rn.f32 	%f841, %f838, %f833, %f840;
	add.f32 	%f842, %f837, %f841;
	ld.u8 	%rs355, [%rd615+6];
	shl.b16 	%rs356, %rs355, 2;
	cvt.u64.u16 	%rd647, %rs356;
	and.b64  	%rd648, %rd647, 60;
	add.s64 	%rd649, %rd363, %rd648;
	ld.const.f32 	%f843, [%rd649];
	shr.u16 	%rs357, %rs355, 4;
	cvt.u32.u16 	%r225, %rs357;
	mul.wide.u32 	%rd650, %r225, 4;
	add.s64 	%rd651, %rd363, %rd650;
	ld.const.f32 	%f844, [%rd651];
	ld.shared.v4.f32 	{%f845, %f846, %f847, %f848}, [%r219+16432];
	mul.f32 	%f849, %f844, %f846;
	fma.rn.f32 	%f850, %f843, %f845, %f849;
	add.f32 	%f851, %f842, %f850;
	ld.u8 	%rs358, [%rd615+7];
	shl.b16 	%rs359, %rs358, 2;
	cvt.u64.u16 	%rd652, %rs359;
	and.b64  	%rd653, %rd652, 60;
	add.s64 	%rd654, %rd363, %rd653;
	ld.const.f32 	%f852, [%rd654];
	shr.u16 	%rs360, %rs358, 4;
	cvt.u32.u16 	%r226, %rs360;
	mul.wide.u32 	%rd655, %r226, 4;
	add.s64 	%rd656, %rd363, %rd655;
	ld.const.f32 	%f853, [%rd656];
	mul.f32 	%f854, %f853, %f848;
	fma.rn.f32 	%f855, %f852, %f847, %f854;
	add.f32 	%f856, %f851, %f855;
	ld.u8 	%rs361, [%rd615+8];
	shl.b16 	%rs362, %rs361, 2;
	cvt.u64.u16 	%rd657, %rs362;
	and.b64  	%rd658, %rd657, 60;
	add.s64 	%rd659, %rd363, %rd658;
	ld.const.f32 	%f857, [%rd659];
	shr.u16 	%rs363, %rs361, 4;
	cvt.u32.u16 	%r227, %rs363;
	mul.wide.u32 	%rd660, %r227, 4;
	add.s64 	%rd661, %rd363, %rd660;
	ld.const.f32 	%f858, [%rd661];
	ld.shared.v4.f32 	{%f859, %f860, %f861, %f862}, [%r219+16448];
	mul.f32 	%f863, %f858, %f860;
	fma.rn.f32 	%f864, %f857, %f859, %f863;
	add.f32 	%f865, %f856, %f864;
	ld.u8 	%rs364, [%rd615+9];
	shl.b16 	%rs365, %rs364, 2;
	cvt.u64.u16 	%rd662, %rs365;
	and.b64  	%rd663, %rd662, 60;
	add.s64 	%rd664, %rd363, %rd663;
	ld.const.f32 	%f866, [%rd664];
	shr.u16 	%rs366, %rs364, 4;
	cvt.u32.u16 	%r228, %rs366;
	mul.wide.u32 	%rd665, %r228, 4;
	add.s64 	%rd666, %rd363, %rd665;
	ld.const.f32 	%f867, [%rd666];
	mul.f32 	%f868, %f867, %f862;
	fma.rn.f32 	%f869, %f866, %f861, %f868;
	add.f32 	%f870, %f865, %f869;
	ld.u8 	%rs367, [%rd615+10];
	shl.b16 	%rs368, %rs367, 2;
	cvt.u64.u16 	%rd667, %rs368;
	and.b64  	%rd668, %rd667, 60;
	add.s64 	%rd669, %rd363, %rd668;
	ld.const.f32 	%f871, [%rd669];
	shr.u16 	%rs369, %rs367, 4;
	cvt.u32.u16 	%r229, %rs369;
	mul.wide.u32 	%rd670, %r229, 4;
	add.s64 	%rd671, %rd363, %rd670;
	ld.const.f32 	%f872, [%rd671];
	ld.shared.v4.f32 	{%f873, %f874, %f875, %f876}, [%r219+16464];
	mul.f32 	%f877, %f872, %f874;
	fma.rn.f32 	%f878, %f871, %f873, %f877;
	add.f32 	%f879, %f870, %f878;
	ld.u8 	%rs370, [%rd615+11];
	shl.b16 	%rs371, %rs370, 2;
	cvt.u64.u16 	%rd672, %rs371;
	and.b64  	%rd673, %rd672, 60;
	add.s64 	%rd674, %rd363, %rd673;
	ld.const.f32 	%f880, [%rd674];
	shr.u16 	%rs372, %rs370, 4;
	cvt.u32.u16 	%r230, %rs372;
	mul.wide.u32 	%rd675, %r230, 4;
	add.s64 	%rd676, %rd363, %rd675;
	ld.const.f32 	%f881, [%rd676];
	mul.f32 	%f882, %f881, %f876;
	fma.rn.f32 	%f883, %f880, %f875, %f882;
	add.f32 	%f884, %f879, %f883;
	ld.u8 	%rs373, [%rd615+12];
	shl.b16 	%rs374, %rs373, 2;
	cvt.u64.u16 	%rd677, %rs374;
	and.b64  	%rd678, %rd677, 60;
	add.s64 	%rd679, %rd363, %rd678;
	ld.const.f32 	%f885, [%rd679];
	shr.u16 	%rs375, %rs373, 4;
	cvt.u32.u16 	%r231, %rs375;
	mul.wide.u32 	%rd680, %r231, 4;
	add.s64 	%rd681, %rd363, %rd680;
	ld.const.f32 	%f886, [%rd681];
	ld.shared.v4.f32 	{%f887, %f888, %f889, %f890}, [%r219+16480];
	mul.f32 	%f891, %f886, %f888;
	fma.rn.f32 	%f892, %f885, %f887, %f891;
	add.f32 	%f893, %f884, %f892;
	ld.u8 	%rs376, [%rd615+13];
	shl.b16 	%rs377, %rs376, 2;
	cvt.u64.u16 	%rd682, %rs377;
	and.b64  	%rd683, %rd682, 60;
	add.s64 	%rd684, %rd363, %rd683;
	ld.const.f32 	%f894, [%rd684];
	shr.u16 	%rs378, %rs376, 4;
	cvt.u32.u16 	%r232, %rs378;
	mul.wide.u32 	%rd685, %r232, 4;
	add.s64 	%rd686, %rd363, %rd685;
	ld.const.f32 	%f895, [%rd686];
	mul.f32 	%f896, %f895, %f890;
	fma.rn.f32 	%f897, %f894, %f889, %f896;
	add.f32 	%f898, %f893, %f897;
	ld.u8 	%rs379, [%rd615+14];
	shl.b16 	%rs380, %rs379, 2;
	cvt.u64.u16 	%rd687, %rs380;
	and.b64  	%rd688, %rd687, 60;
	add.s64 	%rd689, %rd363, %rd688;
	ld.const.f32 	%f899, [%rd689];
	shr.u16 	%rs381, %rs379, 4;
	cvt.u32.u16 	%r233, %rs381;
	mul.wide.u32 	%rd690, %r233, 4;
	add.s64 	%rd691, %rd363, %rd690;
	ld.const.f32 	%f900, [%rd691];
	ld.shared.v4.f32 	{%f901, %f902, %f903, %f904}, [%r219+16496];
	mul.f32 	%f905, %f900, %f902;
	fma.rn.f32 	%f906, %f899, %f901, %f905;
	add.f32 	%f907, %f898, %f906;
	ld.u8 	%rs382, [%rd615+15];
	shl.b16 	%rs383, %rs382, 2;
	cvt.u64.u16 	%rd692, %rs383;
	and.b64  	%rd693, %rd692, 60;
	add.s64 	%rd694, %rd363, %rd693;
	ld.const.f32 	%f908, [%rd694];
	shr.u16 	%rs384, %rs382, 4;
	cvt.u32.u16 	%r234, %rs384;
	mul.wide.u32 	%rd695, %r234, 4;
	add.s64 	%rd696, %rd363, %rd695;
	ld.const.f32 	%f909, [%rd696];
	mul.f32 	%f910, %f909, %f904;
	fma.rn.f32 	%f911, %f908, %f903, %f910;
	add.f32 	%f912, %f907, %f911;
	fma.rn.f32 	%f1393, %f800, %f912, %f1393;
	add.s32 	%r346, %r346, 1;
	setp.ne.s32 	%p7, %r346, 16;
	@%p7 bra 	$L__BB5_15;
	atom.shared.add.f32 	%f914, [%r20+12], %f1393;
	add.s32 	%r39, %r27, 2048;
	mov.f32 	%f1394, 0f00000000;
	mov.b32 	%r347, 0;
$L__BB5_17:
	add.s32 	%r236, %r347, %r39;
	mul.wide.u32 	%rd697, %r236, 4;
	add.s64 	%rd698, %rd8, %rd697;
	shl.b32 	%r237, %r347, 5;
	add.s32 	%r238, %r237, %r340;
	ld.f32 	%f915, [%rd698];
	shr.u32 	%r239, %r238, 1;
	add.s32 	%r240, %r10, %r239;
	cvt.u64.u32 	%rd699, %r240;
	add.s64 	%rd700, %rd9, %rd699;
	ld.u8 	%rs385, [%rd700];
	shl.b16 	%rs386, %rs385, 2;
	cvt.u64.u16 	%rd701, %rs386;
	and.b64  	%rd702, %rd701, 60;
	add.s64 	%rd704, %rd363, %rd702;
	ld.const.f32 	%f916, [%rd704];
	shr.u16 	%rs387, %rs385, 4;
	cvt.u32.u16 	%r241, %rs387;
	mul.wide.u32 	%rd705, %r241, 4;
	add.s64 	%rd706, %rd363, %rd705;
	ld.const.f32 	%f917, [%rd706];
	shl.b32 	%r242, %r347, 7;
	mov.u32 	%r243, shared_mem;
	add.s32 	%r244, %r243, %r242;
	ld.shared.v4.f32 	{%f918, %f919, %f920, %f921}, [%r244+16384];
	mul.f32 	%f922, %f917, %f919;
	fma.rn.f32 	%f923, %f916, %f918, %f922;
	add.f32 	%f924, %f923, 0f00000000;
	ld.u8 	%rs388, [%rd700+1];
	shl.b16 	%rs389, %rs388, 2;
	cvt.u64.u16 	%rd707, %rs389;
	and.b64  	%rd708, %rd707, 60;
	add.s64 	%rd709, %rd363, %rd708;
	ld.const.f32 	%f925, [%rd709];
	shr.u16 	%rs390, %rs388, 4;
	cvt.u32.u16 	%r245, %rs390;
	mul.wide.u32 	%rd710, %r245, 4;
	add.s64 	%rd711, %rd363, %rd710;
	ld.const.f32 	%f926, [%rd711];
	mul.f32 	%f927, %f926, %f921;
	fma.rn.f32 	%f928, %f925, %f920, %f927;
	add.f32 	%f929, %f924, %f928;
	ld.u8 	%rs391, [%rd700+2];
	shl.b16 	%rs392, %rs391, 2;
	cvt.u64.u16 	%rd712, %rs392;
	and.b64  	%rd713, %rd712, 60;
	add.s64 	%rd714, %rd363, %rd713;
	ld.const.f32 	%f930, [%rd714];
	shr.u16 	%rs393, %rs391, 4;
	cvt.u32.u16 	%r246, %rs393;
	mul.wide.u32 	%rd715, %r246, 4;
	add.s64 	%rd716, %rd363, %rd715;
	ld.const.f32 	%f931, [%rd716];
	ld.shared.v4.f32 	{%f932, %f933, %f934, %f935}, [%r244+16400];
	mul.f32 	%f936, %f931, %f933;
	fma.rn.f32 	%f937, %f930, %f932, %f936;
	add.f32 	%f938, %f929, %f937;
	ld.u8 	%rs394, [%rd700+3];
	shl.b16 	%rs395, %rs394, 2;
	cvt.u64.u16 	%rd717, %rs395;
	and.b64  	%rd718, %rd717, 60;
	add.s64 	%rd719, %rd363, %rd718;
	ld.const.f32 	%f939, [%rd719];
	shr.u16 	%rs396, %rs394, 4;
	cvt.u32.u16 	%r247, %rs396;
	mul.wide.u32 	%rd720, %r247, 4;
	add.s64 	%rd721, %rd363, %rd720;
	ld.const.f32 	%f940, [%rd721];
	mul.f32 	%f941, %f940, %f935;
	fma.rn.f32 	%f942, %f939, %f934, %f941;
	add.f32 	%f943, %f938, %f942;
	ld.u8 	%rs397, [%rd700+4];
	shl.b16 	%rs398, %rs397, 2;
	cvt.u64.u16 	%rd722, %rs398;
	and.b64  	%rd723, %rd722, 60;
	add.s64 	%rd724, %rd363, %rd723;
	ld.const.f32 	%f944, [%rd724];
	shr.u16 	%rs399, %rs397, 4;
	cvt.u32.u16 	%r248, %rs399;
	mul.wide.u32 	%rd725, %r248, 4;
	add.s64 	%rd726, %rd363, %rd725;
	ld.const.f32 	%f945, [%rd726];
	ld.shared.v4.f32 	{%f946, %f947, %f948, %f949}, [%r244+16416];
	mul.f32 	%f950, %f945, %f947;
	fma.rn.f32 	%f951, %f944, %f946, %f950;
	add.f32 	%f952, %f943, %f951;
	ld.u8 	%rs400, [%rd700+5];
	shl.b16 	%rs401, %rs400, 2;
	cvt.u64.u16 	%rd727, %rs401;
	and.b64  	%rd728, %rd727, 60;
	add.s64 	%rd729, %rd363, %rd728;
	ld.const.f32 	%f953, [%rd729];
	shr.u16 	%rs402, %rs400, 4;
	cvt.u32.u16 	%r249, %rs402;
	mul.wide.u32 	%rd730, %r249, 4;
	add.s64 	%rd731, %rd363, %rd730;
	ld.const.f32 	%f954, [%rd731];
	mul.f32 	%f955, %f954, %f949;
	fma.rn.f32 	%f956, %f953, %f948, %f955;
	add.f32 	%f957, %f952, %f956;
	ld.u8 	%rs403, [%rd700+6];
	shl.b16 	%rs404, %rs403, 2;
	cvt.u64.u16 	%rd732, %rs404;
	and.b64  	%rd733, %rd732, 60;
	add.s64 	%rd734, %rd363, %rd733;
	ld.const.f32 	%f958, [%rd734];
	shr.u16 	%rs405, %rs403, 4;
	cvt.u32.u16 	%r250, %rs405;
	mul.wide.u32 	%rd735, %r250, 4;
	add.s64 	%rd736, %rd363, %rd735;
	ld.const.f32 	%f959, [%rd736];
	ld.shared.v4.f32 	{%f960, %f961, %f962, %f963}, [%r244+16432];
	mul.f32 	%f964, %f959, %f961;
	fma.rn.f32 	%f965, %f958, %f960, %f964;
	add.f32 	%f966, %f957, %f965;
	ld.u8 	%rs406, [%rd700+7];
	shl.b16 	%rs407, %rs406, 2;
	cvt.u64.u16 	%rd737, %rs407;
	and.b64  	%rd738, %rd737, 60;
	add.s64 	%rd739, %rd363, %rd738;
	ld.const.f32 	%f967, [%rd739];
	shr.u16 	%rs408, %rs406, 4;
	cvt.u32.u16 	%r251, %rs408;
	mul.wide.u32 	%rd740, %r251, 4;
	add.s64 	%rd741, %rd363, %rd740;
	ld.const.f32 	%f968, [%rd741];
	mul.f32 	%f969, %f968, %f963;
	fma.rn.f32 	%f970, %f967, %f962, %f969;
	add.f32 	%f971, %f966, %f970;
	ld.u8 	%rs409, [%rd700+8];
	shl.b16 	%rs410, %rs409, 2;
	cvt.u64.u16 	%rd742, %rs410;
	and.b64  	%rd743, %rd742, 60;
	add.s64 	%rd744, %rd363, %rd743;
	ld.const.f32 	%f972, [%rd744];
	shr.u16 	%rs411, %rs409, 4;
	cvt.u32.u16 	%r252, %rs411;
	mul.wide.u32 	%rd745, %r252, 4;
	add.s64 	%rd746, %rd363, %rd745;
	ld.const.f32 	%f973, [%rd746];
	ld.shared.v4.f32 	{%f974, %f975, %f976, %f977}, [%r244+16448];
	mul.f32 	%f978, %f973, %f975;
	fma.rn.f32 	%f979, %f972, %f974, %f978;
	add.f32 	%f980, %f971, %f979;
	ld.u8 	%rs412, [%rd700+9];
	shl.b16 	%rs413, %rs412, 2;
	cvt.u64.u16 	%rd747, %rs413;
	and.b64  	%rd748, %rd747, 60;
	add.s64 	%rd749, %rd363, %rd748;
	ld.const.f32 	%f981, [%rd749];
	shr.u16 	%rs414, %rs412, 4;
	cvt.u32.u16 	%r253, %rs414;
	mul.wide.u32 	%rd750, %r253, 4;
	add.s64 	%rd751, %rd363, %rd750;
	ld.const.f32 	%f982, [%rd751];
	mul.f32 	%f983, %f982, %f977;
	fma.rn.f32 	%f984, %f981, %f976, %f983;
	add.f32 	%f985, %f980, %f984;
	ld.u8 	%rs415, [%rd700+10];
	shl.b16 	%rs416, %rs415, 2;
	cvt.u64.u16 	%rd752, %rs416;
	and.b64  	%rd753, %rd752, 60;
	add.s64 	%rd754, %rd363, %rd753;
	ld.const.f32 	%f986, [%rd754];
	shr.u16 	%rs417, %rs415, 4;
	cvt.u32.u16 	%r254, %rs417;
	mul.wide.u32 	%rd755, %r254, 4;
	add.s64 	%rd756, %rd363, %rd755;
	ld.const.f32 	%f987, [%rd756];
	ld.shared.v4.f32 	{%f988, %f989, %f990, %f991}, [%r244+16464];
	mul.f32 	%f992, %f987, %f989;
	fma.rn.f32 	%f993, %f986, %f988, %f992;
	add.f32 	%f994, %f985, %f993;
	ld.u8 	%rs418, [%rd700+11];
	shl.b16 	%rs419, %rs418, 2;
	cvt.u64.u16 	%rd757, %rs419;
	and.b64  	%rd758, %rd757, 60;
	add.s64 	%rd759, %rd363, %rd758;
	ld.const.f32 	%f995, [%rd759];
	shr.u16 	%rs420, %rs418, 4;
	cvt.u32.u16 	%r255, %rs420;
	mul.wide.u32 	%rd760, %r255, 4;
	add.s64 	%rd761, %rd363, %rd760;
	ld.const.f32 	%f996, [%rd761];
	mul.f32 	%f997, %f996, %f991;
	fma.rn.f32 	%f998, %f995, %f990, %f997;
	add.f32 	%f999, %f994, %f998;
	ld.u8 	%rs421, [%rd700+12];
	shl.b16 	%rs422, %rs421, 2;
	cvt.u64.u16 	%rd762, %rs422;
	and.b64  	%rd763, %rd762, 60;
	add.s64 	%rd764, %rd363, %rd763;
	ld.const.f32 	%f1000, [%rd764];
	shr.u16 	%rs423, %rs421, 4;
	cvt.u32.u16 	%r256, %rs423;
	mul.wide.u32 	%rd765, %r256, 4;
	add.s64 	%rd766, %rd363, %rd765;
	ld.const.f32 	%f1001, [%rd766];
	ld.shared.v4.f32 	{%f1002, %f1003, %f1004, %f1005}, [%r244+16480];
	mul.f32 	%f1006, %f1001, %f1003;
	fma.rn.f32 	%f1007, %f1000, %f1002, %f1006;
	add.f32 	%f1008, %f999, %f1007;
	ld.u8 	%rs424, [%rd700+13];
	shl.b16 	%rs425, %rs424, 2;
	cvt.u64.u16 	%rd767, %rs425;
	and.b64  	%rd768, %rd767, 60;
	add.s64 	%rd769, %rd363, %rd768;
	ld.const.f32 	%f1009, [%rd769];
	shr.u16 	%rs426, %rs424, 4;
	cvt.u32.u16 	%r257, %rs426;
	mul.wide.u32 	%rd770, %r257, 4;
	add.s64 	%rd771, %rd363, %rd770;
	ld.const.f32 	%f1010, [%rd771];
	mul.f32 	%f1011, %f1010, %f1005;
	fma.rn.f32 	%f1012, %f1009, %f1004, %f1011;
	add.f32 	%f1013, %f1008, %f1012;
	ld.u8 	%rs427, [%rd700+14];
	shl.b16 	%rs428, %rs427, 2;
	cvt.u64.u16 	%rd772, %rs428;
	and.b64  	%rd773, %rd772, 60;
	add.s64 	%rd774, %rd363, %rd773;
	ld.const.f32 	%f1014, [%rd774];
	shr.u16 	%rs429, %rs427, 4;
	cvt.u32.u16 	%r258, %rs429;
	mul.wide.u32 	%rd775, %r258, 4;
	add.s64 	%rd776, %rd363, %rd775;
	ld.const.f32 	%f1015, [%rd776];
	ld.shared.v4.f32 	{%f1016, %f1017, %f1018, %f1019}, [%r244+16496];
	mul.f32 	%f1020, %f1015, %f1017;
	fma.rn.f32 	%f1021, %f1014, %f1016, %f1020;
	add.f32 	%f1022, %f1013, %f1021;
	ld.u8 	%rs430, [%rd700+15];
	shl.b16 	%rs431, %rs430, 2;
	cvt.u64.u16 	%rd777, %rs431;
	and.b64  	%rd778, %rd777, 60;
	add.s64 	%rd779, %rd363, %rd778;
	ld.const.f32 	%f1023, [%rd779];
	shr.u16 	%rs432, %rs430, 4;
	cvt.u32.u16 	%r259, %rs432;
	mul.wide.u32 	%rd780, %r259, 4;
	add.s64 	%rd781, %rd363, %rd780;
	ld.const.f32 	%f1024, [%rd781];
	mul.f32 	%f1025, %f1024, %f1019;
	fma.rn.f32 	%f1026, %f1023, %f1018, %f1025;
	add.f32 	%f1027, %f1022, %f1026;
	fma.rn.f32 	%f1394, %f915, %f1027, %f1394;
	add.s32 	%r347, %r347, 1;
	setp.ne.s32 	%p8, %r347, 16;
	@%p8 bra 	$L__BB5_17;
	atom.shared.add.f32 	%f1029, [%r20+16], %f1394;
	add.s32 	%r42, %r27, 2560;
	mov.f32 	%f1395, 0f00000000;
	mov.b32 	%r348, 0;
$L__BB5_19:
	add.s32 	%r261, %r348, %r42;
	mul.wide.u32 	%rd782, %r261, 4;
	add.s64 	%rd783, %rd8, %rd782;
	shl.b32 	%r262, %r348, 5;
	add.s32 	%r263, %r262, %r340;
	ld.f32 	%f1030, [%rd783];
	shr.u32 	%r264, %r263, 1;
	add.s32 	%r265, %r11, %r264;
	cvt.u64.u32 	%rd784, %r265;
	add.s64 	%rd785, %rd9, %rd784;
	ld.u8 	%rs433, [%rd785];
	shl.b16 	%rs434, %rs433, 2;
	cvt.u64.u16 	%rd786, %rs434;
	and.b64  	%rd787, %rd786, 60;
	add.s64 	%rd789, %rd363, %rd787;
	ld.const.f32 	%f1031, [%rd789];
	shr.u16 	%rs435, %rs433, 4;
	cvt.u32.u16 	%r266, %rs435;
	mul.wide.u32 	%rd790, %r266, 4;
	add.s64 	%rd791, %rd363, %rd790;
	ld.const.f32 	%f1032, [%rd791];
	shl.b32 	%r267, %r348, 7;
	add.s32 	%r269, %r243, %r267;
	ld.shared.v4.f32 	{%f1033, %f1034, %f1035, %f1036}, [%r269+16384];
	mul.f32 	%f1037, %f1032, %f1034;
	fma.rn.f32 	%f1038, %f1031, %f1033, %f1037;
	add.f32 	%f1039, %f1038, 0f00000000;
	ld.u8 	%rs436, [%rd785+1];
	shl.b16 	%rs437, %rs436, 2;
	cvt.u64.u16 	%rd792, %rs437;
	and.b64  	%rd793, %rd792, 60;
	add.s64 	%rd794, %rd363, %rd793;
	ld.const.f32 	%f1040, [%rd794];
	shr.u16 	%rs438, %rs436, 4;
	cvt.u32.u16 	%r270, %rs438;
	mul.wide.u32 	%rd795, %r270, 4;
	add.s64 	%rd796, %rd363, %rd795;
	ld.const.f32 	%f1041, [%rd796];
	mul.f32 	%f1042, %f1041, %f1036;
	fma.rn.f32 	%f1043, %f1040, %f1035, %f1042;
	add.f32 	%f1044, %f1039, %f1043;
	ld.u8 	%rs439, [%rd785+2];
	shl.b16 	%rs440, %rs439, 2;
	cvt.u64.u16 	%rd797, %rs440;
	and.b64  	%rd798, %rd797, 60;
	add.s64 	%rd799, %rd363, %rd798;
	ld.const.f32 	%f1045, [%rd799];
	shr.u16 	%rs441, %rs439, 4;
	cvt.u32.u16 	%r271, %rs441;
	mul.wide.u32 	%rd800, %r271, 4;
	add.s64 	%rd801, %rd363, %rd800;
	ld.const.f32 	%f1046, [%rd801];
	ld.shared.v4.f32 	{%f1047, %f1048, %f1049, %f1050}, [%r269+16400];
	mul.f32 	%f1051, %f1046, %f1048;
	fma.rn.f32 	%f1052, %f1045, %f1047, %f1051;
	add.f32 	%f1053, %f1044, %f1052;
	ld.u8 	%rs442, [%rd785+3];
	shl.b16 	%rs443, %rs442, 2;
	cvt.u64.u16 	%rd802, %rs443;
	and.b64  	%rd803, %rd802, 60;
	add.s64 	%rd804, %rd363, %rd803;
	ld.const.f32 	%f1054, [%rd804];
	shr.u16 	%rs444, %rs442, 4;
	cvt.u32.u16 	%r272, %rs444;
	mul.wide.u32 	%rd805, %r272, 4;
	add.s64 	%rd806, %rd363, %rd805;
	ld.const.f32 	%f1055, [%rd806];
	mul.f32 	%f1056, %f1055, %f1050;
	fma.rn.f32 	%f1057, %f1054, %f1049, %f1056;
	add.f32 	%f1058, %f1053, %f1057;
	ld.u8 	%rs445, [%rd785+4];
	shl.b16 	%rs446, %rs445, 2;
	cvt.u64.u16 	%rd807, %rs446;
	and.b64  	%rd808, %rd807, 60;
	add.s64 	%rd809, %rd363, %rd808;
	ld.const.f32 	%f1059, [%rd809];
	shr.u16 	%rs447, %rs445, 4;
	cvt.u32.u16 	%r273, %rs447;
	mul.wide.u32 	%rd810, %r273, 4;
	add.s64 	%rd811, %rd363, %rd810;
	ld.const.f32 	%f1060, [%rd811];
	ld.shared.v4.f32 	{%f1061, %f1062, %f1063, %f1064}, [%r269+16416];
	mul.f32 	%f1065, %f1060, %f1062;
	fma.rn.f32 	%f1066, %f1059, %f1061, %f1065;
	add.f32 	%f1067, %f1058, %f1066;
	ld.u8 	%rs448, [%rd785+5];
	shl.b16 	%rs449, %rs448, 2;
	cvt.u64.u16 	%rd812, %rs449;
	and.b64  	%rd813, %rd812, 60;
	add.s64 	%rd814, %rd363, %rd813;
	ld.const.f32 	%f1068, [%rd814];
	shr.u16 	%rs450, %rs448, 4;
	cvt.u32.u16 	%r274, %rs450;
	mul.wide.u32 	%rd815, %r274, 4;
	add.s64 	%rd816, %rd363, %rd815;
	ld.const.f32 	%f1069, [%rd816];
	mul.f32 	%f1070, %f1069, %f1064;
	fma.rn.f32 	%f1071, %f1068, %f1063, %f1070;
	add.f32 	%f1072, %f1067, %f1071;
	ld.u8 	%rs451, [%rd785+6];
	shl.b16 	%rs452, %rs451, 2;
	cvt.u64.u16 	%rd817, %rs452;
	and.b64  	%rd818, %rd817, 60;
	add.s64 	%rd819, %rd363, %rd818;
	ld.const.f32 	%f1073, [%rd819];
	shr.u16 	%rs453, %rs451, 4;
	cvt.u32.u16 	%r275, %rs453;
	mul.wide.u32 	%rd820, %r275, 4;
	add.s64 	%rd821, %rd363, %rd820;
	ld.const.f32 	%f1074, [%rd821];
	ld.shared.v4.f32 	{%f1075, %f1076, %f1077, %f1078}, [%r269+16432];
	mul.f32 	%f1079, %f1074, %f1076;
	fma.rn.f32 	%f1080, %f1073, %f1075, %f1079;
	add.f32 	%f1081, %f1072, %f1080;
	ld.u8 	%rs454, [%rd785+7];
	shl.b16 	%rs455, %rs454, 2;
	cvt.u64.u16 	%rd822, %rs455;
	and.b64  	%rd823, %rd822, 60;
	add.s64 	%rd824, %rd363, %rd823;
	ld.const.f32 	%f1082, [%rd824];
	shr.u16 	%rs456, %rs454, 4;
	cvt.u32.u16 	%r276, %rs456;
	mul.wide.u32 	%rd825, %r276, 4;
	add.s64 	%rd826, %rd363, %rd825;
	ld.const.f32 	%f1083, [%rd826];
	mul.f32 	%f1084, %f1083, %f1078;
	fma.rn.f32 	%f1085, %f1082, %f1077, %f1084;
	add.f32 	%f1086, %f1081, %f1085;
	ld.u8 	%rs457, [%rd785+8];
	shl.b16 	%rs458, %rs457, 2;
	cvt.u64.u16 	%rd827, %rs458;
	and.b64  	%rd828, %rd827, 60;
	add.s64 	%rd829, %rd363, %rd828;
	ld.const.f32 	%f1087, [%rd829];
	shr.u16 	%rs459, %rs457, 4;
	cvt.u32.u16 	%r277, %rs459;
	mul.wide.u32 	%rd830, %r277, 4;
	add.s64 	%rd831, %rd363, %rd830;
	ld.const.f32 	%f1088, [%rd831];
	ld.shared.v4.f32 	{%f1089, %f1090, %f1091, %f1092}, [%r269+16448];
	mul.f32 	%f1093, %f1088, %f1090;
	fma.rn.f32 	%f1094, %f1087, %f1089, %f1093;
	add.f32 	%f1095, %f1086, %f1094;
	ld.u8 	%rs460, [%rd785+9];
	shl.b16 	%rs461, %rs460, 2;
	cvt.u64.u16 	%rd832, %rs461;
	and.b64  	%rd833, %rd832, 60;
	add.s64 	%rd834, %rd363, %rd833;
	ld.const.f32 	%f1096, [%rd834];
	shr.u16 	%rs462, %rs460, 4;
	cvt.u32.u16 	%r278, %rs462;
	mul.wide.u32 	%rd835, %r278, 4;
	add.s64 	%rd836, %rd363, %rd835;
	ld.const.f32 	%f1097, [%rd836];
	mul.f32 	%f1098, %f1097, %f1092;
	fma.rn.f32 	%f1099, %f1096, %f1091, %f1098;
	add.f32 	%f1100, %f1095, %f1099;
	ld.u8 	%rs463, [%rd785+10];
	shl.b16 	%rs464, %rs463, 2;
	cvt.u64.u16 	%rd837, %rs464;
	and.b64  	%rd838, %rd837, 60;
	add.s64 	%rd839, %rd363, %rd838;
	ld.const.f32 	%f1101, [%rd839];
	shr.u16 	%rs465, %rs463, 4;
	cvt.u32.u16 	%r279, %rs465;
	mul.wide.u32 	%rd840, %r279, 4;
	add.s64 	%rd841, %rd363, %rd840;
	ld.const.f32 	%f1102, [%rd841];
	ld.shared.v4.f32 	{%f1103, %f1104, %f1105, %f1106}, [%r269+16464];
	mul.f32 	%f1107, %f1102, %f1104;
	fma.rn.f32 	%f1108, %f1101, %f1103, %f1107;
	add.f32 	%f1109, %f1100, %f1108;
	ld.u8 	%rs466, [%rd785+11];
	shl.b16 	%rs467, %rs466, 2;
	cvt.u64.u16 	%rd842, %rs467;
	and.b64  	%rd843, %rd842, 60;
	add.s64 	%rd844, %rd363, %rd843;
	ld.const.f32 	%f1110, [%rd844];
	shr.u16 	%rs468, %rs466, 4;
	cvt.u32.u16 	%r280, %rs468;
	mul.wide.u32 	%rd845, %r280, 4;
	add.s64 	%rd846, %rd363, %rd845;
	ld.const.f32 	%f1111, [%rd846];
	mul.f32 	%f1112, %f1111, %f1106;
	fma.rn.f32 	%f1113, %f1110, %f1105, %f1112;
	add.f32 	%f1114, %f1109, %f1113;
	ld.u8 	%rs469, [%rd785+12];
	shl.b16 	%rs470, %rs469, 2;
	cvt.u64.u16 	%rd847, %rs470;
	and.b64  	%rd848, %rd847, 60;
	add.s64 	%rd849, %rd363, %rd848;
	ld.const.f32 	%f1115, [%rd849];
	shr.u16 	%rs471, %rs469, 4;
	cvt.u32.u16 	%r281, %rs471;
	mul.wide.u32 	%rd850, %r281, 4;
	add.s64 	%rd851, %rd363, %rd850;
	ld.const.f32 	%f1116, [%rd851];
	ld.shared.v4.f32 	{%f1117, %f1118, %f1119, %f1120}, [%r269+16480];
	mul.f32 	%f1121, %f1116, %f1118;
	fma.rn.f32 	%f1122, %f1115, %f1117, %f1121;
	add.f32 	%f1123, %f1114, %f1122;
	ld.u8 	%rs472, [%rd785+13];
	shl.b16 	%rs473, %rs472, 2;
	cvt.u64.u16 	%rd852, %rs473;
	and.b64  	%rd853, %rd852, 60;
	add.s64 	%rd854, %rd363, %rd853;
	ld.const.f32 	%f1124, [%rd854];
	shr.u16 	%rs474, %rs472, 4;
	cvt.u32.u16 	%r282, %rs474;
	mul.wide.u32 	%rd855, %r282, 4;
	add.s64 	%rd856, %rd363, %rd855;
	ld.const.f32 	%f1125, [%rd856];
	mul.f32 	%f1126, %f1125, %f1120;
	fma.rn.f32 	%f1127, %f1124, %f1119, %f1126;
	add.f32 	%f1128, %f1123, %f1127;
	ld.u8 	%rs475, [%rd785+14];
	shl.b16 	%rs476, %rs475, 2;
	cvt.u64.u16 	%rd857, %rs476;
	and.b64  	%rd858, %rd857, 60;
	add.s64 	%rd859, %rd363, %rd858;
	ld.const.f32 	%f1129, [%rd859];
	shr.u16 	%rs477, %rs475, 4;
	cvt.u32.u16 	%r283, %rs477;
	mul.wide.u32 	%rd860, %r283, 4;
	add.s64 	%rd861, %rd363, %rd860;
	ld.const.f32 	%f1130, [%rd861];
	ld.shared.v4.f32 	{%f1131, %f1132, %f1133, %f1134}, [%r269+16496];
	mul.f32 	%f1135, %f1130, %f1132;
	fma.rn.f32 	%f1136, %f1129, %f1131, %f1135;
	add.f32 	%f1137, %f1128, %f1136;
	ld.u8 	%rs478, [%rd785+15];
	shl.b16 	%rs479, %rs478, 2;
	cvt.u64.u16 	%rd862, %rs479;
	and.b64  	%rd863, %rd862, 60;
	add.s64 	%rd864, %rd363, %rd863;
	ld.const.f32 	%f1138, [%rd864];
	shr.u16 	%rs480, %rs478, 4;
	cvt.u32.u16 	%r284, %rs480;
	mul.wide.u32 	%rd865, %r284, 4;
	add.s64 	%rd866, %rd363, %rd865;
	ld.const.f32 	%f1139, [%rd866];
	mul.f32 	%f1140, %f1139, %f1134;
	fma.rn.f32 	%f1141, %f1138, %f1133, %f1140;
	add.f32 	%f1142, %f1137, %f1141;
	fma.rn.f32 	%f1395, %f1030, %f1142, %f1395;
	add.s32 	%r348, %r348, 1;
	setp.ne.s32 	%p9, %r348, 16;
	@%p9 bra 	$L__BB5_19;
	atom.shared.add.f32 	%f1144, [%r20+20], %f1395;
	add.s32 	%r45, %r27, 3072;
	mov.f32 	%f1396, 0f00000000;
	mov.b32 	%r349, 0;
$L__BB5_21:
	add.s32 	%r286, %r349, %r45;
	mul.wide.u32 	%rd867, %r286, 4;
	add.s64 	%rd868, %rd8, %rd867;
	shl.b32 	%r287, %r349, 5;
	add.s32 	%r288, %r287, %r340;
	ld.f32 	%f1145, [%rd868];
	shr.u32 	%r289, %r288, 1;
	add.s32 	%r290, %r12, %r289;
	cvt.u64.u32 	%rd869, %r290;
	add.s64 	%rd870, %rd9, %rd869;
	ld.u8 	%rs481, [%rd870];
	shl.b16 	%rs482, %rs481, 2;
	cvt.u64.u16 	%rd871, %rs482;
	and.b64  	%rd872, %rd871, 60;
	add.s64 	%rd874, %rd363, %rd872;
	ld.const.f32 	%f1146, [%rd874];
	shr.u16 	%rs483, %rs481, 4;
	cvt.u32.u16 	%r291, %rs483;
	mul.wide.u32 	%rd875, %r291, 4;
	add.s64 	%rd876, %rd363, %rd875;
	ld.const.f32 	%f1147, [%rd876];
	shl.b32 	%r292, %r349, 7;
	mov.u32 	%r293, shared_mem;
	add.s32 	%r294, %r293, %r292;
	ld.shared.v4.f32 	{%f1148, %f1149, %f1150, %f1151}, [%r294+16384];
	mul.f32 	%f1152, %f1147, %f1149;
	fma.rn.f32 	%f1153, %f1146, %f1148, %f1152;
	add.f32 	%f1154, %f1153, 0f00000000;
	ld.u8 	%rs484, [%rd870+1];
	shl.b16 	%rs485, %rs484, 2;
	cvt.u64.u16 	%rd877, %rs485;
	and.b64  	%rd878, %rd877, 60;
	add.s64 	%rd879, %rd363, %rd878;
	ld.const.f32 	%f1155, [%rd879];
	shr.u16 	%rs486, %rs484, 4;
	cvt.u32.u16 	%r295, %rs486;
	mul.wide.u32 	%rd880, %r295, 4;
	add.s64 	%rd881, %rd363, %rd880;
	ld.const.f32 	%f1156, [%rd881];
	mul.f32 	%f1157, %f1156, %f1151;
	fma.rn.f32 	%f1158, %f1155, %f1150, %f1157;
	add.f32 	%f1159, %f1154, %f1158;
	ld.u8 	%rs487, [%rd870+2];
	shl.b16 	%rs488, %rs487, 2;
	cvt.u64.u16 	%rd882, %rs488;
	and.b64  	%rd883, %rd882, 60;
	add.s64 	%rd884, %rd363, %rd883;
	ld.const.f32 	%f1160, [%rd884];
	shr.u16 	%rs489, %rs487, 4;
	cvt.u32.u16 	%r296, %rs489;
	mul.wide.u32 	%rd885, %r296, 4;
	add.s64 	%rd886, %rd363, %rd885;
	ld.const.f32 	%f1161, [%rd886];
	ld.shared.v4.f32 	{%f1162, %f1163, %f1164, %f1165}, [%r294+16400];
	mul.f32 	%f1166, %f1161, %f1163;
	fma.rn.f32 	%f1167, %f1160, %f1162, %f1166;
	add.f32 	%f1168, %f1159, %f1167;
	ld.u8 	%rs490, [%rd870+3];
	shl.b16 	%rs491, %rs490, 2;
	cvt.u64.u16 	%rd887, %rs491;
	and.b64  	%rd888, %rd887, 60;
	add.s64 	%rd889, %rd363, %rd888;
	ld.const.f32 	%f1169, [%rd889];
	shr.u16 	%rs492, %rs490, 4;
	cvt.u32.u16 	%r297, %rs492;
	mul.wide.u32 	%rd890, %r297, 4;
	add.s64 	%rd891, %rd363, %rd890;
	ld.const.f32 	%f1170, [%rd891];
	mul.f32 	%f1171, %f1170, %f1165;
	fma.rn.f32 	%f1172, %f1169, %f1164, %f1171;
	add.f32 	%f1173, %f1168, %f1172;
	ld.u8 	%rs493, [%rd870+4];
	shl.b16 	%rs494, %rs493, 2;
	cvt.u64.u16 	%rd892, %rs494;
	and.b64  	%rd893, %rd892, 60;
	add.s64 	%rd894, %rd363, %rd893;
	ld.const.f32 	%f1174, [%rd894];
	shr.u16 	%rs495, %rs493, 4;
	cvt.u32.u16 	%r298, %rs495;
	mul.wide.u32 	%rd895, %r298, 4;
	add.s64 	%rd896, %rd363, %rd895;
	ld.const.f32 	%f1175, [%rd896];
	ld.shared.v4.f32 	{%f1176, %f1177, %f1178, %f1179}, [%r294+16416];
	mul.f32 	%f1180, %f1175, %f1177;
	fma.rn.f32 	%f1181, %f1174, %f1176, %f1180;
	add.f32 	%f1182, %f1173, %f1181;
	ld.u8 	%rs496, [%rd870+5];
	shl.b16 	%rs497, %rs496, 2;
	cvt.u64.u16 	%rd897, %rs497;
	and.b64  	%rd898, %rd897, 60;
	add.s64 	%rd899, %rd363, %rd898;
	ld.const.f32 	%f1183, [%rd899];
	shr.u16 	%rs498, %rs496, 4;
	cvt.u32.u16 	%r299, %rs498;
	mul.wide.u32 	%rd900, %r299, 4;
	add.s64 	%rd901, %rd363, %rd900;
	ld.const.f32 	%f1184, [%rd901];
	mul.f32 	%f1185, %f1184, %f1179;
	fma.rn.f32 	%f1186, %f1183, %f1178, %f1185;
	add.f32 	%f1187, %f1182, %f1186;
	ld.u8 	%rs499, [%rd870+6];
	shl.b16 	%rs500, %rs499, 2;
	cvt.u64.u16 	%rd902, %rs500;
	and.b64  	%rd903, %rd902, 60;
	add.s64 	%rd904, %rd363, %rd903;
	ld.const.f32 	%f1188, [%rd904];
	shr.u16 	%rs501, %rs499, 4;
	cvt.u32.u16 	%r300, %rs501;
	mul.wide.u32 	%rd905, %r300, 4;
	add.s64 	%rd906, %rd363, %rd905;
	ld.const.f32 	%f1189, [%rd906];
	ld.shared.v4.f32 	{%f1190, %f1191, %f1192, %f1193}, [%r294+16432];
	mul.f32 	%f1194, %f1189, %f1191;
	fma.rn.f32 	%f1195, %f1188, %f1190, %f1194;
	add.f32 	%f1196, %f1187, %f1195;
	ld.u8 	%rs502, [%rd870+7];
	shl.b16 	%rs503, %rs502, 2;
	cvt.u64.u16 	%rd907, %rs503;
	and.b64  	%rd908, %rd907, 60;
	add.s64 	%rd909, %rd363, %rd908;
	ld.const.f32 	%f1197, [%rd909];
	shr.u16 	%rs504, %rs502, 4;
	cvt.u32.u16 	%r301, %rs504;
	mul.wide.u32 	%rd910, %r301, 4;
	add.s64 	%rd911, %rd363, %rd910;
	ld.const.f32 	%f1198, [%rd911];
	mul.f32 	%f1199, %f1198, %f1193;
	fma.rn.f32 	%f1200, %f1197, %f1192, %f1199;
	add.f32 	%f1201, %f1196, %f1200;
	ld.u8 	%rs505, [%rd870+8];
	shl.b16 	%rs506, %rs505, 2;
	cvt.u64.u16 	%rd912, %rs506;
	and.b64  	%rd913, %rd912, 60;
	add.s64 	%rd914, %rd363, %rd913;
	ld.const.f32 	%f1202, [%rd914];
	shr.u16 	%rs507, %rs505, 4;
	cvt.u32.u16 	%r302, %rs507;
	mul.wide.u32 	%rd915, %r302, 4;
	add.s64 	%rd916, %rd363, %rd915;
	ld.const.f32 	%f1203, [%rd916];
	ld.shared.v4.f32 	{%f1204, %f1205, %f1206, %f1207}, [%r294+16448];
	mul.f32 	%f1208, %f1203, %f1205;
	fma.rn.f32 	%f1209, %f1202, %f1204, %f1208;
	add.f32 	%f1210, %f1201, %f1209;
	ld.u8 	%rs508, [%rd870+9];
	shl.b16 	%rs509, %rs508, 2;
	cvt.u64.u16 	%rd917, %rs509;
	and.b64  	%rd918, %rd917, 60;
	add.s64 	%rd919, %rd363, %rd918;
	ld.const.f32 	%f1211, [%rd919];
	shr.u16 	%rs510, %rs508, 4;
	cvt.u32.u16 	%r303, %rs510;
	mul.wide.u32 	%rd920, %r303, 4;
	add.s64 	%rd921, %rd363, %rd920;
	ld.const.f32 	%f1212, [%rd921];
	mul.f32 	%f1213, %f1212, %f1207;
	fma.rn.f32 	%f1214, %f1211, %f1206, %f1213;
	add.f32 	%f1215, %f1210, %f1214;
	ld.u8 	%rs511, [%rd870+10];
	shl.b16 	%rs512, %rs511, 2;
	cvt.u64.u16 	%rd922, %rs512;
	and.b64  	%rd923, %rd922, 60;
	add.s64 	%rd924, %rd363, %rd923;
	ld.const.f32 	%f1216, [%rd924];
	shr.u16 	%rs513, %rs511, 4;
	cvt.u32.u16 	%r304, %rs513;
	mul.wide.u32 	%rd925, %r304, 4;
	add.s64 	%rd926, %rd363, %rd925;
	ld.const.f32 	%f1217, [%rd926];
	ld.shared.v4.f32 	{%f1218, %f1219, %f1220, %f1221}, [%r294+16464];
	mul.f32 	%f1222, %f1217, %f1219;
	fma.rn.f32 	%f1223, %f1216, %f1218, %f1222;
	add.f32 	%f1224, %f1215, %f1223;
	ld.u8 	%rs514, [%rd870+11];
	shl.b16 	%rs515, %rs514, 2;
	cvt.u64.u16 	%rd927, %rs515;
	and.b64  	%rd928, %rd927, 60;
	add.s64 	%rd929, %rd363, %rd928;
	ld.const.f32 	%f1225, [%rd929];
	shr.u16 	%rs516, %rs514, 4;
	cvt.u32.u16 	%r305, %rs516;
	mul.wide.u32 	%rd930, %r305, 4;
	add.s64 	%rd931, %rd363, %rd930;
	ld.const.f32 	%f1226, [%rd931];
	mul.f32 	%f1227, %f1226, %f1221;
	fma.rn.f32 	%f1228, %f1225, %f1220, %f1227;
	add.f32 	%f1229, %f1224, %f1228;
	ld.u8 	%rs517, [%rd870+12];
	shl.b16 	%rs518, %rs517, 2;
	cvt.u64.u16 	%rd932, %rs518;
	and.b64  	%rd933, %rd932, 60;
	add.s64 	%rd934, %rd363, %rd933;
	ld.const.f32 	%f1230, [%rd934];
	shr.u16 	%rs519, %rs517, 4;
	cvt.u32.u16 	%r306, %rs519;
	mul.wide.u32 	%rd935, %r306, 4;
	add.s64 	%rd936, %rd363, %rd935;
	ld.const.f32 	%f1231, [%rd936];
	ld.shared.v4.f32 	{%f1232, %f1233, %f1234, %f1235}, [%r294+16480];
	mul.f32 	%f1236, %f1231, %f1233;
	fma.rn.f32 	%f1237, %f1230, %f1232, %f1236;
	add.f32 	%f1238, %f1229, %f1237;
	ld.u8 	%rs520, [%rd870+13];
	shl.b16 	%rs521, %rs520, 2;
	cvt.u64.u16 	%rd937, %rs521;
	and.b64  	%rd938, %rd937, 60;
	add.s64 	%rd939, %rd363, %rd938;
	ld.const.f32 	%f1239, [%rd939];
	shr.u16 	%rs522, %rs520, 4;
	cvt.u32.u16 	%r307, %rs522;
	mul.wide.u32 	%rd940, %r307, 4;
	add.s64 	%rd941, %rd363, %rd940;
	ld.const.f32 	%f1240, [%rd941];
	mul.f32 	%f1241, %f1240, %f1235;
	fma.rn.f32 	%f1242, %f1239, %f1234, %f1241;
	add.f32 	%f1243, %f1238, %f1242;
	ld.u8 	%rs523, [%rd870+14];
	shl.b16 	%rs524, %rs523, 2;
	cvt.u64.u16 	%rd942, %rs524;
	and.b64  	%rd943, %rd942, 60;
	add.s64 	%rd944, %rd363, %rd943;
	ld.const.f32 	%f1244, [%rd944];
	shr.u16 	%rs525, %rs523, 4;
	cvt.u32.u16 	%r308, %rs525;
	mul.wide.u32 	%rd945, %r308, 4;
	add.s64 	%rd946, %rd363, %rd945;
	ld.const.f32 	%f1245, [%rd946];
	ld.shared.v4.f32 	{%f1246, %f1247, %f1248, %f1249}, [%r294+16496];
	mul.f32 	%f1250, %f1245, %f1247;
	fma.rn.f32 	%f1251, %f1244, %f1246, %f1250;
	add.f32 	%f1252, %f1243, %f1251;
	ld.u8 	%rs526, [%rd870+15];
	shl.b16 	%rs527, %rs526, 2;
	cvt.u64.u16 	%rd947, %rs527;
	and.b64  	%rd948, %rd947, 60;
	add.s64 	%rd949, %rd363, %rd948;
	ld.const.f32 	%f1253, [%rd949];
	shr.u16 	%rs528, %rs526, 4;
	cvt.u32.u16 	%r309, %rs528;
	mul.wide.u32 	%rd950, %r309, 4;
	add.s64 	%rd951, %rd363, %rd950;
	ld.const.f32 	%f1254, [%rd951];
	mul.f32 	%f1255, %f1254, %f1249;
	fma.rn.f32 	%f1256, %f1253, %f1248, %f1255;
	add.f32 	%f1257, %f1252, %f1256;
	fma.rn.f32 	%f1396, %f1145, %f1257, %f1396;
	add.s32 	%r349, %r349, 1;
	setp.ne.s32 	%p10, %r349, 16;
	@%p10 bra 	$L__BB5_21;
	atom.shared.add.f32 	%f1259, [%r20+24], %f1396;
	add.s32 	%r48, %r27, 3584;
	mov.f32 	%f1397, 0f00000000;
	mov.b32 	%r350, 0;
$L__BB5_23:
	add.s32 	%r311, %r350, %r48;
	mul.wide.u32 	%rd952, %r311, 4;
	add.s64 	%rd953, %rd8, %rd952;
	shl.b32 	%r312, %r350, 5;
	add.s32 	%r313, %r312, %r340;
	ld.f32 	%f1260, [%rd953];
	shr.u32 	%r314, %r313, 1;
	add.s32 	%r315, %r13, %r314;
	cvt.u64.u32 	%rd954, %r315;
	add.s64 	%rd955, %rd9, %rd954;
	ld.u8 	%rs529, [%rd955];
	shl.b16 	%rs530, %rs529, 2;
	cvt.u64.u16 	%rd956, %rs530;
	and.b64  	%rd957, %rd956, 60;
	add.s64 	%rd959, %rd363, %rd957;
	ld.const.f32 	%f1261, [%rd959];
	shr.u16 	%rs531, %rs529, 4;
	cvt.u32.u16 	%r316, %rs531;
	mul.wide.u32 	%rd960, %r316, 4;
	add.s64 	%rd961, %rd363, %rd960;
	ld.const.f32 	%f1262, [%rd961];
	shl.b32 	%r317, %r350, 7;
	add.s32 	%r319, %r293, %r317;
	ld.shared.v4.f32 	{%f1263, %f1264, %f1265, %f1266}, [%r319+16384];
	mul.f32 	%f1267, %f1262, %f1264;
	fma.rn.f32 	%f1268, %f1261, %f1263, %f1267;
	add.f32 	%f1269, %f1268, 0f00000000;
	ld.u8 	%rs532, [%rd955+1];
	shl.b16 	%rs533, %rs532, 2;
	cvt.u64.u16 	%rd962, %rs533;
	and.b64  	%rd963, %rd962, 60;
	add.s64 	%rd964, %rd363, %rd963;
	ld.const.f32 	%f1270, [%rd964];
	shr.u16 	%rs534, %rs532, 4;
	cvt.u32.u16 	%r320, %rs534;
	mul.wide.u32 	%rd965, %r320, 4;
	add.s64 	%rd966, %rd363, %rd965;
	ld.const.f32 	%f1271, [%rd966];
	mul.f32 	%f1272, %f1271, %f1266;
	fma.rn.f32 	%f1273, %f1270, %f1265, %f1272;
	add.f32 	%f1274, %f1269, %f1273;
	ld.u8 	%rs535, [%rd955+2];
	shl.b16 	%rs536, %rs535, 2;
	cvt.u64.u16 	%rd967, %rs536;
	and.b64  	%rd968, %rd967, 60;
	add.s64 	%rd969, %rd363, %rd968;
	ld.const.f32 	%f1275, [%rd969];
	shr.u16 	%rs537, %rs535, 4;
	cvt.u32.u16 	%r321, %rs537;
	mul.wide.u32 	%rd970, %r321, 4;
	add.s64 	%rd971, %rd363, %rd970;
	ld.const.f32 	%f1276, [%rd971];
	ld.shared.v4.f32 	{%f1277, %f1278, %f1279, %f1280}, [%r319+16400];
	mul.f32 	%f1281, %f1276, %f1278;
	fma.rn.f32 	%f1282, %f1275, %f1277, %f1281;
	add.f32 	%f1283, %f1274, %f1282;
	ld.u8 	%rs538, [%rd955+3];
	shl.b16 	%rs539, %rs538, 2;
	cvt.u64.u16 	%rd972, %rs539;
	and.b64  	%rd973, %rd972, 60;
	add.s64 	%rd974, %rd363, %rd973;
	ld.const.f32 	%f1284, [%rd974];
	shr.u16 	%rs540, %rs538, 4;
	cvt.u32.u16 	%r322, %rs540;
	mul.wide.u32 	%rd975, %r322, 4;
	add.s64 	%rd976, %rd363, %rd975;
	ld.const.f32 	%f1285, [%rd976];
	mul.f32 	%f1286, %f1285, %f1280;
	fma.rn.f32 	%f1287, %f1284, %f1279, %f1286;
	add.f32 	%f1288, %f1283, %f1287;
	ld.u8 	%rs541, [%rd955+4];
	shl.b16 	%rs542, %rs541, 2;
	cvt.u64.u16 	%rd977, %rs542;
	and.b64  	%rd978, %rd977, 60;
	add.s64 	%rd979, %rd363, %rd978;
	ld.const.f32 	%f1289, [%rd979];
	shr.u16 	%rs543, %rs541, 4;
	cvt.u32.u16 	%r323, %rs543;
	mul.wide.u32 	%rd980, %r323, 4;
	add.s64 	%rd981, %rd363, %rd980;
	ld.const.f32 	%f1290, [%rd981];
	ld.shared.v4.f32 	{%f1291, %f1292, %f1293, %f1294}, [%r319+16416];
	mul.f32 	%f1295, %f1290, %f1292;
	fma.rn.f32 	%f1296, %f1289, %f1291, %f1295;
	add.f32 	%f1297, %f1288, %f1296;
	ld.u8 	%rs544, [%rd955+5];
	shl.b16 	%rs545, %rs544, 2;
	cvt.u64.u16 	%rd982, %rs545;
	and.b64  	%rd983, %rd982, 60;
	add.s64 	%rd984, %rd363, %rd983;
	ld.const.f32 	%f1298, [%rd984];
	shr.u16 	%rs546, %rs544, 4;
	cvt.u32.u16 	%r324, %rs546;
	mul.wide.u32 	%rd985, %r324, 4;
	add.s64 	%rd986, %rd363, %rd985;
	ld.const.f32 	%f1299, [%rd986];
	mul.f32 	%f1300, %f1299, %f1294;
	fma.rn.f32 	%f1301, %f1298, %f1293, %f1300;
	add.f32 	%f1302, %f1297, %f1301;
	ld.u8 	%rs547, [%rd955+6];
	shl.b16 	%rs548, %rs547, 2;
	cvt.u64.u16 	%rd987, %rs548;
	and.b64  	%rd988, %rd987, 60;
	add.s64 	%rd989, %rd363, %rd988;
	ld.const.f32 	%f1303, [%rd989];
	shr.u16 	%rs549, %rs547, 4;
	cvt.u32.u16 	%r325, %rs549;
	mul.wide.u32 	%rd990, %r325, 4;
	add.s64 	%rd991, %rd363, %rd990;
	ld.const.f32 	%f1304, [%rd991];
	ld.shared.v4.f32 	{%f1305, %f1306, %f1307, %f1308}, [%r319+16432];
	mul.f32 	%f1309, %f1304, %f1306;
	fma.rn.f32 	%f1310, %f1303, %f1305, %f1309;
	add.f32 	%f1311, %f1302, %f1310;
	ld.u8 	%rs550, [%rd955+7];
	shl.b16 	%rs551, %rs550, 2;
	cvt.u64.u16 	%rd992, %rs551;
	and.b64  	%rd993, %rd992, 60;
	add.s64 	%rd994, %rd363, %rd993;
	ld.const.f32 	%f1312, [%rd994];
	shr.u16 	%rs552, %rs550, 4;
	cvt.u32.u16 	%r326, %rs552;
	mul.wide.u32 	%rd995, %r326, 4;
	add.s64 	%rd996, %rd363, %rd995;
	ld.const.f32 	%f1313, [%rd996];
	mul.f32 	%f1314, %f1313, %f1308;
	fma.rn.f32 	%f1315, %f1312, %f1307, %f1314;
	add.f32 	%f1316, %f1311, %f1315;
	ld.u8 	%rs553, [%rd955+8];
	shl.b16 	%rs554, %rs553, 2;
	cvt.u64.u16 	%rd997, %rs554;
	and.b64  	%rd998, %rd997, 60;
	add.s64 	%rd999, %rd363, %rd998;
	ld.const.f32 	%f1317, [%rd999];
	shr.u16 	%rs555, %rs553, 4;
	cvt.u32.u16 	%r327, %rs555;
	mul.wide.u32 	%rd1000, %r327, 4;
	add.s64 	%rd1001, %rd363, %rd1000;
	ld.const.f32 	%f1318, [%rd1001];
	ld.shared.v4.f32 	{%f1319, %f1320, %f1321, %f1322}, [%r319+16448];
	mul.f32 	%f1323, %f1318, %f1320;
	fma.rn.f32 	%f1324, %f1317, %f1319, %f1323;
	add.f32 	%f1325, %f1316, %f1324;
	ld.u8 	%rs556, [%rd955+9];
	shl.b16 	%rs557, %rs556, 2;
	cvt.u64.u16 	%rd1002, %rs557;
	and.b64  	%rd1003, %rd1002, 60;
	add.s64 	%rd1004, %rd363, %rd1003;
	ld.const.f32 	%f1326, [%rd1004];
	shr.u16 	%rs558, %rs556, 4;
	cvt.u32.u16 	%r328, %rs558;
	mul.wide.u32 	%rd1005, %r328, 4;
	add.s64 	%rd1006, %rd363, %rd1005;
	ld.const.f32 	%f1327, [%rd1006];
	mul.f32 	%f1328, %f1327, %f1322;
	fma.rn.f32 	%f1329, %f1326, %f1321, %f1328;
	add.f32 	%f1330, %f1325, %f1329;
	ld.u8 	%rs559, [%rd955+10];
	shl.b16 	%rs560, %rs559, 2;
	cvt.u64.u16 	%rd1007, %rs560;
	and.b64  	%rd1008, %rd1007, 60;
	add.s64 	%rd1009, %rd363, %rd1008;
	ld.const.f32 	%f1331, [%rd1009];
	shr.u16 	%rs561, %rs559, 4;
	cvt.u32.u16 	%r329, %rs561;
	mul.wide.u32 	%rd1010, %r329, 4;
	add.s64 	%rd1011, %rd363, %rd1010;
	ld.const.f32 	%f1332, [%rd1011];
	ld.shared.v4.f32 	{%f1333, %f1334, %f1335, %f1336}, [%r319+16464];
	mul.f32 	%f1337, %f1332, %f1334;
	fma.rn.f32 	%f1338, %f1331, %f1333, %f1337;
	add.f32 	%f1339, %f1330, %f1338;
	ld.u8 	%rs562, [%rd955+11];
	shl.b16 	%rs563, %rs562, 2;
	cvt.u64.u16 	%rd1012, %rs563;
	and.b64  	%rd1013, %rd1012, 60;
	add.s64 	%rd1014, %rd363, %rd1013;
	ld.const.f32 	%f1340, [%rd1014];
	shr.u16 	%rs564, %rs562, 4;
	cvt.u32.u16 	%r330, %rs564;
	mul.wide.u32 	%rd1015, %r330, 4;
	add.s64 	%rd1016, %rd363, %rd1015;
	ld.const.f32 	%f1341, [%rd1016];
	mul.f32 	%f1342, %f1341, %f1336;
	fma.rn.f32 	%f1343, %f1340, %f1335, %f1342;
	add.f32 	%f1344, %f1339, %f1343;
	ld.u8 	%rs565, [%rd955+12];
	shl.b16 	%rs566, %rs565, 2;
	cvt.u64.u16 	%rd1017, %rs566;
	and.b64  	%rd1018, %rd1017, 60;
	add.s64 	%rd1019, %rd363, %rd1018;
	ld.const.f32 	%f1345, [%rd1019];
	shr.u16 	%rs567, %rs565, 4;
	cvt.u32.u16 	%r331, %rs567;
	mul.wide.u32 	%rd1020, %r331, 4;
	add.s64 	%rd1021, %rd363, %rd1020;
	ld.const.f32 	%f1346, [%rd1021];
	ld.shared.v4.f32 	{%f1347, %f1348, %f1349, %f1350}, [%r319+16480];
	mul.f32 	%f1351, %f1346, %f1348;
	fma.rn.f32 	%f1352, %f1345, %f1347, %f1351;
	add.f32 	%f1353, %f1344, %f1352;
	ld.u8 	%rs568, [%rd955+13];
	shl.b16 	%rs569, %rs568, 2;
	cvt.u64.u16 	%rd1022, %rs569;
	and.b64  	%rd1023, %rd1022, 60;
	add.s64 	%rd1024, %rd363, %rd1023;
	ld.const.f32 	%f1354, [%rd1024];
	shr.u16 	%rs570, %rs568, 4;
	cvt.u32.u16 	%r332, %rs570;
	mul.wide.u32 	%rd1025, %r332, 4;
	add.s64 	%rd1026, %rd363, %rd1025;
	ld.const.f32 	%f1355, [%rd1026];
	mul.f32 	%f1356, %f1355, %f1350;
	fma.rn.f32 	%f1357, %f1354, %f1349, %f1356;
	add.f32 	%f1358, %f1353, %f1357;
	ld.u8 	%rs571, [%rd955+14];
	shl.b16 	%rs572, %rs571, 2;
	cvt.u64.u16 	%rd1027, %rs572;
	and.b64  	%rd1028, %rd1027, 60;
	add.s64 	%rd1029, %rd363, %rd1028;
	ld.const.f32 	%f1359, [%rd1029];
	shr.u16 	%rs573, %rs571, 4;
	cvt.u32.u16 	%r333, %rs573;
	mul.wide.u32 	%rd1030, %r333, 4;
	add.s64 	%rd1031, %rd363, %rd1030;
	ld.const.f32 	%f1360, [%rd1031];
	ld.shared.v4.f32 	{%f1361, %f1362, %f1363, %f1364}, [%r319+16496];
	mul.f32 	%f1365, %f1360, %f1362;
	fma.rn.f32 	%f1366, %f1359, %f1361, %f1365;
	add.f32 	%f1367, %f1358, %f1366;
	ld.u8 	%rs574, [%rd955+15];
	shl.b16 	%rs575, %rs574, 2;
	cvt.u64.u16 	%rd1032, %rs575;
	and.b64  	%rd1033, %rd1032, 60;
	add.s64 	%rd1034, %rd363, %rd1033;
	ld.const.f32 	%f1368, [%rd1034];
	shr.u16 	%rs576, %rs574, 4;
	cvt.u32.u16 	%r334, %rs576;
	mul.wide.u32 	%rd1035, %r334, 4;
	add.s64 	%rd1036, %rd363, %rd1035;
	ld.const.f32 	%f1369, [%rd1036];
	mul.f32 	%f1370, %f1369, %f1364;
	fma.rn.f32 	%f1371, %f1368, %f1363, %f1370;
	add.f32 	%f1372, %f1367, %f1371;
	fma.rn.f32 	%f1397, %f1260, %f1372, %f1397;
	add.s32 	%r350, %r350, 1;
	setp.ne.s32 	%p11, %r350, 16;
	@%p11 bra 	$L__BB5_23;
	atom.shared.add.f32 	%f1373, [%r20+28], %f1397;
	bar.sync 	0;
	add.s32 	%r51, %r340, 512;
	setp.lt.u32 	%p12, %r340, 15872;
	mov.u32 	%r340, %r51;
	@%p12 bra 	$L__BB5_2;
	bar.sync 	0;
	add.s32 	%r336, %r336, 1;
	setp.ne.s32 	%p13, %r336, 18;
	add.s32 	%r335, %r19, -64;
	mov.u32 	%r337, %r17;
	mov.u32 	%r338, %r339;
	mov.u32 	%r339, %r14;
	@%p13 bra 	$L__BB5_1;
	ld.param.u64 	%rd1040, [_Z34nvfp4_nlayer_persistent_mlp_kernelILi18EEvPKfPfPK12LayerWeights_param_1];
	cvta.to.global.u64 	%rd1037, %rd1040;
	ld.shared.v4.f32 	{%f1374, %f1375, %f1376, %f1377}, [%r2];
	mul.wide.u32 	%rd1038, %r1, 4;
	add.s64 	%rd1039, %rd1037, %rd1038;
	st.global.f32 	[%rd1039], %f1374;
	st.global.f32 	[%rd1039+4], %f1375;
	st.global.f32 	[%rd1039+8], %f1376;
	st.global.f32 	[%rd1039+12], %f1377;
	ld.shared.v4.f32 	{%f1378, %f1379, %f1380, %f1381}, [%r2+16];
	st.global.f32 	[%rd1039+16], %f1378;
	st.global.f32 	[%rd1039+20], %f1379;
	st.global.f32 	[%rd1039+24], %f1380;
	st.global.f32 	[%rd1039+28], %f1381;
	ret;

}


// ===== COMPILED SASS (sm_100) =====

	.target	sm_100

	.elftype	@"ET_EXEC"


//--------------------- .note.nv.tkinfo           --------------------------
	.section	.note.nv.tkinfo,"",@"SHT_NOTE"
	.sectionflags	@"SHF_NOTE_NV_TKINFO"
	.tkinfo
        /*0018*/ 	.word	0x00000002
        /*0030*/ 	.string	""
        /*0030*/ 	.string	"ptxas"
        /*0030*/ 	.string	"Cuda compilation tools, release 13.0, V13.0.88"
        /*0030*/ 	.string	"Build cuda_13.0.r13.0/compiler.36424714_0"
        /*0030*/ 	.string	"-arch sm_100 -m 64 "



//--------------------- .note.nv.cuinfo           --------------------------
	.section	.note.nv.cuinfo,"",@"SHT_NOTE"
	.sectionflags	@"SHF_NOTE_NV_CUINFO"
        /*0018*/ 	.short	0x0002
        /*001a*/ 	.short	0x0064
        /*001c*/ 	.short	0x0082
	.zero		2


//--------------------- .nv.info                  --------------------------
	.section	.nv.info,"",@"SHT_CUDA_INFO"
	.align	4


	//----- nvinfo : EIATTR_REGCOUNT
	.align		4
        /*0000*/ 	.byte	0x04, 0x2f
        /*0002*/ 	.short	(.L_2 - .L_1)
	.align		4
.L_1:
        /*0004*/ 	.word	index@(_Z34nvfp4_nlayer_persistent_mlp_kernelILi4EEvPKfPfPK12LayerWeights)
        /*0008*/ 	.word	0x00000020


	//----- nvinfo : EIATTR_FRAME_SIZE
	.align		4
.L_2:
        /*000c*/ 	.byte	0x04, 0x11
        /*000e*/ 	.short	(.L_4 - .L_3)
	.align		4
.L_3:
        /*0010*/ 	.word	index@($__internal_5_$__cuda_sm20_rcp_rn_f32_slowpath)
        /*0014*/ 	.word	0x00000000


	//----- nvinfo : EIATTR_FRAME_SIZE
	.align		4
.L_4:
        /*0018*/ 	.byte	0x04, 0x11
        /*001a*/ 	.short	(.L_6 - .L_5)
	.align		4
.L_5:
        /*001c*/ 	.word	index@(_Z34nvfp4_nlayer_persistent_mlp_kernelILi4EEvPKfPfPK12LayerWeights)
        /*0020*/ 	.word	0x00000000


	//----- nvinfo : EIATTR_REGCOUNT
	.align		4
.L_6:
        /*0024*/ 	.byte	0x04, 0x2f
        /*0026*/ 	.short	(.L_8 - .L_7)
	.align		4
.L_7:
        /*0028*/ 	.word	index@(_Z34nvfp4_nlayer_persistent_mlp_kernelILi6EEvPKfPfPK12LayerWeights)
        /*002c*/ 	.word	0x00000020


	//----- nvinfo : EIATTR_FRAME_SIZE
	.align		4
.L_8:
        /*0030*/ 	.byte	0x04, 0x11
        /*0032*/ 	.short	(.L_10 - .L_9)
	.align		4
.L_9:
        /*0034*/ 	.word	index@($__internal_4_$__cuda_sm20_rcp_rn_f32_slowpath)
        /*0038*/ 	.word	0x00000000


	//----- nvinfo : EIATTR_FRAME_SIZE
	.align		4
.L_10:
        /*003c*/ 	.byte	0x04, 0x11
        /*003e*/ 	.short	(.L_12 - .L_11)
	.align		4
.L_11:
        /*0040*/ 	.word	index@(_Z34nvfp4_nlayer_persistent_mlp_kernelILi6EEvPKfPfPK12LayerWeights)
        /*0044*/ 	.word	0x00000000


	//----- nvinfo : EIATTR_REGCOUNT
	.align		4
.L_12:
        /*0048*/ 	.byte	0x04, 0x2f
        /*004a*/ 	.short	(.L_14 - .L_13)
	.align		4
.L_13:
        /*004c*/ 	.word	index@(_Z34nvfp4_nlayer_persistent_mlp_kernelILi8EEvPKfPfPK12LayerWeights)
        /*0050*/ 	.word	0x00000020


	//----- nvinfo : EIATTR_FRAME_SIZE
	.align		4
.L_14:
        /*0054*/ 	.byte	0x04, 0x11
        /*0056*/ 	.short	(.L_16 - .L_15)
	.align		4
.L_15:
        /*0058*/ 	.word	index@($__internal_3_$__cuda_sm20_rcp_rn_f32_slowpath)
        /*005c*/ 	.word	0x00000000


	//----- nvinfo : EIATTR_FRAME_SIZE
	.align		4
.L_16:
        /*0060*/ 	.byte	0x04, 0x11
        /*0062*/ 	.short	(.L_18 - .L_17)
	.align		4
.L_17:
        /*0064*/ 	.word	index@(_Z34nvfp4_nlayer_persistent_mlp_kernelILi8EEvPKfPfPK12LayerWeights)
        /*0068*/ 	.word	0x00000000


	//----- nvinfo : EIATTR_REGCOUNT
	.align		4
.L_18:
        /*006c*/ 	.byte	0x04, 0x2f
        /*006e*/ 	.short	(.L_20 - .L_19)
	.align		4
.L_19:
        /*0070*/ 	.word	index@(_Z34nvfp4_nlayer_persistent_mlp_kernelILi10EEvPKfPfPK12LayerWeights)
        /*0074*/ 	.word	0x00000020


	//----- nvinfo : EIATTR_FRAME_SIZE
	.align		4
.L_20:
        /*0078*/ 	.byte	0x04, 0x11
        /*007a*/ 	.short	(.L_22 - .L_21)
	.align		4
.L_21:
        /*007c*/ 	.word	index@($__internal_2_$__cuda_sm20_rcp_rn_f32_slowpath)
        /*0080*/ 	.word	0x00000000


	//----- nvinfo : EIATTR_FRAME_SIZE
	.align		4
.L_22:
        /*0084*/ 	.byte	0x04, 0x11
        /*0086*/ 	.short	(.L_24 - .L_23)
	.align		4
.L_23:
        /*0088*/ 	.word	index@(_Z34nvfp4_nlayer_persistent_mlp_kernelILi10EEvPKfPfPK12LayerWeights)
        /*008c*/ 	.word	0x00000000


	//----- nvinfo : EIATTR_REGCOUNT
	.align		4
.L_24:
        /*0090*/ 	.byte	0x04, 0x2f
        /*0092*/ 	.short	(.L_26 - .L_25)
	.align		4
.L_25:
        /*0094*/ 	.word	index@(_Z34nvfp4_nlayer_persistent_mlp_kernelILi12EEvPKfPfPK12LayerWeights)
        /*0098*/ 	.word	0x00000020


	//----- nvinfo : EIATTR_FRAME_SIZE
	.align		4
.L_26:
        /*009c*/ 	.byte	0x04, 0x11
        /*009e*/ 	.short	(.L_28 - .L_27)
	.align		4
.L_27:
        /*00a0*/ 	.word	index@($__internal_1_$__cuda_sm20_rcp_rn_f32_slowpath)
        /*00a4*/ 	.word	0x00000000


	//----- nvinfo : EIATTR_FRAME_SIZE
	.align		4
.L_28:
        /*00a8*/ 	.byte	0x04, 0x11
        /*00aa*/ 	.short	(.L_30 - .L_29)
	.align		4
.L_29:
        /*00ac*/ 	.word	index@(_Z34nvfp4_nlayer_persistent_mlp_kernelILi12EEvPKfPfPK12LayerWeights)
        /*00b0*/ 	.word	0x00000000


	//----- nvinfo : EIATTR_REGCOUNT
	.align		4
.L_30:
        /*00b4*/ 	.byte	0x04, 0x2f
        /*00b6*/ 	.short	(.L_32 - .L_31)
	.align		4
.L_31:
        /*00b8*/ 	.word	index@(_Z34nvfp4_nlayer_persistent_mlp_kernelILi18EEvPKfPfPK12LayerWeights)
        /*00bc*/ 	.word	0x00000020


	//----- nvinfo : EIATTR_FRAME_SIZE
	.align		4
.L_32:
        /*00c0*/ 	.byte	0x04, 0x11
        /*00c2*/ 	.short	(.L_34 - .L_33)
	.align		4
.L_33:
        /*00c4*/ 	.word	index@($__internal_0_$__cuda_sm20_rcp_rn_f32_slowpath)
        /*00c8*/ 	.word	0x00000000


	//----- nvinfo : EIATTR_FRAME_SIZE
	.align		4
.L_34:
        /*00cc*/ 	.byte	0x04, 0x11
        /*00ce*/ 	.short	(.L_36 - .L_35)
	.align		4
.L_35:
        /*00d0*/ 	.word	index@(_Z34nvfp4_nlayer_persistent_mlp_kernelILi18EEvPKfPfPK12LayerWeights)
        /*00d4*/ 	.word	0x00000000


	//----- nvinfo : EIATTR_MIN_STACK_SIZE
	.align		4
.L_36:
        /*00d8*/ 	.byte	0x04, 0x12
        /*00da*/ 	.short	(.L_38 - .L_37)
	.align		4
.L_37:
        /*00dc*/ 	.word	index@(_Z34nvfp4_nlayer_persistent_mlp_kernelILi18EEvPKfPfPK12LayerWeights)
        /*00e0*/ 	.word	0x00000000


	//----- nvinfo : EIATTR_MIN_STACK_SIZE
	.align		4
.L_38:
        /*00e4*/ 	.byte	0x04, 0x12
        /*00e6*/ 	.short	(.L_40 - .L_39)
	.align		4
.L_39:
        /*00e8*/ 	.word	index@(_Z34nvfp4_nlayer_persistent_mlp_kernelILi12EEvPKfPfPK12LayerWeights)
        /*00ec*/ 	.word	0x00000000


	//----- nvinfo : EIATTR_MIN_STACK_SIZE
	.align		4
.L_40:
        /*00f0*/ 	.byte	0x04, 0x12
        /*00f2*/ 	.short	(.L_42 - .L_41)
	.align		4
.L_41:
        /*00f4*/ 	.word	index@(_Z34nvfp4_nlayer_persistent_mlp_kernelILi10EEvPKfPfPK12LayerWeights)
        /*00f8*/ 	.word	0x00000000


	//----- nvinfo : EIATTR_MIN_STACK_SIZE
	.align		4
.L_42:
        /*00fc*/ 	.byte	0x04, 0x12
        /*00fe*/ 	.short	(.L_44 - .L_43)
	.align		4
.L_43:
        /*0100*/ 	.word	index@(_Z34nvfp4_nlayer_persistent_mlp_kernelILi8EEvPKfPfPK12LayerWeights)
        /*0104*/ 	.word	0x00000000


	//----- nvinfo : EIATTR_MIN_STACK_SIZE
	.align		4
.L_44:
        /*0108*/ 	.byte	0x04, 0x12
        /*010a*/ 	.short	(.L_46 - .L_45)
	.align		4
.L_45:
        /*010c*/ 	.word	index@(_Z34nvfp4_nlayer_persistent_mlp_kernelILi6EEvPKfPfPK12LayerWeights)
        /*0110*/ 	.word	0x00000000


	//----- nvinfo : EIATTR_MIN_STACK_SIZE
	.align		4
.L_46:
        /*0114*/ 	.byte	0x04, 0x12
        /*0116*/ 	.short	(.L_48 - .L_47)
	.align		4
.L_47:
        /*0118*/ 	.word	index@(_Z34nvfp4_nlayer_persistent_mlp_kernelILi4EEvPKfPfPK12LayerWeights)
        /*011c*/ 	.word	0x00000000
.L_48:


//--------------------- .nv.compat                --------------------------
	.section	.nv.compat,"",@"SHT_CUDA_COMPAT_INFO"
	.align	4
        /*0000*/ 	.byte	0x02, 0x09, 0x00, 0x00, 0x02, 0x02, 0x01, 0x00, 0x02, 0x05, 0x05, 0x00, 0x03, 0x07, 0x01, 0x01
        /*0010*/ 	.byte	0x02, 0x03, 0x00, 0x00, 0x02, 0x06, 0x01, 0x00, 0x04, 0x0b, 0x08, 0x00, 0x09, 0x00, 0x00, 0x00
        /*0020*/ 	.byte	0x00, 0x00, 0x00, 0x00


//--------------------- .nv.info._Z34nvfp4_nlayer_persistent_mlp_kernelILi18EEvPKfPfPK12LayerWeights --------------------------
	.section	.nv.info._Z34nvfp4_nlayer_persistent_mlp_kernelILi18EEvPKfPfPK12LayerWeights,"",@"SHT_CUDA_INFO"
	.sectionflags	@""
	.align	4


	//----- nvinfo : EIATTR_CUDA_API_VERSION
	.align		4
        /*0000*/ 	.byte	0x04, 0x37
        /*0002*/ 	.short	(.L_50 - .L_49)
.L_49:
        /*0004*/ 	.word	0x00000082


	//----- nvinfo : EIATTR_KPARAM_INFO
	.align		4
.L_50:
        /*0008*/ 	.byte	0x04, 0x17
        /*000a*/ 	.short	(.L_52 - .L_51)
.L_51:
        /*000c*/ 	.word	0x00000000
        /*0010*/ 	.short	0x0002
        /*0012*/ 	.short	0x0010
        /*0014*/ 	.byte	0x00, 0xf5, 0x21, 0x00


	//----- nvinfo : EIATTR_KPARAM_INFO
	.align		4
.L_52:
        /*0018*/ 	.byte	0x04, 0x17
        /*001a*/ 	.short	(.L_54 - .L_53)
.L_53:
        /*001c*/ 	.word	0x00000000
        /*0020*/ 	.short	0x0001
        /*0022*/ 	.short	0x0008
        /*0024*/ 	.byte	0x00, 0xf5, 0x21, 0x00


	//----- nvinfo : EIATTR_KPARAM_INFO
	.align		4
.L_54:
        /*0028*/ 	.byte	0x04, 0x17
        /*002a*/ 	.short	(.L_56 - .L_55)
.L_55:
        /*002c*/ 	.word	0x00000000
        /*0030*/ 	.short	0x0000
        /*0032*/ 	.short	0x0000
        /*0034*/ 	.byte	0x00, 0xf5, 0x21, 0x00


	//----- nvinfo : EIATTR_SPARSE_MMA_MASK
	.align		4
.L_56:
        /*0038*/ 	.byte	0x03, 0x50
        /*003a*/ 	.short	0x0000


	//----- nvinfo : EIATTR_MAXREG_COUNT
	.align		4
        /*003c*/ 	.byte	0x03, 0x1b
        /*003e*/ 	.short	0x00ff


	//----- nvinfo : EIATTR_NUM_BARRIERS
	.align		4
        /*0040*/ 	.byte	0x02, 0x4c
        /*0042*/ 	.byte	0x01
	.zero		1


	//----- nvinfo : EIATTR_MERCURY_ISA_VERSION
	.align		4
        /*0044*/ 	.byte	0x03, 0x5f
        /*0046*/ 	.short	0x0101


	//----- nvinfo : EIATTR_VRC_CTA_INIT_COUNT
	.align		4
        /*0048*/ 	.byte	0x02, 0x4a
	.zero		1
	.zero		1


	//----- nvinfo : EIATTR_EXIT_INSTR_OFFSETS
	.align		4
        /*004c*/ 	.byte	0x04, 0x1c
        /*004e*/ 	.short	(.L_58 - .L_57)


	//   ....[0]....
.L_57:
        /*0050*/ 	.word	0x000095d0


	//----- nvinfo : EIATTR_CRS_STACK_SIZE
	.align		4
.L_58:
        /*0054*/ 	.byte	0x04, 0x1e
        /*0056*/ 	.short	(.L_60 - .L_59)
.L_59:
        /*0058*/ 	.word	0x00000000


	//----- nvinfo : EIATTR_CBANK_PARAM_SIZE
	.align		4
.L_60:
        /*005c*/ 	.byte	0x03, 0x19
        /*005e*/ 	.short	0x0018


	//----- nvinfo : EIATTR_PARAM_CBANK
	.align		4
        /*0060*/ 	.byte	0x04, 0x0a
        /*0062*/ 	.short	(.L_62 - .L_61)
	.align		4
.L_61:
        /*0064*/ 	.word	index@(.nv.constant0._Z34nvfp4_nlayer_persistent_mlp_kernelILi18EEvPKfPfPK12LayerWeights)
        /*0068*/ 	.short	0x0380
        /*006a*/ 	.short	0x0018


	//----- nvinfo : EIATTR_SW_WAR
	.align		4
.L_62:
        /*006c*/ 	.byte	0x04, 0x36
        /*006e*/ 	.short	(.L_64 - .L_63)
.L_63:
        /*0070*/ 	.word	0x00000008
.L_64:


//--------------------- .nv.info._Z34nvfp4_nlayer_persistent_mlp_kernelILi12EEvPKfPfPK12LayerWeights --------------------------
	.section	.nv.info._Z34nvfp4_nlayer_persistent_mlp_kernelILi12EEvPKfPfPK12LayerWeights,"",@"SHT_CUDA_INFO"
	.sectionflags	@""
	.align	4


	//----- nvinfo : EIATTR_CUDA_API_VERSION
	.align		4
        /*0000*/ 	.byte	0x04, 0x37
        /*0002*/ 	.short	(.L_66 - .L_65)
.L_65:
        /*0004*/ 	.word	0x00000082


	//----- nvinfo : EIATTR_KPARAM_INFO
	.align		4
.L_66:
        /*0008*/ 	.byte	0x04, 0x17
        /*000a*/ 	.short	(.L_68 - .L_67)
.L_67:
        /*000c*/ 	.word	0x00000000
        /*0010*/ 	.short	0x0002
        /*0012*/ 	.short	0x0010
        /*0014*/ 	.byte	0x00, 0xf5, 0x21, 0x00


	//----- nvinfo : EIATTR_KPARAM_INFO
	.align		4
.L_68:
        /*0018*/ 	.byte	0x04, 0x17
        /*001a*/ 	.short	(.L_70 - .L_69)
.L_69:
        /*001c*/ 	.word	0x00000000
        /*0020*/ 	.short	0x0001
        /*0022*/ 	.short	0x0008
        /*0024*/ 	.byte	0x00, 0xf5, 0x21, 0x00


	//----- nvinfo : EIATTR_KPARAM_INFO
	.align		4
.L_70:
        /*0028*/ 	.byte	0x04, 0x17
        /*002a*/ 	.short	(.L_72 - .L_71)
.L_71:
        /*002c*/ 	.word	0x00000000
        /*0030*/ 	.short	0x0000
        /*0032*/ 	.short	0x0000
        /*0034*/ 	.byte	0x00, 0xf5, 0x21, 0x00


	//----- nvinfo : EIATTR_SPARSE_MMA_MASK
	.align		4
.L_72:
        /*0038*/ 	.byte	0x03, 0x50
        /*003a*/ 	.short	0x0000


	//----- nvinfo : EIATTR_MAXREG_COUNT
	.align		4
        /*003c*/ 	.byte	0x03, 0x1b
        /*003e*/ 	.short	0x00ff


	//----- nvinfo : EIATTR_NUM_BARRIERS
	.align		4
        /*0040*/ 	.byte	0x02, 0x4c
        /*0042*/ 	.byte	0x01
	.zero		1


	//----- nvinfo : EIATTR_MERCURY_ISA_VERSION
	.align		4
        /*0044*/ 	.byte	0x03, 0x5f
        /*0046*/ 	.short	0x0101


	//----- nvinfo : EIATTR_VRC_CTA_INIT_COUNT
	.align		4
        /*0048*/ 	.byte	0x02, 0x4a
	.zero		1
	.zero		1


	//----- nvinfo : EIATTR_EXIT_INSTR_OFFSETS
	.align		4
        /*004c*/ 	.byte	0x04, 0x1c
        /*004e*/ 	.short	(.L_74 - .L_73)


	//   ....[0]....
.L_73:
        /*0050*/ 	.word	0x000095d0


	//----- nvinfo : EIATTR_CRS_STACK_SIZE
	.align		4
.L_74:
        /*0054*/ 	.byte	0x04, 0x1e
        /*0056*/ 	.short	(.L_76 - .L_75)
.L_75:
        /*0058*/ 	.word	0x00000000


	//----- nvinfo : EIATTR_CBANK_PARAM_SIZE
	.align		4
.L_76:
        /*005c*/ 	.byte	0x03, 0x19
        /*005e*/ 	.short	0x0018


	//----- nvinfo : EIATTR_PARAM_CBANK
	.align		4
        /*0060*/ 	.byte	0x04, 0x0a
        /*0062*/ 	.short	(.L_78 - .L_77)
	.align		4
.L_77:
        /*0064*/ 	.word	index@(.nv.constant0._Z34nvfp4_nlayer_persistent_mlp_kernelILi12EEvPKfPfPK12LayerWeights)
        /*0068*/ 	.short	0x0380
        /*006a*/ 	.short	0x0018


	//----- nvinfo : EIATTR_SW_WAR
	.align		4
.L_78:
        /*006c*/ 	.byte	0x04, 0x36
        /*006e*/ 	.short	(.L_80 - .L_79)
.L_79:
        /*0070*/ 	.word	0x00000008
.L_80:


//--------------------- .nv.info._Z34nvfp4_nlayer_persistent_mlp_kernelILi10EEvPKfPfPK12LayerWeights --------------------------
	.section	.nv.info._Z34nvfp4_nlayer_persistent_mlp_kernelILi10EEvPKfPfPK12LayerWeights,"",@"SHT_CUDA_INFO"
	.sectionflags	@""
	.align	4


	//----- nvinfo : EIATTR_CUDA_API_VERSION
	.align		4
        /*0000*/ 	.byte	0x04, 0x37
        /*0002*/ 	.short	(.L_82 - .L_81)
.L_81:
        /*0004*/ 	.word	0x00000082


	//----- nvinfo : EIATTR_KPARAM_INFO
	.align		4
.L_82:
        /*0008*/ 	.byte	0x04, 0x17
        /*000a*/ 	.short	(.L_84 - .L_83)
.L_83:
        /*000c*/ 	.word	0x00000000
        /*0010*/ 	.short	0x0002
        /*0012*/ 	.short	0x0010
        /*0014*/ 	.byte	0x00, 0xf5, 0x21, 0x00


	//----- nvinfo : EIATTR_KPARAM_INFO
	.align		4
.L_84:
        /*0018*/ 	.byte	0x04, 0x17
        /*001a*/ 	.short	(.L_86 - .L_85)
.L_85:
        /*001c*/ 	.word	0x00000000
        /*0020*/ 	.short	0x0001
        /*0022*/ 	.short	0x0008
        /*0024*/ 	.byte	0x00, 0xf5, 0x21, 0x00


	//----- nvinfo : EIATTR_KPARAM_INFO
	.align		4
.L_86:
        /*0028*/ 	.byte	0x04, 0x17
        /*002a*/ 	.short	(.L_88 - .L_87)
.L_87:
        /*002c*/ 	.word	0x00000000
        /*0030*/ 	.short	0x0000
        /*0032*/ 	.short	0x0000
        /*0034*/ 	.byte	0x00, 0xf5, 0x21, 0x00


	//----- nvinfo : EIATTR_SPARSE_MMA_MASK
	.align		4
.L_88:
        /*0038*/ 	.byte	0x03, 0x50
        /*003a*/ 	.short	0x0000


	//----- nvinfo : EIATTR_MAXREG_COUNT
	.align		4
        /*003c*/ 	.byte	0x03, 0x1b
        /*003e*/ 	.short	0x00ff


	//----- nvinfo : EIATTR_NUM_BARRIERS
	.align		4
        /*0040*/ 	.byte	0x02, 0x4c
        /*0042*/ 	.byte	0x01
	.zero		1


	//----- nvinfo : EIATTR_MERCURY_ISA_VERSION
	.align		4
        /*0044*/ 	.byte	0x03, 0x5f
        /*0046*/ 	.short	0x0101


	//----- nvinfo : EIATTR_VRC_CTA_INIT_COUNT
	.align		4
        /*0048*/ 	.byte	0x02, 0x4a
	.zero		1
	.zero		1


	//----- nvinfo : EIATTR_EXIT_INSTR_OFFSETS
	.align		4
        /*004c*/ 	.byte	0x04, 0x1c
        /*004e*/ 	.short	(.L_90 - .L_89)


	//   ....[0]....
.L_89:
        /*0050*/ 	.word	0x000095d0


	//----- nvinfo : EIATTR_CRS_STACK_SIZE
	.align		4
.L_90:
        /*0054*/ 	.byte	0x04, 0x1e
        /*0056*/ 	.short	(.L_92 - .L_91)
.L_91:
        /*0058*/ 	.word	0x00000000


	//----- nvinfo : EIATTR_CBANK_PARAM_SIZE
	.align		4
.L_92:
        /*005c*/ 	.byte	0x03, 0x19
        /*005e*/ 	.short	0x0018


	//----- nvinfo : EIATTR_PARAM_CBANK
	.align		4
        /*0060*/ 	.byte	0x04, 0x0a
        /*0062*/ 	.short	(.L_94 - .L_93)
	.align		4
.L_93:
        /*0064*/ 	.word	index@(.nv.constant0._Z34nvfp4_nlayer_persistent_mlp_kernelILi10EEvPKfPfPK12LayerWeights)
        /*0068*/ 	.short	0x0380
        /*006a*/ 	.short	0x0018


	//----- nvinfo : EIATTR_SW_WAR
	.align		4
.L_94:
        /*006c*/ 	.byte	0x04, 0x36
        /*006e*/ 	.short	(.L_96 - .L_95)
.L_95:
        /*0070*/ 	.word	0x00000008
.L_96:


//--------------------- .nv.info._Z34nvfp4_nlayer_persistent_mlp_kernelILi8EEvPKfPfPK12LayerWeights --------------------------
	.section	.nv.info._Z34nvfp4_nlayer_persistent_mlp_kernelILi8EEvPKfPfPK12LayerWeights,"",@"SHT_CUDA_INFO"
	.sectionflags	@""
	.align	4


	//----- nvinfo : EIATTR_CUDA_API_VERSION
	.align		4
        /*0000*/ 	.byte	0x04, 0x37
        /*0002*/ 	.short	(.L_98 - .L_97)
.L_97:
        /*0004*/ 	.word	0x00000082


	//----- nvinfo : EIATTR_KPARAM_INFO
	.align		4
.L_98:
        /*0008*/ 	.byte	0x04, 0x17
        /*000a*/ 	.short	(.L_100 - .L_99)
.L_99:
        /*000c*/ 	.word	0x00000000
        /*0010*/ 	.short	0x0002
        /*0012*/ 	.short	0x0010
        /*0014*/ 	.byte	0x00, 0xf5, 0x21, 0x00


	//----- nvinfo : EIATTR_KPARAM_INFO
	.align		4
.L_100:
        /*0018*/ 	.byte	0x04, 0x17
        /*001a*/ 	.short	(.L_102 - .L_101)
.L_101:
        /*001c*/ 	.word	0x00000000
        /*0020*/ 	.short	0x0001
        /*0022*/ 	.short	0x0008
        /*0024*/ 	.byte	0x00, 0xf5, 0x21, 0x00


	//----- nvinfo : EIATTR_KPARAM_INFO
	.align		4
.L_102:
        /*0028*/ 	.byte	0x04, 0x17
        /*002a*/ 	.short	(.L_104 - .L_103)
.L_103:
        /*002c*/ 	.word	0x00000000
        /*0030*/ 	.short	0x0000
        /*0032*/ 	.short	0x0000
        /*0034*/ 	.byte	0x00, 0xf5, 0x21, 0x00


	//----- nvinfo : EIATTR_SPARSE_MMA_MASK
	.align		4
.L_104:
        /*0038*/ 	.byte	0x03, 0x50
        /*003a*/ 	.short	0x0000


	//----- nvinfo : EIATTR_MAXREG_COUNT
	.align		4
        /*003c*/ 	.byte	0x03, 0x1b
        /*003e*/ 	.short	0x00ff


	//----- nvinfo : EIATTR_NUM_BARRIERS
	.align		4
        /*0040*/ 	.byte	0x02, 0x4c
        /*0042*/ 	.byte	0x01
	.zero		1


	//----- nvinfo : EIATTR_MERCURY_ISA_VERSION
	.align		4
        /*0044*/ 	.byte	0x03, 0x5f
        /*0046*/ 	.short	0x0101


	//----- nvinfo : EIATTR_VRC_CTA_INIT_COUNT
	.align		4
        /*0048*/ 	.byte	0x02, 0x4a
	.zero		1
	.zero		1


	//----- nvinfo : EIATTR_EXIT_INSTR_OFFSETS
	.align		4
        /*004c*/ 	.byte	0x04, 0x1c
        /*004e*/ 	.short	(.L_106 - .L_105)


	//   ....[0]....
.L_105:
        /*0050*/ 	.word	0x000095d0


	//----- nvinfo : EIATTR_CRS_STACK_SIZE
	.align		4
.L_106:
        /*0054*/ 	.byte	0x04, 0x1e
        /*0056*/ 	.short	(.L_108 - .L_107)
.L_107:
        /*0058*/ 	.word	0x00000000


	//----- nvinfo : EIATTR_CBANK_PARAM_SIZE
	.align		4
.L_108:
        /*005c*/ 	.byte	0x03, 0x19
        /*005e*/ 	.short	0x0018


	//----- nvinfo : EIATTR_PARAM_CBANK
	.align		4
        /*0060*/ 	.byte	0x04, 0x0a
        /*0062*/ 	.short	(.L_110 - .L_109)
	.align		4
.L_109:
        /*0064*/ 	.word	index@(.nv.constant0._Z34nvfp4_nlayer_persistent_mlp_kernelILi8EEvPKfPfPK12LayerWeights)
        /*0068*/ 	.short	0x0380
        /*006a*/ 	.short	0x0018


	//----- nvinfo : EIATTR_SW_WAR
	.align		4
.L_110:
        /*006c*/ 	.byte	0x04, 0x36
        /*006e*/ 	.short	(.L_112 - .L_111)
.L_111:
        /*0070*/ 	.word	0x00000008
.L_112:


//--------------------- .nv.info._Z34nvfp4_nlayer_persistent_mlp_kernelILi6EEvPKfPfPK12LayerWeights --------------------------
	.section	.nv.info._Z34nvfp4_nlayer_persistent_mlp_kernelILi6EEvPKfPfPK12LayerWeights,"",@"SHT_CUDA_INFO"
	.sectionflags	@""
	.align	4


	//----- nvinfo : EIATTR_CUDA_API_VERSION
	.align		4
        /*0000*/ 	.byte	0x04, 0x37
        /*0002*/ 	.short	(.L_114 - .L_113)
.L_113:
        /*0004*/ 	.word	0x00000082


	//----- nvinfo : EIATTR_KPARAM_INFO
	.align		4
.L_114:
        /*0008*/ 	.byte	0x04, 0x17
        /*000a*/ 	.short	(.L_116 - .L_115)
.L_115:
        /*000c*/ 	.word	0x00000000
        /*0010*/ 	.short	0x0002
        /*0012*/ 	.short	0x0010
        /*0014*/ 	.byte	0x00, 0xf5, 0x21, 0x00


	//----- nvinfo : EIATTR_KPARAM_INFO
	.align		4
.L_116:
        /*0018*/ 	.byte	0x04, 0x17
        /*001a*/ 	.short	(.L_118 - .L_117)
.L_117:
        /*001c*/ 	.word	0x00000000
        /*0020*/ 	.short	0x0001
        /*0022*/ 	.short	0x0008
        /*0024*/ 	.byte	0x00, 0xf5, 0x21, 0x00


	//----- nvinfo : EIATTR_KPARAM_INFO
	.align		4
.L_118:
        /*0028*/ 	.byte	0x04, 0x17
        /*002a*/ 	.short	(.L_120 - .L_119)
.L_119:
        /*002c*/ 	.word	0x00000000
        /*0030*/ 	.short	0x0000
        /*0032*/ 	.short	0x0000
        /*0034*/ 	.byte	0x00, 0xf5, 0x21, 0x00


	//----- nvinfo : EIATTR_SPARSE_MMA_MASK
	.align		4
.L_120:
        /*0038*/ 	.byte	0x03, 0x50
        /*003a*/ 	.short	0x0000


	//----- nvinfo : EIATTR_MAXREG_COUNT
	.align		4
        /*003c*/ 	.byte	0x03, 0x1b
        /*003e*/ 	.short	0x00ff


	//----- nvinfo : EIATTR_NUM_BARRIERS
	.align		4
        /*0040*/ 	.byte	0x02, 0x4c
        /*0042*/ 	.byte	0x01
	.zero		1


	//----- nvinfo : EIATTR_MERCURY_ISA_VERSION
	.align		4
        /*0044*/ 	.byte	0x03, 0x5f
        /*0046*/ 	.short	0x0101


	//----- nvinfo : EIATTR_VRC_CTA_INIT_COUNT
	.align		4
        /*0048*/ 	.byte	0x02, 0x4a
	.zero		1
	.zero		1


	//----- nvinfo : EIATTR_EXIT_INSTR_OFFSETS
	.align		4
        /*004c*/ 	.byte	0x04, 0x1c
        /*004e*/ 	.short	(.L_122 - .L_121)


	//   ....[0]....
.L_121:
        /*0050*/ 	.word	0x000095d0


	//----- nvinfo : EIATTR_CRS_STACK_SIZE
	.align		4
.L_122:
        /*0054*/ 	.byte	0x04, 0x1e
        /*0056*/ 	.short	(.L_124 - .L_123)
.L_123:
        /*0058*/ 	.word	0x00000000


	//----- nvinfo : EIATTR_CBANK_PARAM_SIZE
	.align		4
.L_124:
        /*005c*/ 	.byte	0x03, 0x19
        /*005e*/ 	.short	0x0018


	//----- nvinfo : EIATTR_PARAM_CBANK
	.align		4
        /*0060*/ 	.byte	0x04, 0x0a
        /*0062*/ 	.short	(.L_126 - .L_125)
	.align		4
.L_125:
        /*0064*/ 	.word	index@(.nv.constant0._Z34nvfp4_nlayer_persistent_mlp_kernelILi6EEvPKfPfPK12LayerWeights)
        /*0068*/ 	.short	0x0380
        /*006a*/ 	.short	0x0018


	//----- nvinfo : EIATTR_SW_WAR
	.align		4
.L_126:
        /*006c*/ 	.byte	0x04, 0x36
        /*006e*/ 	.short	(.L_128 - .L_127)
.L_127:
        /*0070*/ 	.word	0x00000008
.L_128:


//--------------------- .nv.info._Z34nvfp4_nlayer_persistent_mlp_kernelILi4EEvPKfPfPK12LayerWeights --------------------------
	.section	.nv.info._Z34nvfp4_nlayer_persistent_mlp_kernelILi4EEvPKfPfPK12LayerWeights,"",@"SHT_CUDA_INFO"
	.sectionflags	@""
	.align	4


	//----- nvinfo : EIATTR_CUDA_API_VERSION
	.align		4
        /*0000*/ 	.byte	0x04, 0x37
        /*0002*/ 	.short	(.L_130 - .L_129)
.L_129:
        /*0004*/ 	.word	0x00000082


	//----- nvinfo : EIATTR_KPARAM_INFO
	.align		4
.L_130:
        /*0008*/ 	.byte	0x04, 0x17
        /*000a*/ 	.short	(.L_132 - .L_131)
.L_131:
        /*000c*/ 	.word	0x00000000
        /*0010*/ 	.short	0x0002
        /*0012*/ 	.short	0x0010
        /*0014*/ 	.byte	0x00, 0xf5, 0x21, 0x00


	//----- nvinfo : EIATTR_KPARAM_INFO
	.align		4
.L_132:
        /*0018*/ 	.byte	0x04, 0x17
        /*001a*/ 	.short	(.L_134 - .L_133)
.L_133:
        /*001c*/ 	.word	0x00000000
        /*0020*/ 	.short	0x0001
        /*0022*/ 	.short	0x0008
        /*0024*/ 	.byte	0x00, 0xf5, 0x21, 0x00


	//----- nvinfo : EIATTR_KPARAM_INFO
	.align		4
.L_134:
        /*0028*/ 	.byte	0x04, 0x17
        /*002a*/ 	.short	(.L_136 - .L_135)
.L_135:
        /*002c*/ 	.word	0x00000000
        /*0030*/ 	.short	0x0000
        /*0032*/ 	.short	0x0000
        /*0034*/ 	.byte	0x00, 0xf5, 0x21, 0x00


	//----- nvinfo : EIATTR_SPARSE_MMA_MASK
	.align		4
.L_136:
        /*0038*/ 	.byte	0x03, 0x50
        /*003a*/ 	.short	0x0000


	//----- nvinfo : EIATTR_MAXREG_COUNT
	.align		4
        /*003c*/ 	.byte	0x03, 0x1b
        /*003e*/ 	.short	0x00ff


	//----- nvinfo : EIATTR_NUM_BARRIERS
	.align		4
        /*0040*/ 	.byte	0x02, 0x4c
        /*0042*/ 	.byte	0x01
	.zero		1


	//----- nvinfo : EIATTR_MERCURY_ISA_VERSION
	.align		4
        /*0044*/ 	.byte	0x03, 0x5f
        /*0046*/ 	.short	0x0101


	//----- nvinfo : EIATTR_VRC_CTA_INIT_COUNT
	.align		4
        /*0048*/ 	.byte	0x02, 0x4a
	.zero		1
	.zero		1


	//----- nvinfo : EIATTR_EXIT_INSTR_OFFSETS
	.align		4
        /*004c*/ 	.byte	0x04, 0x1c
        /*004e*/ 	.short	(.L_138 - .L_137)


	//   ....[0]....
.L_137:
        /*0050*/ 	.word	0x000095d0


	//----- nvinfo : EIATTR_CRS_STACK_SIZE
	.align		4
.L_138:
        /*0054*/ 	.byte	0x04, 0x1e
        /*0056*/ 	.short	(.L_140 - .L_139)
.L_139:
        /*0058*/ 	.word	0x00000000


	//----- nvinfo : EIATTR_CBANK_PARAM_SIZE
	.align		4
.L_140:
        /*005c*/ 	.byte	0x03, 0x19
        /*005e*/ 	.short	0x0018


	//----- nvinfo : EIATTR_PARAM_CBANK
	.align		4
        /*0060*/ 	.byte	0x04, 0x0a
        /*0062*/ 	.short	(.L_142 - .L_141)
	.align		4
.L_141:
        /*0064*/ 	.word	index@(.nv.constant0._Z34nvfp4_nlayer_persistent_mlp_kernelILi4EEvPKfPfPK12LayerWeights)
        /*0068*/ 	.short	0x0380
        /*006a*/ 	.short	0x0018


	//----- nvinfo : EIATTR_SW_WAR
	.align		4
.L_142:
        /*006c*/ 	.byte	0x04, 0x36
        /*006e*/ 	.short	(.L_144 - .L_143)
.L_143:
        /*0070*/ 	.word	0x00000008
.L_144:


//--------------------- .nv.callgraph             --------------------------
	.section	.nv.callgraph,"",@"SHT_CUDA_CALLGRAPH"
	.align	4
	.sectionentsize	8
	.align		4
        /*0000*/ 	.word	0x00000000
	.align		4
        /*0004*/ 	.word	0xffffffff
	.align		4
        /*0008*/ 	.word	0x00000000
	.align		4
        /*000c*/ 	.word	0xfffffffe
	.align		4
        /*0010*/ 	.word	0x00000000
	.align		4
        /*0014*/ 	.word	0xfffffffd
	.align		4
        /*0018*/ 	.word	0x00000000
	.align		4
        /*001c*/ 	.word	0xfffffffc


//--------------------- .nv.constant3             --------------------------
	.section	.nv.constant3,"a",@progbits
	.align	4
.nv.constant3:
	.type		NVFP4_LUT,@object
	.size		NVFP4_LUT,(.L_0 - NVFP4_LUT)
NVFP4_LUT:
        /*0000*/ 	.byte	0x00, 0x00, 0x00, 0x00, 0x00, 0x00, 0x00, 0x3f, 0x00, 0x00, 0x80, 0x3f, 0x00, 0x00, 0xc0, 0x3f
        /*0010*/ 	.byte	0x00, 0x00, 0x00, 0x40, 0x00, 0x00, 0x40, 0x40, 0x00, 0x00, 0x80, 0x40, 0x00, 0x00, 0xc0, 0x40
        /*0020*/ 	.byte	0x00, 0x00, 0x00, 0x80, 0x00, 0x00, 0x00, 0xbf, 0x00, 0x00, 0x80, 0xbf, 0x00, 0x00, 0xc0, 0xbf
        /*0030*/ 	.byte	0x00, 0x00, 0x00, 0xc0, 0x00, 0x00, 0x40, 0xc0, 0x00, 0x00, 0x80, 0xc0, 0x00, 0x00, 0xc0, 0xc0
.L_0:


//--------------------- .text._Z34nvfp4_nlayer_persistent_mlp_kernelILi18EEvPKfPfPK12LayerWeights --------------------------
	.section	.text._Z34nvfp4_nlayer_persistent_mlp_kernelILi18EEvPKfPfPK12LayerWeights,"ax",@progbits
	.align	128
        .global         _Z34nvfp4_nlayer_persistent_mlp_kernelILi18EEvPKfPfPK12LayerWeights
        .type           _Z34nvfp4_nlayer_persistent_mlp_kernelILi18EEvPKfPfPK12LayerWeights,@function
        .size           _Z34nvfp4_nlayer_persistent_mlp_kernelILi18EEvPKfPfPK12LayerWeights,(.L_x_252 - _Z34nvfp4_nlayer_persistent_mlp_kernelILi18EEvPKfPfPK12LayerWeights)
        .other          _Z34nvfp4_nlayer_persistent_mlp_kernelILi18EEvPKfPfPK12LayerWeights,@"STO_CUDA_ENTRY STV_DEFAULT"
_Z34nvfp4_nlayer_persistent_mlp_kernelILi18EEvPKfPfPK12LayerWeights:
.text._Z34nvfp4_nlayer_persistent_mlp_kernelILi18EEvPKfPfPK12LayerWeights:
[----:B------:R-:W-:Y:S01]  /*0000*/  LDC R1, c[0x0][0x37c] ;  /* 0x0000df00ff017b82 */ /* 0x000fe20000000800 */
[----:B------:R-:W0:Y:S07]  /*0010*/  S2R R5, SR_TID.X ;  /* 0x0000000000057919 */ /* 0x000e2e0000002100 */
[----:B------:R-:W1:Y:S01]  /*0020*/  LDC.64 R2, c[0x0][0x380] ;  /* 0x0000e000ff027b82 */ /* 0x000e620000000a00 */
[----:B------:R-:W2:Y:S01]  /*0030*/  LDCU.64 UR16, c[0x0][0x358] ;  /* 0x00006b00ff1077ac */ /* 0x000ea20008000a00 */
[----:B0-----:R-:W-:-:S05]  /*0040*/  SHF.L.U32 R7, R5, 0x3, RZ ;  /* 0x0000000305077819 */ /* 0x001fca00000006ff */
[----:B-1----:R-:W-:-:S05]  /*0050*/  IMAD.WIDE.U32 R2, R7, 0x4, R2 ;  /* 0x0000000407027825 */ /* 0x002fca00078e0002 */
[----:B--2---:R-:W2:Y:S04]  /*0060*/  LDG.E.CONSTANT R8, desc[UR16][R2.64] ;  /* 0x0000001002087981 */ /* 0x004ea8000c1e9900 */
[----:B------:R-:W2:Y:S04]  /*0070*/  LDG.E.CONSTANT R9, desc[UR16][R2.64+0x4] ;  /* 0x0000041002097981 */ /* 0x000ea8000c1e9900 */
[----:B------:R-:W2:Y:S04]  /*0080*/  LDG.E.CONSTANT R10, desc[UR16][R2.64+0x8] ;  /* 0x00000810020a7981 */ /* 0x000ea8000c1e9900 */
[----:B------:R-:W2:Y:S04]  /*0090*/  LDG.E.CONSTANT R11, desc[UR16][R2.64+0xc] ;  /* 0x00000c10020b7981 */ /* 0x000ea8000c1e9900 */
[----:B------:R-:W3:Y:S04]  /*00a0*/  LDG.E.CONSTANT R12, desc[UR16][R2.64+0x10] ;  /* 0x00001010020c7981 */ /* 0x000ee8000c1e9900 */
[----:B------:R-:W3:Y:S04]  /*00b0*/  LDG.E.CONSTANT R13, desc[UR16][R2.64+0x14] ;  /* 0x00001410020d7981 */ /* 0x000ee8000c1e9900 */
[----:B------:R-:W3:Y:S04]  /*00c0*/  LDG.E.CONSTANT R14, desc[UR16][R2.64+0x18] ;  /* 0x00001810020e7981 */ /* 0x000ee8000c1e9900 */
[----:B------:R-:W3:Y:S01]  /*00d0*/  LDG.E.CONSTANT R15, desc[UR16][R2.64+0x1c] ;  /* 0x00001c10020f7981 */ /* 0x000ee2000c1e9900 */
[----:B------:R-:W0:Y:S01]  /*00e0*/  S2UR UR6, SR_CgaCtaId ;  /* 0x00000000000679c3 */ /* 0x000e220000008800 */
[----:B------:R-:W-:-:S02]  /*00f0*/  UMOV UR4, 0x400 ;  /* 0x0000040000047882 */ /* 0x000fc40000000000 */
[----:B0-----:R-:W-:-:S03]  /*0100*/  ULEA UR6, UR6, UR4, 0x18 ;  /* 0x0000000406067291 */ /* 0x001fc6000f8ec0ff */
[----:B------:R-:W-:Y:S01]  /*0110*/  UMOV UR4, URZ ;  /* 0x000000ff00047c82 */ /* 0x000fe20008000000 */
[----:B------:R-:W-:Y:S02]  /*0120*/  UIADD3 UR5, UPT, UPT, UR6, 0x2000, URZ ;  /* 0x0000200006057890 */ /* 0x000fe4000fffe0ff */
[----:B------:R-:W-:Y:S01]  /*0130*/  LEA R0, R5, UR6, 0x5 ;  /* 0x0000000605007c11 */ /* 0x000fe2000f8e28ff */
[----:B------:R-:W-:-:S04]  /*0140*/  UMOV UR7, UR6 ;  /* 0x0000000600077c82 */ /* 0x000fc80008000000 */
[----:B------:R-:W-:Y:S01]  /*0150*/  UMOV UR10, UR5 ;  /* 0x00000005000a7c82 */ /* 0x000fe20008000000 */
[----:B--2---:R0:W-:Y:S04]  /*0160*/  STS.128 [R0], R8 ;  /* 0x0000000800007388 */ /* 0x0041e80000000c00 */
[----:B---3--:R0:W-:Y:S01]  /*0170*/  STS.128 [R0+0x10], R12 ;  /* 0x0000100c00007388 */ /* 0x0081e20000000c00 */
[----:B------:R-:W-:Y:S06]  /*0180*/  BAR.SYNC.DEFER_BLOCKING 0x0 ;  /* 0x0000000000007b1d */ /* 0x000fec0000010000 */
.L_x_36:
[C---:B------:R-:W-:Y:S01]  /*0190*/  LEA R2, R5.reuse, UR5, 0x5 ;  /* 0x0000000505027c11 */ /* 0x040fe2000f8e28ff */
[----:B------:R-:W1:Y:S01]  /*01a0*/  LDCU.64 UR8, c[0x0][0x390] ;  /* 0x00007200ff0877ac */ /* 0x000e620008000a00 */
[----:B0-----:R-:W-:-:S03]  /*01b0*/  LEA R0, R5, UR10, 0x5 ;  /* 0x0000000a05007c11 */ /* 0x001fc6000f8e28ff */
[----:B------:R0:W-:Y:S01]  /*01c0*/  STS.128 [R2], RZ ;  /* 0x000000ff02007388 */ /* 0x0001e20000000c00 */
[----:B------:R-:W-:Y:S01]  /*01d0*/  UMOV UR12, UR5 ;  /* 0x00000005000c7c82 */ /* 0x000fe20008000000 */
[----:B------:R-:W-:Y:S01]  /*01e0*/  UMOV UR13, UR6 ;  /* 0x00000006000d7c82 */ /* 0x000fe20008000000 */
[----:B------:R-:W-:Y:S01]  /*01f0*/  UMOV UR5, URZ ;  /* 0x000000ff00057c82 */ /* 0x000fe20008000000 */
[----:B------:R0:W-:Y:S01]  /*0200*/  STS.128 [R2+0x10], RZ ;  /* 0x000010ff02007388 */ /* 0x0001e20000000c00 */
[----:B-1----:R-:W-:Y:S02]  /*0210*/  UIMAD.WIDE.U32 UR8, UR4, 0x30, UR8 ;  /* 0x00000030040878a5 */ /* 0x002fe4000f8e0008 */
[----:B------:R-:W-:-:S04]  /*0220*/  UIADD3 UR4, UPT, UPT, UR4, 0x1, URZ ;  /* 0x0000000104047890 */ /* 0x000fc8000fffe0ff */
[----:B------:R-:W-:Y:S01]  /*0230*/  UISETP.NE.AND UP0, UPT, UR4, 0x12, UPT ;  /* 0x000000120400788c */ /* 0x000fe2000bf05270 */
[----:B0-----:R-:W-:Y:S10]  /*0240*/  BAR.SYNC.DEFER_BLOCKING 0x0 ;  /* 0x0000000000007b1d */ /* 0x001ff40000010000 */
.L_x_35:
[----:B------:R-:W-:Y:S01]  /*0250*/  LEA R12, R5, UR5, 0x1 ;  /* 0x00000005050c7c11 */ /* 0x000fe2000f8e08ff */
[----:B------:R-:W-:Y:S01]  /*0260*/  HFMA2 R13, -RZ, RZ, 0, 0 ;  /* 0x00000000ff0d7431 */ /* 0x000fe200000001ff */
[----:B------:R-:W-:Y:S01]  /*0270*/  MOV R14, RZ ;  /* 0x000000ff000e7202 */ /* 0x000fe20000000f00 */
[----:B------:R-:W-:Y:S01]  /*0280*/  IMAD.MOV.U32 R4, RZ, RZ, RZ ;  /* 0x000000ffff047224 */ /* 0x000fe200078e00ff */
[C---:B------:R-:W-:Y:S01]  /*0290*/  SHF.L.U32 R2, R12.reuse, 0x6, RZ ;  /* 0x000000060c027819 */ /* 0x040fe200000006ff */
[----:B------:R-:W-:Y:S01]  /*02a0*/  UIADD3 UR11, UPT, UPT, UR7, 0x40, URZ ;  /* 0x00000040070b7890 */ /* 0x000fe2000fffe0ff */
[----:B------:R-:W-:Y:S01]  /*02b0*/  LEA R12, P0, R12, 0x40f, 0xa ;  /* 0x0000040f0c0c7811 */ /* 0x000fe200078050ff */
[----:B------:R-:W-:Y:S02]  /*02c0*/  UMOV UR6, 0x40 ;  /* 0x0000004000067882 */ /* 0x000fe40000000000 */
[----:B------:R-:W-:Y:S01]  /*02d0*/  IMAD.WIDE.U32 R2, R2, 0x4, RZ ;  /* 0x0000000402027825 */ /* 0x000fe200078e00ff */
[----:B------:R-:W-:-:S03]  /*02e0*/  IADD3.X R6, PT, PT, RZ, RZ, RZ, P0, !PT ;  /* 0x000000ffff067210 */ /* 0x000fc600007fe4ff */
[----:B------:R-:W-:Y:S02]  /*02f0*/  IMAD.MOV.U32 R7, RZ, RZ, R3 ;  /* 0x000000ffff077224 */ /* 0x000fe400078e0003 */
[----:B------:R-:W-:-:S07]  /*0300*/  HFMA2 R3, -RZ, RZ, 0, 0 ;  /* 0x00000000ff037431 */ /* 0x000fce00000001ff */
.L_x_4:
[C---:B------:R-:W-:Y:S01]  /*0310*/  LEA R8, R5.reuse, UR5, 0x1 ;  /* 0x0000000505087c11 */ /* 0x040fe2000f8e08ff */
[----:B------:R-:W-:Y:S01]  /*0320*/  UIADD3 UR6, UPT, UPT, UR6, 0x80, URZ ;  /* 0x0000008006067890 */ /* 0x000fe2000fffe0ff */
[----:B------:R-:W-:Y:S01]  /*0330*/  LEA R9, R5, UR5, 0x1 ;  /* 0x0000000505097c11 */ /* 0x000fe2000f8e08ff */
[----:B------:R-:W-:Y:S01]  /*0340*/  BSSY.RECONVERGENT B0, `(.L_x_0) ;  /* 0x0000166000007945 */ /* 0x000fe20003800200 */
[----:B------:R-:W-:Y:S01]  /*0350*/  ISETP.GT.U32.AND P1, PT, R8, 0x3fff, PT ;  /* 0x00003fff0800780c */ /* 0x000fe20003f24070 */
[----:B------:R-:W-:Y:S01]  /*0360*/  UISETP.NE.AND UP1, UPT, UR6, 0x2040, UPT ;  /* 0x000020400600788c */ /* 0x000fe2000bf25270 */
[----:B------:R-:W-:-:S11]  /*0370*/  ISETP.GT.U32.AND P0, PT, R9, 0x3ffe, PT ;  /* 0x00003ffe0900780c */ /* 0x000fd60003f04070 */
[----:B------:R-:W-:Y:S05]  /*0380*/  @P1 BRA `(.L_x_1) ;  /* 0x0000001400841947 */ /* 0x000fea0003800000 */
[----:B------:R-:W-:Y:S01]  /*0390*/  IMAD.U32 R10, RZ, RZ, UR8 ;  /* 0x00000008ff0a7e24 */ /* 0x000fe2000f8e00ff */
[----:B------:R-:W-:Y:S01]  /*03a0*/  MOV R11, UR9 ;  /* 0x00000009000b7c02 */ /* 0x000fe20008000f00 */
[----:B------:R-:W-:Y:S01]  /*03b0*/  IMAD.U32 R9, RZ, RZ, UR9 ;  /* 0x00000009ff097e24 */ /* 0x000fe2000f8e00ff */
[----:B------:R-:W-:-:S04]  /*03c0*/  MOV R8, UR8 ;  /* 0x0000000800087c02 */ /* 0x000fc80008000f00 */
[----:B------:R-:W2:Y:S04]  /*03d0*/  LDG.E.64.CONSTANT R10, desc[UR16][R10.64] ;  /* 0x000000100a0a7981 */ /* 0x000ea8000c1e9b00 */
[----:B------:R-:W3:Y:S01]  /*03e0*/  LDG.E.64.CONSTANT R8, desc[UR16][R8.64+0x10] ;  /* 0x0000101008087981 */ /* 0x000ee2000c1e9b00 */
[-C--:B--2---:R-:W-:Y:S02]  /*03f0*/  IADD3 R18, P1, PT, R10, R12.reuse, RZ ;  /* 0x0000000c0a127210 */ /* 0x084fe40007f3e0ff */
[----:B---3--:R-:W-:Y:S02]  /*0400*/  IADD3 R16, P2, PT, R8, R12, RZ ;  /* 0x0000000c08107210 */ /* 0x008fe40007f5e0ff */
[-C--:B------:R-:W-:Y:S02]  /*0410*/  IADD3.X R19, PT, PT, R11, R6.reuse, RZ, P1, !PT ;  /* 0x000000060b137210 */ /* 0x080fe40000ffe4ff */
[----:B------:R-:W-:-:S03]  /*0420*/  IADD3.X R17, PT, PT, R9, R6, RZ, P2, !PT ;  /* 0x0000000609117210 */ /* 0x000fc600017fe4ff */
[----:B------:R-:W2:Y:S04]  /*0430*/  LD.E.U8 R23, desc[UR16][R18.64+-0x40f] ;  /* 0xfffbf11012177980 */ /* 0x000ea8000c101100 */
[----:B------:R-:W3:Y:S04]  /*0440*/  LD.E.U8 R24, desc[UR16][R16.64+-0x40f] ;  /* 0xfffbf11010187980 */ /* 0x000ee8000c101100 */
[----:B------:R-:W4:Y:S04]  /*0450*/  LD.E.U8 R20, desc[UR16][R18.64+-0x40e] ;  /* 0xfffbf21012147980 */ /* 0x000f28000c101100 */
[----:B------:R-:W5:Y:S04]  /*0460*/  LD.E.U8 R22, desc[UR16][R16.64+-0x40e] ;  /* 0xfffbf21010167980 */ /* 0x000f68000c101100 */
[----:B------:R-:W5:Y:S04]  /*0470*/  LD.E.U8 R21, desc[UR16][R18.64+-0x40d] ;  /* 0xfffbf31012157980 */ /* 0x000f68000c101100 */
[----:B------:R-:W5:Y:S01]  /*0480*/  LD.E.U8 R15, desc[UR16][R16.64+-0x40d] ;  /* 0xfffbf310100f7980 */ /* 0x000f62000c101100 */
[----:B--2---:R-:W-:-:S02]  /*0490*/  SHF.R.U32.HI R8, RZ, 0x4, R23 ;  /* 0x00000004ff087819 */ /* 0x004fc40000011617 */
[----:B------:R-:W-:Y:S02]  /*04a0*/  SHF.L.U32 R23, R23, 0x2, RZ ;  /* 0x0000000217177819 */ /* 0x000fe400000006ff */
[----:B---3--:R-:W-:Y:S01]  /*04b0*/  SHF.R.U32.HI R9, RZ, 0x4, R24 ;  /* 0x00000004ff097819 */ /* 0x008fe20000011618 */
[----:B------:R-:W-:Y:S01]  /*04c0*/  IMAD.SHL.U32 R25, R8, 0x4, RZ ;  /* 0x0000000408197824 */ /* 0x000fe200078e00ff */
[----:B------:R-:W-:Y:S01]  /*04d0*/  LOP3.LUT R23, R23, 0x3c, RZ, 0xc0, !PT ;  /* 0x0000003c17177812 */ /* 0x000fe200078ec0ff */
[----:B------:R-:W-:Y:S01]  /*04e0*/  IMAD.SHL.U32 R24, R24, 0x4, RZ ;  /* 0x0000000418187824 */ /* 0x000fe200078e00ff */
[----:B------:R-:W-:Y:S01]  /*04f0*/  SHF.L.U32 R27, R9, 0x2, RZ ;  /* 0x00000002091b7819 */ /* 0x000fe200000006ff */
[----:B------:R0:W1:Y:S01]  /*0500*/  LDC R26, c[0x3][R25] ;  /* 0x00c00000191a7b82 */ /* 0x0000620000000800 */
[----:B------:R-:W1:Y:S07]  /*0510*/  LDS.128 R8, [UR11+-0x40] ;  /* 0xffffc00bff087984 */ /* 0x000e6e0008000c00 */
[----:B------:R-:W2:Y:S01]  /*0520*/  LDC R28, c[0x3][R27] ;  /* 0x00c000001b1c7b82 */ /* 0x000ea20000000800 */
[----:B0-----:R-:W-:-:S07]  /*0530*/  LOP3.LUT R25, R24, 0x3c, RZ, 0xc0, !PT ;  /* 0x0000003c18197812 */ /* 0x001fce00078ec0ff */
[----:B------:R-:W0:Y:S01]  /*0540*/  LDC R23, c[0x3][R23] ;  /* 0x00c0000017177b82 */ /* 0x000e220000000800 */
[-C--:B-1----:R-:W-:Y:S01]  /*0550*/  FMUL R26, R26, R9.reuse ;  /* 0x000000091a1a7220 */ /* 0x082fe20000400000 */
[----:B--2---:R-:W-:Y:S01]  /*0560*/  FMUL R9, R28, R9 ;  /* 0x000000091c097220 */ /* 0x004fe20000400000 */
[----:B----4-:R-:W-:Y:S02]  /*0570*/  SHF.R.U32.HI R28, RZ, 0x4, R20 ;  /* 0x00000004ff1c7819 */ /* 0x010fe40000011614 */
[----:B------:R-:W-:Y:S02]  /*0580*/  SHF.L.U32 R20, R20, 0x2, RZ ;  /* 0x0000000214147819 */ /* 0x000fe400000006ff */
[----:B------:R-:W-:Y:S02]  /*0590*/  SHF.L.U32 R29, R28, 0x2, RZ ;  /* 0x000000021c1d7819 */ /* 0x000fe400000006ff */
[----:B------:R1:W2:Y:S01]  /*05a0*/  LDC R28, c[0x3][R25] ;  /* 0x00c00000191c7b82 */ /* 0x0002a20000000800 */
[----:B------:R-:W-:Y:S01]  /*05b0*/  LOP3.LUT R27, R20, 0x3c, RZ, 0xc0, !PT ;  /* 0x0000003c141b7812 */ /* 0x000fe200078ec0ff */
[----:B0-----:R-:W-:Y:S01]  /*05c0*/  FFMA R20, R23, R8, R26 ;  /* 0x0000000817147223 */ /* 0x001fe2000000001a */
[----:B-----5:R-:W-:Y:S01]  /*05d0*/  SHF.R.U32.HI R26, RZ, 0x4, R22 ;  /* 0x00000004ff1a7819 */ /* 0x020fe20000011616 */
[----:B------:R-:W-:-:S04]  /*05e0*/  IMAD.SHL.U32 R22, R22, 0x4, RZ ;  /* 0x0000000416167824 */ /* 0x000fc800078e00ff */
[----:B------:R-:W0:Y:S01]  /*05f0*/  LDC R24, c[0x3][R29] ;  /* 0x00c000001d187b82 */ /* 0x000e220000000800 */
[----:B------:R-:W-:-:S07]  /*0600*/  LOP3.LUT R22, R22, 0x3c, RZ, 0xc0, !PT ;  /* 0x0000003c16167812 */ /* 0x000fce00078ec0ff */
[----:B------:R3:W4:Y:S02]  /*0610*/  LDC R23, c[0x3][R27] ;  /* 0x00c000001b177b82 */ /* 0x0007240000000800 */
[----:B---3--:R-:W-:-:S06]  /*0620*/  SHF.L.U32 R27, R26, 0x2, RZ ;  /* 0x000000021a1b7819 */ /* 0x008fcc00000006ff */
[----:B-1----:R2:W1:Y:S08]  /*0630*/  LDC R25, c[0x3][R22] ;  /* 0x00c0000016197b82 */ /* 0x0024700000000800 */
[----:B------:R3:W5:Y:S02]  /*0640*/  LDC R26, c[0x3][R27] ;  /* 0x00c000001b1a7b82 */ /* 0x0007640000000800 */
[----:B---3--:R-:W3:Y:S01]  /*0650*/  LD.E.U8 R27, desc[UR16][R16.64+-0x40c] ;  /* 0xfffbf410101b7980 */ /* 0x008ee2000c101100 */
[----:B--2---:R-:W-:Y:S01]  /*0660*/  FFMA R22, R28, R8, R9 ;  /* 0x000000081c167223 */ /* 0x004fe20000000009 */
[----:B------:R-:W-:-:S02]  /*0670*/  SHF.R.U32.HI R8, RZ, 0x4, R21 ;  /* 0x00000004ff087819 */ /* 0x000fc40000011615 */
[----:B------:R-:W-:-:S03]  /*0680*/  SHF.L.U32 R21, R21, 0x2, RZ ;  /* 0x0000000215157819 */ /* 0x000fc600000006ff */
[----:B------:R-:W-:Y:S01]  /*0690*/  IMAD.SHL.U32 R28, R8, 0x4, RZ ;  /* 0x00000004081c7824 */ /* 0x000fe200078e00ff */
[----:B------:R-:W-:Y:S01]  /*06a0*/  SHF.R.U32.HI R8, RZ, 0x4, R15 ;  /* 0x00000004ff087819 */ /* 0x000fe2000001160f */
[----:B0-----:R-:W-:Y:S01]  /*06b0*/  FMUL R24, R24, R11 ;  /* 0x0000000b18187220 */ /* 0x001fe20000400000 */
[----:B------:R-:W-:-:S04]  /*06c0*/  LOP3.LUT R29, R21, 0x3c, RZ, 0xc0, !PT ;  /* 0x0000003c151d7812 */ /* 0x000fc800078ec0ff */
[----:B------:R-:W0:Y:S01]  /*06d0*/  LDC R21, c[0x3][R29] ;  /* 0x00c000001d157b82 */ /* 0x000e220000000800 */
[----:B----4-:R-:W-:-:S07]  /*06e0*/  FFMA R23, R23, R10, R24 ;  /* 0x0000000a17177223 */ /* 0x010fce0000000018 */
[----:B------:R2:W4:Y:S02]  /*06f0*/  LDC R24, c[0x3][R28] ;  /* 0x00c000001c187b82 */ /* 0x0005240000000800 */
[----:B--2---:R-:W-:Y:S01]  /*0700*/  SHF.L.U32 R28, R8, 0x2, RZ ;  /* 0x00000002081c7819 */ /* 0x004fe200000006ff */
[----:B-----5:R-:W-:-:S05]  /*0710*/  FMUL R8, R26, R11 ;  /* 0x0000000b1a087220 */ /* 0x020fca0000400000 */
[----:B------:R-:W2:Y:S01]  /*0720*/  LDC R26, c[0x3][R28] ;  /* 0x00c000001c1a7b82 */ /* 0x000ea20000000800 */
[----:B-1----:R-:W-:Y:S02]  /*0730*/  FFMA R25, R25, R10, R8 ;  /* 0x0000000a19197223 */ /* 0x002fe40000000008 */
[----:B------:R-:W4:Y:S01]  /*0740*/  LDS.128 R8, [UR11+-0x30] ;  /* 0xffffd00bff087984 */ /* 0x000f220008000c00 */
[----:B------:R-:W-:-:S04]  /*0750*/  SHF.L.U32 R15, R15, 0x2, RZ ;  /* 0x000000020f0f7819 */ /* 0x000fc800000006ff */
[----:B------:R-:W-:-:S06]  /*0760*/  LOP3.LUT R15, R15, 0x3c, RZ, 0xc0, !PT ;  /* 0x0000003c0f0f7812 */ /* 0x000fcc00078ec0ff */
[----:B------:R-:W1:Y:S01]  /*0770*/  LDC R15, c[0x3][R15] ;  /* 0x00c000000f0f7b82 */ /* 0x000e620000000800 */
[----:B----4-:R-:W-:-:S04]  /*0780*/  FMUL R24, R24, R9 ;  /* 0x0000000918187220 */ /* 0x010fc80000400000 */
[-C--:B0-----:R-:W-:Y:S01]  /*0790*/  FFMA R24, R21, R8.reuse, R24 ;  /* 0x0000000815187223 */ /* 0x081fe20000000018 */
[----:B--2---:R-:W-:Y:S02]  /*07a0*/  FMUL R21, R26, R9 ;  /* 0x000000091a157220 */ /* 0x004fe40000400000 */
[----:B------:R-:W2:Y:S04]  /*07b0*/  LD.E.U8 R26, desc[UR16][R18.64+-0x40c] ;  /* 0xfffbf410121a7980 */ /* 0x000ea8000c101100 */
[----:B------:R-:W4:Y:S01]  /*07c0*/  LD.E.U8 R9, desc[UR16][R18.64+-0x40b] ;  /* 0xfffbf51012097980 */ /* 0x000f22000c101100 */
[----:B-1----:R-:W-:-:S03]  /*07d0*/  FFMA R15, R15, R8, R21 ;  /* 0x000000080f0f7223 */ /* 0x002fc60000000015 */
[----:B------:R-:W5:Y:S01]  /*07e0*/  LD.E.U8 R21, desc[UR16][R16.64+-0x40b] ;  /* 0xfffbf51010157980 */ /* 0x000f62000c101100 */
[----:B------:R-:W-:-:S04]  /*07f0*/  FADD R20, RZ, R20 ;  /* 0x00000014ff147221 */ /* 0x000fc80000000000 */
[----:B------:R-:W-:Y:S01]  /*0800*/  FADD R23, R20, R23 ;  /* 0x0000001714177221 */ /* 0x000fe20000000000 */
[----:B------:R-:W-:-:S04]  /*0810*/  FADD R22, RZ, R22 ;  /* 0x00000016ff167221 */ /* 0x000fc80000000000 */
[----:B------:R-:W-:Y:S01]  /*0820*/  FADD R22, R22, R25 ;  /* 0x0000001916167221 */ /* 0x000fe20000000000 */
[----:B---3--:R-:W-:Y:S02]  /*0830*/  SHF.R.U32.HI R20, RZ, 0x4, R27 ;  /* 0x00000004ff147819 */ /* 0x008fe4000001161b */
[----:B------:R-:W-:-:S03]  /*0840*/  SHF.L.U32 R27, R27, 0x2, RZ ;  /* 0x000000021b1b7819 */ /* 0x000fc600000006ff */
[----:B------:R-:W-:Y:S01]  /*0850*/  IMAD.SHL.U32 R28, R20, 0x4, RZ ;  /* 0x00000004141c7824 */ /* 0x000fe200078e00ff */
[----:B------:R-:W-:-:S05]  /*0860*/  LOP3.LUT R20, R27, 0x3c, RZ, 0xc0, !PT ;  /* 0x0000003c1b147812 */ /* 0x000fca00078ec0ff */
[----:B------:R-:W0:Y:S08]  /*0870*/  LDC R28, c[0x3][R28] ;  /* 0x00c000001c1c7b82 */ /* 0x000e300000000800 */
[----:B------:R1:W3:Y:S02]  /*0880*/  LDC R25, c[0x3][R20] ;  /* 0x00c0000014197b82 */ /* 0x0002e40000000800 */
[----:B-1----:R-:W-:Y:S01]  /*0890*/  FADD R20, R23, R24 ;  /* 0x0000001817147221 */ /* 0x002fe20000000000 */
[----:B--2---:R-:W-:Y:S01]  /*08a0*/  IMAD.SHL.U32 R8, R26, 0x4, RZ ;  /* 0x000000041a087824 */ /* 0x004fe200078e00ff */
[----:B------:R-:W-:-:S04]  /*08b0*/  SHF.R.U32.HI R26, RZ, 0x4, R26 ;  /* 0x00000004ff1a7819 */ /* 0x000fc8000001161a */
[----:B------:R-:W-:Y:S02]  /*08c0*/  SHF.L.U32 R26, R26, 0x2, RZ ;  /* 0x000000021a1a7819 */ /* 0x000fe400000006ff */
[----:B------:R-:W-:Y:S02]  /*08d0*/  LOP3.LUT R29, R8, 0x3c, RZ, 0xc0, !PT ;  /* 0x0000003c081d7812 */ /* 0x000fe400078ec0ff */
[----:B------:R1:W2:Y:S08]  /*08e0*/  LDC R8, c[0x3][R26] ;  /* 0x00c000001a087b82 */ /* 0x0002b00000000800 */
[----:B------:R5:W2:Y:S01]  /*08f0*/  LDC R27, c[0x3][R29] ;  /* 0x00c000001d1b7b82 */ /* 0x000aa20000000800 */
[----:B----4-:R-:W-:-:S04]  /*0900*/  SHF.R.U32.HI R23, RZ, 0x4, R9 ;  /* 0x00000004ff177819 */ /* 0x010fc80000011609 */
[----:B------:R-:W-:Y:S02]  /*0910*/  SHF.L.U32 R23, R23, 0x2, RZ ;  /* 0x0000000217177819 */ /* 0x000fe400000006ff */
[----:B------:R-:W-:Y:S02]  /*0920*/  SHF.L.U32 R9, R9, 0x2, RZ ;  /* 0x0000000209097819 */ /* 0x000fe400000006ff */
[----:B-1----:R1:W4:Y:S01]  /*0930*/  LDC R26, c[0x3][R23] ;  /* 0x00c00000171a7b82 */ /* 0x0023220000000800 */
[----:B0-----:R-:W-:Y:S01]  /*0940*/  FMUL R24, R28, R11 ;  /* 0x0000000b1c187220 */ /* 0x001fe20000400000 */
[----:B------:R-:W-:-:S03]  /*0950*/  LOP3.LUT R9, R9, 0x3c, RZ, 0xc0, !PT ;  /* 0x0000003c09097812 */ /* 0x000fc600078ec0ff */
[----:B---3--:R-:W-:-:S03]  /*0960*/  FFMA R24, R25, R10, R24 ;  /* 0x0000000a19187223 */ /* 0x008fc60000000018 */
[----:B-----5:R0:W3:Y:S01]  /*0970*/  LDC R29, c[0x3][R9] ;  /* 0x00c00000091d7b82 */ /* 0x0200e20000000800 */
[----:B--2---:R-:W-:-:S04]  /*0980*/  FMUL R8, R8, R11 ;  /* 0x0000000b08087220 */ /* 0x004fc80000400000 */
[----:B-1----:R-:W-:Y:S01]  /*0990*/  FFMA R23, R27, R10, R8 ;  /* 0x0000000a1b177223 */ /* 0x002fe20000000008 */
[----:B------:R-:W-:Y:S01]  /*09a0*/  SHF.R.U32.HI R27, RZ, 0x4, R21 ;  /* 0x00000004ff1b7819 */ /* 0x000fe20000011615 */
[----:B0-----:R-:W4:Y:S04]  /*09b0*/  LDS.128 R8, [UR11+-0x20] ;  /* 0xffffe00bff087984 */ /* 0x001f280008000c00 */
[----:B------:R-:W-:-:S06]  /*09c0*/  IMAD.SHL.U32 R27, R27, 0x4, RZ ;  /* 0x000000041b1b7824 */ /* 0x000fcc00078e00ff */
[----:B------:R-:W0:Y:S01]  /*09d0*/  LDC R27, c[0x3][R27] ;  /* 0x00c000001b1b7b82 */ /* 0x000e220000000800 */
[----:B------:R-:W-:-:S04]  /*09e0*/  SHF.L.U32 R21, R21, 0x2, RZ ;  /* 0x0000000215157819 */ /* 0x000fc800000006ff */
[----:B------:R-:W-:-:S04]  /*09f0*/  LOP3.LUT R21, R21, 0x3c, RZ, 0xc0, !PT ;  /* 0x0000003c15157812 */ /* 0x000fc800078ec0ff */
[----:B------:R-:W1:Y:S01]  /*0a00*/  LDC R28, c[0x3][R21] ;  /* 0x00c00000151c7b82 */ /* 0x000e620000000800 */
[-C--:B----4-:R-:W-:Y:S02]  /*0a10*/  FMUL R25, R26, R9.reuse ;  /* 0x000000091a197220 */ /* 0x090fe40000400000 */
[----:B------:R-:W2:Y:S02]  /*0a20*/  LD.E.U8 R26, desc[UR16][R18.64+-0x40a] ;  /* 0xfffbf610121a7980 */ /* 0x000ea4000c101100 */
[-C--:B---3--:R-:W-:Y:S01]  /*0a30*/  FFMA R25, R29, R8.reuse, R25 ;  /* 0x000000081d197223 */ /* 0x088fe20000000019 */
[----:B0-----:R-:W-:Y:S02]  /*0a40*/  FMUL R29, R27, R9 ;  /* 0x000000091b1d7220 */ /* 0x001fe40000400000 */
[----:B------:R-:W3:Y:S04]  /*0a50*/  LD.E.U8 R27, desc[UR16][R16.64+-0x40a] ;  /* 0xfffbf610101b7980 */ /* 0x000ee8000c101100 */
[----:B------:R-:W4:Y:S01]  /*0a60*/  LD.E.U8 R9, desc[UR16][R18.64+-0x409] ;  /* 0xfffbf71012097980 */ /* 0x000f22000c101100 */
[----:B-1----:R-:W-:Y:S01]  /*0a70*/  FFMA R21, R28, R8, R29 ;  /* 0x000000081c157223 */ /* 0x002fe2000000001d */
[----:B------:R-:W-:-:S02]  /*0a80*/  FADD R29, R22, R15 ;  /* 0x0000000f161d7221 */ /* 0x000fc40000000000 */
[----:B------:R-:W5:Y:S02]  /*0a90*/  LD.E.U8 R15, desc[UR16][R16.64+-0x409] ;  /* 0xfffbf710100f7980 */ /* 0x000f64000c101100 */
[----:B------:R-:W-:Y:S01]  /*0aa0*/  FADD R24, R29, R24 ;  /* 0x000000181d187221 */ /* 0x000fe20000000000 */
[----:B------:R-:W-:-:S04]  /*0ab0*/  FADD R20, R20, R23 ;  /* 0x0000001714147221 */ /* 0x000fc80000000000 */
[----:B------:R-:W-:Y:S01]  /*0ac0*/  FADD R25, R20, R25 ;  /* 0x0000001914197221 */ /* 0x000fe20000000000 */
[----:B--2---:R-:W-:Y:S02]  /*0ad0*/  SHF.L.U32 R8, R26, 0x2, RZ ;  /* 0x000000021a087819 */ /* 0x004fe400000006ff */
[----:B------:R-:W-:-:S04]  /*0ae0*/  SHF.R.U32.HI R26, RZ, 0x4, R26 ;  /* 0x00000004ff1a7819 */ /* 0x000fc8000001161a */
[----:B------:R-:W-:Y:S02]  /*0af0*/  SHF.L.U32 R28, R26, 0x2, RZ ;  /* 0x000000021a1c7819 */ /* 0x000fe400000006ff */
[----:B------:R-:W-:Y:S02]  /*0b00*/  LOP3.LUT R29, R8, 0x3c, RZ, 0xc0, !PT ;  /* 0x0000003c081d7812 */ /* 0x000fe400078ec0ff */
[----:B------:R-:W0:Y:S01]  /*0b10*/  LDC R8, c[0x3][R28] ;  /* 0x00c000001c087b82 */ /* 0x000e220000000800 */
[----:B---3--:R-:W-:Y:S01]  /*0b20*/  SHF.R.U32.HI R23, RZ, 0x4, R27 ;  /* 0x00000004ff177819 */ /* 0x008fe2000001161b */
[----:B------:R-:W-:-:S06]  /*0b30*/  IMAD.SHL.U32 R22, R27, 0x4, RZ ;  /* 0x000000041b167824 */ /* 0x000fcc00078e00ff */
[----:B------:R1:W2:Y:S01]  /*0b40*/  LDC R27, c[0x3][R29] ;  /* 0x00c000001d1b7b82 */ /* 0x0002a20000000800 */
[----:B------:R-:W-:Y:S02]  /*0b50*/  SHF.L.U32 R26, R23, 0x2, RZ ;  /* 0x00000002171a7819 */ /* 0x000fe400000006ff */
[----:B------:R-:W-:-:S05]  /*0b60*/  LOP3.LUT R23, R22, 0x3c, RZ, 0xc0, !PT ;  /* 0x0000003c16177812 */ /* 0x000fca00078ec0ff */
[----:B------:R3:W5:Y:S08]  /*0b70*/  LDC R22, c[0x3][R26] ;  /* 0x00c000001a167b82 */ /* 0x0007700000000800 */
[----:B------:R-:W5:Y:S01]  /*0b80*/  LDC R23, c[0x3][R23] ;  /* 0x00c0000017177b82 */ /* 0x000f620000000800 */
[----:B----4-:R-:W-:-:S04]  /*0b90*/  SHF.R.U32.HI R20, RZ, 0x4, R9 ;  /* 0x00000004ff147819 */ /* 0x010fc80000011609 */
[----:B------:R-:W-:Y:S01]  /*0ba0*/  SHF.L.U32 R20, R20, 0x2, RZ ;  /* 0x0000000214147819 */ /* 0x000fe200000006ff */
[----:B------:R-:W-:-:S03]  /*0bb0*/  IMAD.SHL.U32 R9, R9, 0x4, RZ ;  /* 0x0000000409097824 */ /* 0x000fc600078e00ff */
[----:B---3--:R2:W3:Y:S02]  /*0bc0*/  LDC R26, c[0x3][R20] ;  /* 0x00c00000141a7b82 */ /* 0x0084e40000000800 */
[----:B------:R-:W-:Y:S01]  /*0bd0*/  LOP3.LUT R9, R9, 0x3c, RZ, 0xc0, !PT ;  /* 0x0000003c09097812 */ /* 0x000fe200078ec0ff */
[----:B0-----:R-:W-:-:S05]  /*0be0*/  FMUL R8, R8, R11 ;  /* 0x0000000b08087220 */ /* 0x001fca0000400000 */
[----:B-1----:R0:W1:Y:S01]  /*0bf0*/  LDC R29, c[0x3][R9] ;  /* 0x00c00000091d7b82 */ /* 0x0020620000000800 */
[----:B--2---:R-:W-:Y:S01]  /*0c00*/  FFMA R20, R27, R10, R8 ;  /* 0x0000000a1b147223 */ /* 0x004fe20000000008 */
[----:B-----5:R-:W-:-:S04]  /*0c10*/  SHF.R.U32.HI R27, RZ, 0x4, R15 ;  /* 0x00000004ff1b7819 */ /* 0x020fc8000001160f */
[----:B------:R-:W-:Y:S01]  /*0c20*/  SHF.L.U32 R27, R27, 0x2, RZ ;  /* 0x000000021b1b7819 */ /* 0x000fe200000006ff */
[----:B------:R-:W-:-:S05]  /*0c30*/  FMUL R22, R22, R11 ;  /* 0x0000000b16167220 */ /* 0x000fca0000400000 */
[----:B------:R-:W2:Y:S01]  /*0c40*/  LDC R27, c[0x3][R27] ;  /* 0x00c000001b1b7b82 */ /* 0x000ea20000000800 */
[----:B------:R-:W-:Y:S02]  /*0c50*/  FFMA R22, R23, R10, R22 ;  /* 0x0000000a17167223 */ /* 0x000fe40000000016 */
[----:B0-----:R-:W3:Y:S02]  /*0c60*/  LDS.128 R8, [UR11+-0x10] ;  /* 0xfffff00bff087984 */ /* 0x001ee40008000c00 */
[-C--:B---3--:R-:W-:Y:S02]  /*0c70*/  FMUL R23, R26, R9.reuse ;  /* 0x000000091a177220 */ /* 0x088fe40000400000 */
[----:B------:R-:W3:Y:S02]  /*0c80*/  LD.E.U8 R26, desc[UR16][R18.64+-0x407] ;  /* 0xfffbf910121a7980 */ /* 0x000ee4000c101100 */
[----:B-1----:R-:W-:Y:S01]  /*0c90*/  FFMA R23, R29, R8, R23 ;  /* 0x000000081d177223 */ /* 0x002fe20000000017 */
[----:B--2---:R-:W-:-:S02]  /*0ca0*/  FMUL R29, R27, R9 ;  /* 0x000000091b1d7220 */ /* 0x004fc40000400000 */
[----:B------:R-:W2:Y:S04]  /*0cb0*/  LD.E.U8 R9, desc[UR16][R18.64+-0x408] ;  /* 0xfffbf81012097980 */ /* 0x000ea8000c101100 */
[----:B------:R-:W4:Y:S01]  /*0cc0*/  LD.E.U8 R27, desc[UR16][R16.64+-0x408] ;  /* 0xfffbf810101b7980 */ /* 0x000f22000c101100 */
[----:B------:R-:W-:-:S05]  /*0cd0*/  IMAD.SHL.U32 R15, R15, 0x4, RZ ;  /* 0x000000040f0f7824 */ /* 0x000fca00078e00ff */
[----:B------:R-:W-:-:S04]  /*0ce0*/  LOP3.LUT R15, R15, 0x3c, RZ, 0xc0, !PT ;  /* 0x0000003c0f0f7812 */ /* 0x000fc800078ec0ff */
[----:B------:R-:W0:Y:S02]  /*0cf0*/  LDC R28, c[0x3][R15] ;  /* 0x00c000000f1c7b82 */ /* 0x000e240000000800 */
[----:B0-----:R-:W-:Y:S01]  /*0d00*/  FFMA R15, R28, R8, R29 ;  /* 0x000000081c0f7223 */ /* 0x001fe2000000001d */
[----:B------:R-:W-:Y:S02]  /*0d10*/  FADD R29, R24, R21 ;  /* 0x00000015181d7221 */ /* 0x000fe40000000000 */
[----:B------:R-:W5:Y:S01]  /*0d20*/  LD.E.U8 R21, desc[UR16][R16.64+-0x407] ;  /* 0xfffbf91010157980 */ /* 0x000f62000c101100 */
[----:B------:R-:W-:Y:S01]  /*0d30*/  FADD R20, R25, R20 ;  /* 0x0000001419147221 */ /* 0x000fe20000000000 */
[----:B------:R-:W-:-:S03]  /*0d40*/  FADD R22, R29, R22 ;  /* 0x000000161d167221 */ /* 0x000fc60000000000 */
[----:B------:R-:W-:Y:S01]  /*0d50*/  FADD R23, R20, R23 ;  /* 0x0000001714177221 */ /* 0x000fe20000000000 */
[----:B--2---:R-:W-:Y:S02]  /*0d60*/  SHF.L.U32 R8, R9, 0x2, RZ ;  /* 0x0000000209087819 */ /* 0x004fe400000006ff */
[----:B------:R-:W-:Y:S02]  /*0d70*/  SHF.R.U32.HI R9, RZ, 0x4, R9 ;  /* 0x00000004ff097819 */ /* 0x000fe40000011609 */
[----:B----4-:R-:W-:Y:S02]  /*0d80*/  SHF.R.U32.HI R25, RZ, 0x4, R27 ;  /* 0x00000004ff197819 */ /* 0x010fe4000001161b */
[----:B------:R-:W-:Y:S01]  /*0d90*/  SHF.L.U32 R24, R27, 0x2, RZ ;  /* 0x000000021b187819 */ /* 0x000fe200000006ff */
[----:B------:R-:W-:Y:S01]  /*0da0*/  IMAD.SHL.U32 R28, R9, 0x4, RZ ;  /* 0x00000004091c7824 */ /* 0x000fe200078e00ff */
[----:B------:R-:W-:Y:S02]  /*0db0*/  SHF.L.U32 R29, R25, 0x2, RZ ;  /* 0x00000002191d7819 */ /* 0x000fe400000006ff */
[----:B------:R-:W-:-:S02]  /*0dc0*/  LOP3.LUT R9, R8, 0x3c, RZ, 0xc0, !PT ;  /* 0x0000003c08097812 */ /* 0x000fc400078ec0ff */
[----:B------:R-:W-:Y:S01]  /*0dd0*/  LOP3.LUT R25, R24, 0x3c, RZ, 0xc0, !PT ;  /* 0x0000003c18197812 */ /* 0x000fe200078ec0ff */
[----:B------:R0:W1:Y:S08]  /*0de0*/  LDC R8, c[0x3][R28] ;  /* 0x00c000001c087b82 */ /* 0x0000700000000800 */
[----:B------:R-:W2:Y:S08]  /*0df0*/  LDC R24, c[0x3][R29] ;  /* 0x00c000001d187b82 */ /* 0x000eb00000000800 */
[----:B------:R-:W4:Y:S08]  /*0e00*/  LDC R9, c[0x3][R9] ;  /* 0x00c0000009097b82 */ /* 0x000f300000000800 */
[----:B------:R-:W5:Y:S01]  /*0e10*/  LDC R25, c[0x3][R25] ;  /* 0x00c0000019197b82 */ /* 0x000f620000000800 */
[----:B---3--:R-:W-:-:S02]  /*0e20*/  SHF.R.U32.HI R20, RZ, 0x4, R26 ;  /* 0x00000004ff147819 */ /* 0x008fc4000001161a */
[----:B------:R-:W-:-:S03]  /*0e30*/  SHF.L.U32 R26, R26, 0x2, RZ ;  /* 0x000000021a1a7819 */ /* 0x000fc600000006ff */
[----:B------:R-:W-:Y:S01]  /*0e40*/  IMAD.SHL.U32 R20, R20, 0x4, RZ ;  /* 0x0000000414147824 */ /* 0x000fe200078e00ff */
[----:B0-----:R-:W-:-:S05]  /*0e50*/  LOP3.LUT R28, R26, 0x3c, RZ, 0xc0, !PT ;  /* 0x0000003c1a1c7812 */ /* 0x001fca00078ec0ff */
[----:B------:R-:W0:Y:S08]  /*0e60*/  LDC R20, c[0x3][R20] ;  /* 0x00c0000014147b82 */ /* 0x000e300000000800 */
[----:B------:R3:W0:Y:S01]  /*0e70*/  LDC R27, c[0x3][R28] ;  /* 0x00c000001c1b7b82 */ /* 0x0006220000000800 */
[-C--:B-1----:R-:W-:Y:S01]  /*0e80*/  FMUL R8, R8, R11.reuse ;  /* 0x0000000b08087220 */ /* 0x082fe20000400000 */
[----:B---3--:R-:W3:Y:S01]  /*0e90*/  LD.E.U8 R28, desc[UR16][R16.64+-0x406] ;  /* 0xfffbfa10101c7980 */ /* 0x008ee2000c101100 */
[----:B--2---:R-:W-:-:S02]  /*0ea0*/  FMUL R26, R24, R11 ;  /* 0x0000000b181a7220 */ /* 0x004fc40000400000 */
[-C--:B----4-:R-:W-:Y:S02]  /*0eb0*/  FFMA R24, R9, R10.reuse, R8 ;  /* 0x0000000a09187223 */ /* 0x090fe40000000008 */
[----:B-----5:R-:W-:Y:S02]  /*0ec0*/  FFMA R25, R25, R10, R26 ;  /* 0x0000000a19197223 */ /* 0x020fe4000000001a */
[----:B------:R-:W0:Y:S02]  /*0ed0*/  LDS.128 R8, [UR11] ;  /* 0x0000000bff087984 */ /* 0x000e240008000c00 */
[----:B0-----:R-:W-:-:S04]  /*0ee0*/  FMUL R26, R20, R9 ;  /* 0x00000009141a7220 */ /* 0x001fc80000400000 */
[----:B------:R-:W-:Y:S01]  /*0ef0*/  FFMA R26, R27, R8, R26 ;  /* 0x000000081b1a7223 */ /* 0x000fe2000000001a */
[----:B------:R-:W-:-:S04]  /*0f00*/  SHF.R.U32.HI R27, RZ, 0x4, R21 ;  /* 0x00000004ff1b7819 */ /* 0x000fc80000011615 */
[----:B------:R-:W-:-:S06]  /*0f10*/  SHF.L.U32 R27, R27, 0x2, RZ ;  /* 0x000000021b1b7819 */ /* 0x000fcc00000006ff */
[----:B------:R-:W0:Y:S02]  /*0f20*/  LDC R27, c[0x3][R27] ;  /* 0x00c000001b1b7b82 */ /* 0x000e240000000800 */
[----:B0-----:R-:W-:Y:S02]  /*0f30*/  FMUL R29, R27, R9 ;  /* 0x000000091b1d7220 */ /* 0x001fe40000400000 */
[----:B------:R-:W2:Y:S04]  /*0f40*/  LD.E.U8 R27, desc[UR16][R18.64+-0x406] ;  /* 0xfffbfa10121b7980 */ /* 0x000ea8000c101100 */
[----:B------:R-:W4:Y:S01]  /*0f50*/  LD.E.U8 R9, desc[UR16][R18.64+-0x405] ;  /* 0xfffbfb1012097980 */ /* 0x000f22000c101100 */
[----:B------:R-:W-:-:S03]  /*0f60*/  FADD R22, R22, R15 ;  /* 0x0000000f16167221 */ /* 0x000fc60000000000 */
[----:B------:R-:W5:Y:S01]  /*0f70*/  LD.E.U8 R15, desc[UR16][R16.64+-0x405] ;  /* 0xfffbfb10100f7980 */ /* 0x000f62000c101100 */
[----:B------:R-:W-:-:S04]  /*0f80*/  SHF.L.U32 R21, R21, 0x2, RZ ;  /* 0x0000000215157819 */ /* 0x000fc800000006ff */
[----:B------:R-:W-:-:S04]  /*0f90*/  LOP3.LUT R20, R21, 0x3c, RZ, 0xc0, !PT ;  /* 0x0000003c15147812 */ /* 0x000fc800078ec0ff */
[----:B------:R-:W0:Y:S01]  /*0fa0*/  LDC R21, c[0x3][R20] ;  /* 0x00c0000014157b82 */ /* 0x000e220000000800 */
[----:B------:R-:W-:Y:S01]  /*0fb0*/  FADD R23, R23, R24 ;  /* 0x0000001817177221 */ /* 0x000fe20000000000 */
[----:B------:R-:W-:Y:S01]  /*0fc0*/  FADD R25, R22, R25 ;  /* 0x0000001916197221 */ /* 0x000fe20000000000 */
[----:B0-----:R-:W-:Y:S02]  /*0fd0*/  FFMA R20, R21, R8, R29 ;  /* 0x0000000815147223 */ /* 0x001fe4000000001d */
[----:B------:R-:W-:Y:S01]  /*0fe0*/  FADD R26, R23, R26 ;  /* 0x0000001a171a7221 */ /* 0x000fe20000000000 */
[----:B---3--:R-:W-:Y:S02]  /*0ff0*/  SHF.R.U32.HI R24, RZ, 0x4, R28 ;  /* 0x00000004ff187819 */ /* 0x008fe4000001161c */
[----:B------:R-:W-:-:S03]  /*1000*/  SHF.L.U32 R22, R28, 0x2, RZ ;  /* 0x000000021c167819 */ /* 0x000fc600000006ff */
[----:B------:R-:W-:Y:S01]  /*1010*/  IMAD.SHL.U32 R24, R24, 0x4, RZ ;  /* 0x0000000418187824 */ /* 0x000fe200078e00ff */
[----:B------:R-:W-:-:S03]  /*1020*/  LOP3.LUT R29, R22, 0x3c, RZ, 0xc0, !PT ;  /* 0x0000003c161d7812 */ /* 0x000fc600078ec0ff */
[----:B------:R-:W0:Y:S02]  /*1030*/  LDC R22, c[0x3][R24] ;  /* 0x00c0000018167b82 */ /* 0x000e240000000800 */
[----:B0-----:R-:W-:Y:S01]  /*1040*/  FMUL R22, R22, R11 ;  /* 0x0000000b16167220 */ /* 0x001fe20000400000 */
[----:B--2---:R-:W-:Y:S01]  /*1050*/  SHF.R.U32.HI R21, RZ, 0x4, R27 ;  /* 0x00000004ff157819 */ /* 0x004fe2000001161b */
[----:B------:R-:W-:-:S03]  /*1060*/  IMAD.SHL.U32 R8, R27, 0x4, RZ ;  /* 0x000000041b087824 */ /* 0x000fc600078e00ff */
[----:B------:R-:W-:Y:S02]  /*1070*/  SHF.L.U32 R28, R21, 0x2, RZ ;  /* 0x00000002151c7819 */ /* 0x000fe400000006ff */
[----:B------:R-:W-:Y:S02]  /*1080*/  LOP3.LUT R21, R8, 0x3c, RZ, 0xc0, !PT ;  /* 0x0000003c08157812 */ /* 0x000fe400078ec0ff */
[----:B------:R0:W1:Y:S08]  /*1090*/  LDC R8, c[0x3][R28] ;  /* 0x00c000001c087b82 */ /* 0x0000700000000800 */
[----:B------:R-:W2:Y:S08]  /*10a0*/  LDC R21, c[0x3][R21] ;  /* 0x00c0000015157b82 */ /* 0x000eb00000000800 */
[----:B------:R-:W3:Y:S01]  /*10b0*/  LDC R27, c[0x3][R29] ;  /* 0x00c000001d1b7b82 */ /* 0x000ee20000000800 */
[----:B----4-:R-:W-:-:S02]  /*10c0*/  SHF.R.U32.HI R23, RZ, 0x4, R9 ;  /* 0x00000004ff177819 */ /* 0x010fc40000011609 */
[----:B------:R-:W-:Y:S02]  /*10d0*/  SHF.L.U32 R9, R9, 0x2, RZ ;  /* 0x0000000209097819 */ /* 0x000fe400000006ff */
[----:B0-----:R-:W-:Y:S02]  /*10e0*/  SHF.L.U32 R28, R23, 0x2, RZ ;  /* 0x00000002171c7819 */ /* 0x001fe400000006ff */
[----:B------:R-:W-:Y:S02]  /*10f0*/  LOP3.LUT R23, R9, 0x3c, RZ, 0xc0, !PT ;  /* 0x0000003c09177812 */ /* 0x000fe400078ec0ff */
[----:B------:R-:W0:Y:S08]  /*1100*/  LDC R24, c[0x3][R28] ;  /* 0x00c000001c187b82 */ /* 0x000e300000000800 */
[----:B------:R-:W4:Y:S01]  /*1110*/  LDC R23, c[0x3][R23] ;  /* 0x00c0000017177b82 */ /* 0x000f220000000800 */
[----:B-1----:R-:W-:-:S04]  /*1120*/  FMUL R8, R8, R11 ;  /* 0x0000000b08087220 */ /* 0x002fc80000400000 */
[-C--:B--2---:R-:W-:Y:S01]  /*1130*/  FFMA R21, R21, R10.reuse, R8 ;  /* 0x0000000a15157223 */ /* 0x084fe20000000008 */
[----:B---3--:R-:W-:Y:S02]  /*1140*/  FFMA R22, R27, R10, R22 ;  /* 0x0000000a1b167223 */ /* 0x008fe40000000016 */
[----:B------:R-:W0:Y:S02]  /*1150*/  LDS.128 R8, [UR11+0x10] ;  /* 0x0000100bff087984 */ /* 0x000e240008000c00 */
[----:B0-----:R-:W-:Y:S02]  /*1160*/  FMUL R27, R24, R9 ;  /* 0x00000009181b7220 */ /* 0x001fe40000400000 */
[----:B------:R-:W2:Y:S02]  /*1170*/  LD.E.U8 R24, desc[UR16][R18.64+-0x403] ;  /* 0xfffbfd1012187980 */ /* 0x000ea4000c101100 */
[----:B----4-:R-:W-:Y:S01]  /*1180*/  FFMA R23, R23, R8, R27 ;  /* 0x0000000817177223 */ /* 0x010fe2000000001b */
[----:B-----5:R-:W-:-:S05]  /*1190*/  SHF.R.U32.HI R27, RZ, 0x4, R15 ;  /* 0x00000004ff1b7819 */ /* 0x020fca000001160f */
[----:B------:R-:W-:-:S06]  /*11a0*/  IMAD.SHL.U32 R27, R27, 0x4, RZ ;  /* 0x000000041b1b7824 */ /* 0x000fcc00078e00ff */
[----:B------:R-:W0:Y:S02]  /*11b0*/  LDC R27, c[0x3][R27] ;  /* 0x00c000001b1b7b82 */ /* 0x000e240000000800 */
[----:B0-----:R-:W-:Y:S02]  /*11c0*/  FMUL R29, R27, R9 ;  /* 0x000000091b1d7220 */ /* 0x001fe40000400000 */
[----:B------:R-:W3:Y:S04]  /*11d0*/  LD.E.U8 R9, desc[UR16][R18.64+-0x404] ;  /* 0xfffbfc1012097980 */ /* 0x000ee8000c101100 */
[----:B------:R-:W4:Y:S01]  /*11e0*/  LD.E.U8 R27, desc[UR16][R16.64+-0x404] ;  /* 0xfffbfc10101b7980 */ /* 0x000f22000c101100 */
[----:B------:R-:W-:-:S03]  /*11f0*/  FADD R25, R25, R20 ;  /* 0x0000001419197221 */ /* 0x000fc60000000000 */
[----:B------:R-:W5:Y:S01]  /*1200*/  LD.E.U8 R20, desc[UR16][R16.64+-0x403] ;  /* 0xfffbfd1010147980 */ /* 0x000f62000c101100 */
[----:B------:R-:W-:-:S04]  /*1210*/  SHF.L.U32 R15, R15, 0x2, RZ ;  /* 0x000000020f0f7819 */ /* 0x000fc800000006ff */
[----:B------:R-:W-:-:S06]  /*1220*/  LOP3.LUT R15, R15, 0x3c, RZ, 0xc0, !PT ;  /* 0x0000003c0f0f7812 */ /* 0x000fcc00078ec0ff */
[----:B------:R-:W0:Y:S01]  /*1230*/  LDC R15, c[0x3][R15] ;  /* 0x00c000000f0f7b82 */ /* 0x000e220000000800 */
[----:B------:R-:W-:Y:S01]  /*1240*/  FADD R22, R25, R22 ;  /* 0x0000001619167221 */ /* 0x000fe20000000000 */
[----:B------:R-:W-:Y:S01]  /*1250*/  FADD R26, R26, R21 ;  /* 0x000000151a1a7221 */ /* 0x000fe20000000000 */
[----:B0-----:R-:W-:-:S03]  /*1260*/  FFMA R15, R15, R8, R29 ;  /* 0x000000080f0f7223 */ /* 0x001fc6000000001d */
[----:B------:R-:W-:Y:S01]  /*1270*/  FADD R23, R26, R23 ;  /* 0x000000171a177221 */ /* 0x000fe20000000000 */
[----:B------:R-:W-:Y:S02]  /*1280*/  FADD R22, R22, R15 ;  /* 0x0000000f16167221 */ /* 0x000fe40000000000 */
[----:B------:R-:W5:Y:S01]  /*1290*/  LD.E.U8 R15, desc[UR16][R18.64+-0x401] ;  /* 0xfffbff10120f7980 */ /* 0x000f62000c101100 */
[----:B--2---:R-:W-:Y:S01]  /*12a0*/  SHF.R.U32.HI R26, RZ, 0x4, R24 ;  /* 0x00000004ff1a7819 */ /* 0x004fe20000011618 */
[----:B------:R-:W-:Y:S01]  /*12b0*/  IMAD.SHL.U32 R24, R24, 0x4, RZ ;  /* 0x0000000418187824 */ /* 0x000fe200078e00ff */
[----:B---3--:R-:W-:Y:S02]  /*12c0*/  SHF.L.U32 R8, R9, 0x2, RZ ;  /* 0x0000000209087819 */ /* 0x008fe400000006ff */
[----:B------:R-:W-:Y:S02]  /*12d0*/  SHF.R.U32.HI R9, RZ, 0x4, R9 ;  /* 0x00000004ff097819 */ /* 0x000fe40000011609 */
[----:B----4-:R-:W-:Y:S01]  /*12e0*/  SHF.R.U32.HI R25, RZ, 0x4, R27 ;  /* 0x00000004ff197819 */ /* 0x010fe2000001161b */
[----:B------:R-:W-:Y:S01]  /*12f0*/  IMAD.SHL.U32 R21, R27, 0x4, RZ ;  /* 0x000000041b157824 */ /* 0x000fe200078e00ff */
[----:B------:R-:W-:-:S02]  /*1300*/  SHF.L.U32 R29, R9, 0x2, RZ ;  /* 0x00000002091d7819 */ /* 0x000fc400000006ff */
[----:B------:R-:W-:Y:S02]  /*1310*/  SHF.L.U32 R25, R25, 0x2, RZ ;  /* 0x0000000219197819 */ /* 0x000fe400000006ff */
[----:B------:R-:W-:Y:S02]  /*1320*/  LOP3.LUT R27, R8, 0x3c, RZ, 0xc0, !PT ;  /* 0x0000003c081b7812 */ /* 0x000fe400078ec0ff */
[----:B------:R-:W-:Y:S01]  /*1330*/  LOP3.LUT R9, R21, 0x3c, RZ, 0xc0, !PT ;  /* 0x0000003c15097812 */ /* 0x000fe200078ec0ff */
[----:B------:R0:W1:Y:S08]  /*1340*/  LDC R8, c[0x3][R29] ;  /* 0x00c000001d087b82 */ /* 0x0000700000000800 */
[----:B------:R-:W2:Y:S08]  /*1350*/  LDC R25, c[0x3][R25] ;  /* 0x00c0000019197b82 */ /* 0x000eb00000000800 */
[----:B------:R3:W4:Y:S08]  /*1360*/  LDC R21, c[0x3][R27] ;  /* 0x00c000001b157b82 */ /* 0x0007300000000800 */
[----:B------:R-:W5:Y:S01]  /*1370*/  LDC R9, c[0x3][R9] ;  /* 0x00c0000009097b82 */ /* 0x000f620000000800 */
[----:B---3--:R-:W-:-:S02]  /*1380*/  SHF.L.U32 R27, R26, 0x2, RZ ;  /* 0x000000021a1b7819 */ /* 0x008fc400000006ff */
[----:B------:R-:W-:-:S05]  /*1390*/  LOP3.LUT R26, R24, 0x3c, RZ, 0xc0, !PT ;  /* 0x0000003c181a7812 */ /* 0x000fca00078ec0ff */
[----:B------:R3:W5:Y:S01]  /*13a0*/  LDC R28, c[0x3][R27] ;  /* 0x00c000001b1c7b82 */ /* 0x0007620000000800 */
[----:B0-----:R-:W-:Y:S01]  /*13b0*/  MOV R29, UR9 ;  /* 0x00000009001d7c02 */ /* 0x001fe20008000f00 */
[----:B---3--:R-:W3:Y:S01]  /*13c0*/  LD.E.U8 R27, desc[UR16][R18.64+-0x402] ;  /* 0xfffbfe10121b7980 */ /* 0x008ee2000c101100 */
[-C--:B-1----:R-:W-:Y:S01]  /*13d0*/  FMUL R8, R8, R11.reuse ;  /* 0x0000000b08087220 */ /* 0x082fe20000400000 */
[----:B--2---:R-:W-:-:S04]  /*13e0*/  FMUL R24, R25, R11 ;  /* 0x0000000b19187220 */ /* 0x004fc80000400000 */
[----:B------:R4:W0:Y:S02]  /*13f0*/  LDC R25, c[0x3][R26] ;  /* 0x00c000001a197b82 */ /* 0x0008240000000800 */
[-C--:B----4-:R-:W-:Y:S01]  /*1400*/  FFMA R26, R21, R10.reuse, R8 ;  /* 0x0000000a151a7223 */ /* 0x090fe20000000008 */
[----:B-----5:R-:W-:Y:S02]  /*1410*/  FFMA R24, R9, R10, R24 ;  /* 0x0000000a09187223 */ /* 0x020fe40000000018 */
[----:B------:R-:W1:Y:S02]  /*1420*/  LDS.128 R8, [UR11+0x20] ;  /* 0x0000200bff087984 */ /* 0x000e640008000c00 */
[----:B-1----:R-:W-:-:S04]  /*1430*/  FMUL R28, R28, R9 ;  /* 0x000000091c1c7220 */ /* 0x002fc80000400000 */
[----:B0-----:R-:W-:Y:S01]  /*1440*/  FFMA R21, R25, R8, R28 ;  /* 0x0000000819157223 */ /* 0x001fe2000000001c */
[----:B------:R-:W-:Y:S02]  /*1450*/  SHF.R.U32.HI R28, RZ, 0x4, R20 ;  /* 0x00000004ff1c7819 */ /* 0x000fe40000011614 */
[----:B------:R-:W-:-:S03]  /*1460*/  SHF.L.U32 R20, R20, 0x2, RZ ;  /* 0x0000000214147819 */ /* 0x000fc600000006ff */
[----:B------:R-:W-:Y:S01]  /*1470*/  IMAD.SHL.U32 R28, R28, 0x4, RZ ;  /* 0x000000041c1c7824 */ /* 0x000fe200078e00ff */
[----:B------:R-:W-:-:S05]  /*1480*/  LOP3.LUT R20, R20, 0x3c, RZ, 0xc0, !PT ;  /* 0x0000003c14147812 */ /* 0x000fca00078ec0ff */
[----:B------:R-:W0:Y:S08]  /*1490*/  LDC R28, c[0x3][R28] ;  /* 0x00c000001c1c7b82 */ /* 0x000e300000000800 */
[----:B------:R0:W1:Y:S01]  /*14a0*/  LDC R25, c[0x3][R20] ;  /* 0x00c0000014197b82 */ /* 0x0000620000000800 */
[----:B------:R-:W-:Y:S01]  /*14b0*/  FADD R26, R23, R26 ;  /* 0x0000001a171a7221 */ /* 0x000fe20000000000 */
[----:B------:R-:W-:-:S02]  /*14c0*/  IMAD.U32 R23, RZ, RZ, UR9 ;  /* 0x00000009ff177e24 */ /* 0x000fc4000f8e00ff */
[----:B0-----:R-:W-:Y:S01]  /*14d0*/  FMUL R20, R28, R9 ;  /* 0x000000091c147220 */ /* 0x001fe20000400000 */
[----:B------:R-:W-:-:S03]  /*14e0*/  MOV R28, UR8 ;  /* 0x00000008001c7c02 */ /* 0x000fc60008000f00 */
[----:B-1----:R-:W-:Y:S02]  /*14f0*/  FFMA R20, R25, R8, R20 ;  /* 0x0000000819147223 */ /* 0x002fe40000000014 */
[----:B------:R0:W2:Y:S04]  /*1500*/  LDG.E.64.CONSTANT R8, desc[UR16][R28.64+0x8] ;  /* 0x000008101c087981 */ /* 0x0000a8000c1e9b00 */
[----:B------:R-:W4:Y:S01]  /*1510*/  LD.E.U8 R25, desc[UR16][R18.64+-0x400] ;  /* 0xfffc001012197980 */ /* 0x000f22000c101100 */
[----:B0-----:R-:W-:Y:S01]  /*1520*/  FADD R29, R22, R24 ;  /* 0x00000018161d7221 */ /* 0x001fe20000000000 */
[----:B------:R-:W-:Y:S02]  /*1530*/  MOV R22, UR8 ;  /* 0x0000000800167c02 */ /* 0x000fe40008000f00 */
[----:B------:R-:W5:Y:S04]  /*1540*/  LD.E.U8 R24, desc[UR16][R16.64+-0x401] ;  /* 0xfffbff1010187980 */ /* 0x000f68000c101100 */
[----:B------:R-:W4:Y:S04]  /*1550*/  LD.E.U8 R18, desc[UR16][R16.64+-0x402] ;  /* 0xfffbfe1010127980 */ /* 0x000f28000c101100 */
[----:B------:R-:W5:Y:S04]  /*1560*/  LDG.E.64.CONSTANT R22, desc[UR16][R22.64+0x18] ;  /* 0x0000181016167981 */ /* 0x000f68000c1e9b00 */
[----:B------:R0:W4:Y:S01]  /*1570*/  LD.E.U8 R28, desc[UR16][R16.64+-0x400] ;  /* 0xfffc0010101c7980 */ /* 0x000122000c101100 */
[----:B------:R-:W-:Y:S01]  /*1580*/  FADD R21, R26, R21 ;  /* 0x000000151a157221 */ /* 0x000fe20000000000 */
[----:B------:R-:W-:Y:S01]  /*1590*/  FADD R20, R29, R20 ;  /* 0x000000141d147221 */ /* 0x000fe20000000000 */
[----:B---3--:R-:W-:-:S05]  /*15a0*/  SHF.R.U32.HI R26, RZ, 0x4, R27 ;  /* 0x00000004ff1a7819 */ /* 0x008fca000001161b */
[----:B------:R-:W-:-:S04]  /*15b0*/  IMAD.SHL.U32 R29, R26, 0x4, RZ ;  /* 0x000000041a1d7824 */ /* 0x000fc800078e00ff */
[----:B0-----:R-:W0:Y:S01]  /*15c0*/  LDC R16, c[0x3][R29] ;  /* 0x00c000001d107b82 */ /* 0x001e220000000800 */
[C---:B--2---:R-:W-:Y:S01]  /*15d0*/  IADD3 RZ, P1, PT, R8.reuse, R2, RZ ;  /* 0x0000000208ff7210 */ /* 0x044fe20007f3e0ff */
[----:B------:R-:W-:-:S03]  /*15e0*/  IMAD.IADD R8, R8, 0x1, R2 ;  /* 0x0000000108087824 */ /* 0x000fc600078e0202 */
[----:B------:R-:W-:-:S05]  /*15f0*/  IADD3.X R9, PT, PT, R9, R7, RZ, P1, !PT ;  /* 0x0000000709097210 */ /* 0x000fca0000ffe4ff */
[----:B------:R5:W2:Y:S02]  /*1600*/  LD.E R19, desc[UR16][R8.64] ;  /* 0x0000001008137980 */ /* 0x000aa4000c101900 */
[----:B-----5:R-:W-:-:S04]  /*1610*/  IADD3 R8, P1, PT, R22, R2, RZ ;  /* 0x0000000216087210 */ /* 0x020fc80007f3e0ff */
[----:B------:R-:W-:-:S05]  /*1620*/  IADD3.X R9, PT, PT, R23, R7, RZ, P1, !PT ;  /* 0x0000000717097210 */ /* 0x000fca0000ffe4ff */
[----:B------:R1:W3:Y:S01]  /*1630*/  LD.E R22, desc[UR16][R8.64] ;  /* 0x0000001008167980 */ /* 0x0002e2000c101900 */
[----:B----4-:R-:W-:-:S04]  /*1640*/  SHF.R.U32.HI R17, RZ, 0x4, R18 ;  /* 0x00000004ff117819 */ /* 0x010fc80000011612 */
[----:B------:R-:W-:-:S04]  /*1650*/  SHF.L.U32 R23, R17, 0x2, RZ ;  /* 0x0000000211177819 */ /* 0x000fc800000006ff */
[----:B------:R4:W5:Y:S01]  /*1660*/  LDC R26, c[0x3][R23] ;  /* 0x00c00000171a7b82 */ /* 0x0009620000000800 */
[----:B------:R-:W-:Y:S02]  /*1670*/  SHF.L.U32 R27, R27, 0x2, RZ ;  /* 0x000000021b1b7819 */ /* 0x000fe400000006ff */
[----:B------:R-:W-:Y:S02]  /*1680*/  SHF.L.U32 R18, R18, 0x2, RZ ;  /* 0x0000000212127819 */ /* 0x000fe400000006ff */
[----:B------:R-:W-:Y:S02]  /*1690*/  LOP3.LUT R27, R27, 0x3c, RZ, 0xc0, !PT ;  /* 0x0000003c1b1b7812 */ /* 0x000fe400078ec0ff */
[----:B----4-:R-:W-:Y:S02]  /*16a0*/  LOP3.LUT R23, R18, 0x3c, RZ, 0xc0, !PT ;  /* 0x0000003c12177812 */ /* 0x010fe400078ec0ff */
[----:B------:R4:W5:Y:S08]  /*16b0*/  LDC R17, c[0x3][R27] ;  /* 0x00c000001b117b82 */ /* 0x0009700000000800 */
[----:B-1----:R-:W1:Y:S01]  /*16c0*/  LDC R9, c[0x3][R23] ;  /* 0x00c0000017097b82 */ /* 0x002e620000000800 */
[----:B0-----:R-:W-:Y:S01]  /*16d0*/  FMUL R8, R16, R11 ;  /* 0x0000000b10087220 */ /* 0x001fe20000400000 */
[----:B------:R-:W-:-:S04]  /*16e0*/  SHF.R.U32.HI R16, RZ, 0x4, R24 ;  /* 0x00000004ff107819 */ /* 0x000fc80000011618 */
[----:B----4-:R-:W-:-:S04]  /*16f0*/  SHF.L.U32 R27, R16, 0x2, RZ ;  /* 0x00000002101b7819 */ /* 0x010fc800000006ff */
[----:B------:R-:W0:Y:S01]  /*1700*/  LDC R16, c[0x3][R27] ;  /* 0x00c000001b107b82 */ /* 0x000e220000000800 */
[----:B-----5:R-:W-:Y:S01]  /*1710*/  FMUL R18, R26, R11 ;  /* 0x0000000b1a127220 */ /* 0x020fe20000400000 */
[----:B------:R-:W-:-:S05]  /*1720*/  SHF.R.U32.HI R11, RZ, 0x4, R15 ;  /* 0x00000004ff0b7819 */ /* 0x000fca000001160f */
[----:B------:R-:W-:Y:S02]  /*1730*/  IMAD.SHL.U32 R26, R11, 0x4, RZ ;  /* 0x000000040b1a7824 */ /* 0x000fe400078e00ff */
[----:B------:R-:W-:-:S04]  /*1740*/  FFMA R8, R17, R10, R8 ;  /* 0x0000000a11087223 */ /* 0x000fc80000000008 */
[----:B------:R-:W4:Y:S01]  /*1750*/  LDC R26, c[0x3][R26] ;  /* 0x00c000001a1a7b82 */ /* 0x000f220000000800 */
[----:B-1----:R-:W-:Y:S01]  /*1760*/  FFMA R9, R9, R10, R18 ;  /* 0x0000000a09097223 */ /* 0x002fe20000000012 */
[----:B------:R-:W-:-:S03]  /*1770*/  FADD R17, R21, R8 ;  /* 0x0000000815117221 */ /* 0x000fc60000000000 */
[----:B------:R-:W-:Y:S02]  /*1780*/  FADD R18, R20, R9 ;  /* 0x0000000914127221 */ /* 0x000fe40000000000 */
[----:B------:R-:W4:Y:S01]  /*1790*/  LDS.128 R8, [UR11+0x30] ;  /* 0x0000300bff087984 */ /* 0x000f220008000c00 */
[----:B------:R-:W-:Y:S01]  /*17a0*/  IMAD.SHL.U32 R20, R24, 0x4, RZ ;  /* 0x0000000418147824 */ /* 0x000fe200078e00ff */
[----:B------:R-:W-:Y:S02]  /*17b0*/  SHF.L.U32 R24, R25, 0x2, RZ ;  /* 0x0000000219187819 */ /* 0x000fe400000006ff */
[----:B------:R-:W-:Y:S02]  /*17c0*/  SHF.L.U32 R15, R15, 0x2, RZ ;  /* 0x000000020f0f7819 */ /* 0x000fe400000006ff */
[----:B------:R-:W-:Y:S02]  /*17d0*/  SHF.R.U32.HI R25, RZ, 0x4, R25 ;  /* 0x00000004ff197819 */ /* 0x000fe40000011619 */
[----:B------:R-:W-:-:S02]  /*17e0*/  LOP3.LUT R20, R20, 0x3c, RZ, 0xc0, !PT ;  /* 0x0000003c14147812 */ /* 0x000fc400078ec0ff */
[----:B------:R-:W-:Y:S01]  /*17f0*/  LOP3.LUT R23, R15, 0x3c, RZ, 0xc0, !PT ;  /* 0x0000003c0f177812 */ /* 0x000fe200078ec0ff */
[----:B------:R-:W-:Y:S01]  /*1800*/  IMAD.SHL.U32 R29, R25, 0x4, RZ ;  /* 0x00000004191d7824 */ /* 0x000fe200078e00ff */
[----:B------:R-:W-:Y:S02]  /*1810*/  LOP3.LUT R15, R24, 0x3c, RZ, 0xc0, !PT ;  /* 0x0000003c180f7812 */ /* 0x000fe400078ec0ff */
[----:B------:R-:W1:Y:S08]  /*1820*/  LDC R24, c[0x3][R23] ;  /* 0x00c0000017187b82 */ /* 0x000e700000000800 */
[----:B------:R-:W5:Y:S01]  /*1830*/  LDC R20, c[0x3][R20] ;  /* 0x00c0000014147b82 */ /* 0x000f620000000800 */
[-C--:B----4-:R-:W-:Y:S01]  /*1840*/  FMUL R21, R26, R9.reuse ;  /* 0x000000091a157220 */ /* 0x090fe20000400000 */
[----:B0-----:R-:W-:Y:S01]  /*1850*/  FMUL R9, R16, R9 ;  /* 0x0000000910097220 */ /* 0x001fe20000400000 */
[----:B------:R-:W-:-:S02]  /*1860*/  SHF.L.U32 R16, R28, 0x2, RZ ;  /* 0x000000021c107819 */ /* 0x000fc400000006ff */
[----:B------:R-:W-:-:S04]  /*1870*/  SHF.R.U32.HI R28, RZ, 0x4, R28 ;  /* 0x00000004ff1c7819 */ /* 0x000fc8000001161c */
[----:B------:R-:W-:Y:S01]  /*1880*/  SHF.L.U32 R28, R28, 0x2, RZ ;  /* 0x000000021c1c7819 */ /* 0x000fe200000006ff */
[----:B------:R-:W0:Y:S01]  /*1890*/  LDC R26, c[0x3][R29] ;  /* 0x00c000001d1a7b82 */ /* 0x000e220000000800 */
[----:B------:R-:W-:-:S07]  /*18a0*/  LOP3.LUT R16, R16, 0x3c, RZ, 0xc0, !PT ;  /* 0x0000003c10107812 */ /* 0x000fce00078ec0ff */
[----:B------:R-:W4:Y:S08]  /*18b0*/  LDC R28, c[0x3][R28] ;  /* 0x00c000001c1c7b82 */ /* 0x000f300000000800 */
[----:B------:R-:W4:Y:S08]  /*18c0*/  LDC R15, c[0x3][R15] ;  /* 0x00c000000f0f7b82 */ /* 0x000f300000000800 */
[----:B------:R-:W4:Y:S01]  /*18d0*/  LDC R25, c[0x3][R16] ;  /* 0x00c0000010197b82 */ /* 0x000f220000000800 */
[-C--:B-1----:R-:W-:Y:S01]  /*18e0*/  FFMA R24, R24, R8.reuse, R21 ;  /* 0x0000000818187223 */ /* 0x082fe20000000015 */
[----:B-----5:R-:W-:-:S03]  /*18f0*/  FFMA R9, R20, R8, R9 ;  /* 0x0000000814097223 */ /* 0x020fc60000000009 */
[----:B------:R-:W-:Y:S01]  /*1900*/  FADD R17, R17, R24 ;  /* 0x0000001811117221 */ /* 0x000fe20000000000 */
[----:B------:R-:W-:Y:S01]  /*1910*/  FADD R9, R18, R9 ;  /* 0x0000000912097221 */ /* 0x000fe20000000000 */
[-C--:B0-----:R-:W-:Y:S01]  /*1920*/  FMUL R26, R26, R11.reuse ;  /* 0x0000000b1a1a7220 */ /* 0x081fe20000400000 */
[----:B----4-:R-:W-:-:S03]  /*1930*/  FMUL R8, R28, R11 ;  /* 0x0000000b1c087220 */ /* 0x010fc60000400000 */
[----:B------:R-:W-:-:S04]  /*1940*/  FFMA R26, R15, R10, R26 ;  /* 0x0000000a0f1a7223 */ /* 0x000fc8000000001a */
[----:B------:R-:W-:Y:S01]  /*1950*/  FADD R17, R17, R26 ;  /* 0x0000001a11117221 */ /* 0x000fe20000000000 */
[----:B------:R-:W-:-:S04]  /*1960*/  FFMA R8, R25, R10, R8 ;  /* 0x0000000a19087223 */ /* 0x000fc80000000008 */
[----:B------:R-:W-:Y:S01]  /*1970*/  FADD R8, R9, R8 ;  /* 0x0000000809087221 */ /* 0x000fe20000000000 */
[----:B--2---:R-:W-:-:S03]  /*1980*/  FFMA R14, R19, R17, R14 ;  /* 0x00000011130e7223 */ /* 0x004fc6000000000e */
[----:B---3--:R-:W-:-:S07]  /*1990*/  FFMA R13, R22, R8, R13 ;  /* 0x00000008160d7223 */ /* 0x008fce000000000d */
.L_x_1:
[----:B------:R-:W-:Y:S05]  /*19a0*/  BSYNC.RECONVERGENT B0 ;  /* 0x0000000000007941 */ /* 0x000fea0003800200 */
.L_x_0:
[----:B------:R-:W-:Y:S04]  /*19b0*/  BSSY.RECONVERGENT B0, `(.L_x_2) ;  /* 0x0000163000007945 */ /* 0x000fe80003800200 */
[----:B------:R-:W-:Y:S05]  /*19c0*/  @P0 BRA `(.L_x_3) ;  /* 0x0000001400840947 */ /* 0x000fea0003800000 */
[----:B------:R-:W-:Y:S01]  /*19d0*/  MOV R10, UR8 ;  /* 0x00000008000a7c02 */ /* 0x000fe20008000f00 */
[----:B------:R-:W-:Y:S01]  /*19e0*/  IMAD.U32 R11, RZ, RZ, UR9 ;  /* 0x00000009ff0b7e24 */ /* 0x000fe2000f8e00ff */
[----:B------:R-:W-:Y:S02]  /*19f0*/  MOV R8, UR8 ;  /* 0x0000000800087c02 */ /* 0x000fe40008000f00 */
[----:B------:R-:W-:-:S03]  /*1a00*/  MOV R9, UR9 ;  /* 0x0000000900097c02 */ /* 0x000fc60008000f00 */
[----:B------:R-:W2:Y:S04]  /*1a10*/  LDG.E.64.CONSTANT R10, desc[UR16][R10.64] ;  /* 0x000000100a0a7981 */ /* 0x000ea8000c1e9b00 */
[----:B------:R-:W3:Y:S01]  /*1a20*/  LDG.E.64.CONSTANT R8, desc[UR16][R8.64+0x10] ;  /* 0x0000101008087981 */ /* 0x000ee2000c1e9b00 */
[-C--:B--2---:R-:W-:Y:S02]  /*1a30*/  IADD3 R18, P0, PT, R10, R12.reuse, RZ ;  /* 0x0000000c0a127210 */ /* 0x084fe40007f1e0ff */
[----:B---3--:R-:W-:-:S03]  /*1a40*/  IADD3 R16, P1, PT, R8, R12, RZ ;  /* 0x0000000c08107210 */ /* 0x008fc60007f3e0ff */
[----:B------:R-:W-:Y:S01]  /*1a50*/  IMAD.X R19, R11, 0x1, R6, P0 ;  /* 0x000000010b137824 */ /* 0x000fe200000e0606 */
[----:B------:R-:W-:-:S04]  /*1a60*/  IADD3.X R17, PT, PT, R9, R6, RZ, P1, !PT ;  /* 0x0000000609117210 */ /* 0x000fc80000ffe4ff */
        /* <DEDUP_REMOVED lines=8> */
[----:B---3--:R-:W-:Y:S02]  /*1af0*/  SHF.R.U32.HI R9, RZ, 0x4, R24 ;  /* 0x00000004ff097819 */ /* 0x008fe40000011618 */
[----:B------:R-:W-:Y:S02]  /*1b00*/  SHF.L.U32 R28, R8, 0x2, RZ ;  /* 0x00000002081c7819 */ /* 0x000fe400000006ff */
[----:B------:R-:W-:Y:S01]  /*1b10*/  LOP3.LUT R15, R15, 0x3c, RZ, 0xc0, !PT ;  /* 0x0000003c0f0f7812 */ /* 0x000fe200078ec0ff */
[----:B------:R-:W-:Y:S01]  /*1b20*/  IMAD.SHL.U32 R26, R9, 0x4, RZ ;  /* 0x00000004091a7824 */ /* 0x000fe200078e00ff */
[----:B------:R-:W-:Y:S01]  /*1b30*/  SHF.L.U32 R24, R24, 0x2, RZ ;  /* 0x0000000218187819 */ /* 0x000fe200000006ff */
[----:B------:R-:W0:Y:S01]  /*1b40*/  LDS.128 R8, [UR11+-0x40] ;  /* 0xffffc00bff087984 */ /* 0x000e220008000c00 */
[----:B------:R-:W0:Y:S01]  /*1b50*/  LDC R28, c[0x3][R28] ;  /* 0x00c000001c1c7b82 */ /* 0x000e220000000800 */
[----:B----4-:R-:W-:Y:S01]  /*1b60*/  SHF.R.U32.HI R27, RZ, 0x4, R23 ;  /* 0x00000004ff1b7819 */ /* 0x010fe20000011617 */
[----:B------:R-:W-:-:S05]  /*1b70*/  IMAD.SHL.U32 R23, R23, 0x4, RZ ;  /* 0x0000000417177824 */ /* 0x000fca00078e00ff */
[----:B------:R-:W-:Y:S01]  /*1b80*/  LOP3.LUT R29, R23, 0x3c, RZ, 0xc0, !PT ;  /* 0x0000003c171d7812 */ /* 0x000fe200078ec0ff */
[----:B------:R-:W1:Y:S08]  /*1b90*/  LDC R26, c[0x3][R26] ;  /* 0x00c000001a1a7b82 */ /* 0x000e700000000800 */
[----:B------:R-:W2:Y:S01]  /*1ba0*/  LDC R15, c[0x3][R15] ;  /* 0x00c000000f0f7b82 */ /* 0x000ea20000000800 */
[-C--:B0-----:R-:W-:Y:S01]  /*1bb0*/  FMUL R25, R28, R9.reuse ;  /* 0x000000091c197220 */ /* 0x081fe20000400000 */
[----:B-1----:R-:W-:Y:S01]  /*1bc0*/  FMUL R9, R26, R9 ;  /* 0x000000091a097220 */ /* 0x002fe20000400000 */
[----:B------:R-:W-:-:S02]  /*1bd0*/  LOP3.LUT R26, R24, 0x3c, RZ, 0xc0, !PT ;  /* 0x0000003c181a7812 */ /* 0x000fc400078ec0ff */
[----:B------:R-:W-:-:S03]  /*1be0*/  SHF.L.U32 R24, R27, 0x2, RZ ;  /* 0x000000021b187819 */ /* 0x000fc600000006ff */
[----:B------:R0:W1:Y:S01]  /*1bf0*/  LDC R23, c[0x3][R26] ;  /* 0x00c000001a177b82 */ /* 0x0000620000000800 */
[----:B--2---:R-:W-:Y:S01]  /*1c00*/  FFMA R15, R8, R15, R25 ;  /* 0x0000000f080f7223 */ /* 0x004fe20000000019 */
[----:B-----5:R-:W-:Y:S02]  /*1c10*/  SHF.R.U32.HI R25, RZ, 0x4, R21 ;  /* 0x00000004ff197819 */ /* 0x020fe40000011615 */
[----:B------:R-:W-:-:S04]  /*1c20*/  SHF.L.U32 R21, R21, 0x2, RZ ;  /* 0x0000000215157819 */ /* 0x000fc800000006ff */
[----:B------:R-:W2:Y:S01]  /*1c30*/  LDC R24, c[0x3][R24] ;  /* 0x00c0000018187b82 */ /* 0x000ea20000000800 */
[----:B------:R-:W-:Y:S01]  /*1c40*/  IMAD.SHL.U32 R28, R25, 0x4, RZ ;  /* 0x00000004191c7824 */ /* 0x000fe200078e00ff */
[----:B------:R-:W-:-:S06]  /*1c50*/  LOP3.LUT R21, R21, 0x3c, RZ, 0xc0, !PT ;  /* 0x0000003c15157812 */ /* 0x000fcc00078ec0ff */
[----:B------:R3:W4:Y:S08]  /*1c60*/  LDC R27, c[0x3][R29] ;  /* 0x00c000001d1b7b82 */ /* 0x0007300000000800 */
[----:B0-----:R-:W0:Y:S08]  /*1c70*/  LDC R26, c[0x3][R28] ;  /* 0x00c000001c1a7b82 */ /* 0x001e300000000800 */
[----:B------:R1:W5:Y:S02]  /*1c80*/  LDC R25, c[0x3][R21] ;  /* 0x00c0000015197b82 */ /* 0x0003640000000800 */
[----:B-1----:R-:W-:Y:S01]  /*1c90*/  FFMA R21, R8, R23, R9 ;  /* 0x0000001708157223 */ /* 0x002fe20000000009 */
[----:B------:R-:W-:-:S02]  /*1ca0*/  SHF.R.U32.HI R9, RZ, 0x4, R22 ;  /* 0x00000004ff097819 */ /* 0x000fc40000011616 */
[----:B------:R-:W-:Y:S02]  /*1cb0*/  SHF.L.U32 R22, R22, 0x2, RZ ;  /* 0x0000000216167819 */ /* 0x000fe400000006ff */
[----:B---3--:R-:W-:Y:S01]  /*1cc0*/  SHF.L.U32 R29, R9, 0x2, RZ ;  /* 0x00000002091d7819 */ /* 0x008fe200000006ff */
[----:B--2---:R-:W-:-:S04]  /*1cd0*/  FMUL R8, R24, R11 ;  /* 0x0000000b18087220 */ /* 0x004fc80000400000 */
[----:B----4-:R-:W-:Y:S01]  /*1ce0*/  FFMA R23, R27, R10, R8 ;  /* 0x0000000a1b177223 */ /* 0x010fe20000000008 */
[----:B------:R-:W-:Y:S02]  /*1cf0*/  SHF.R.U32.HI R8, RZ, 0x4, R20 ;  /* 0x00000004ff087819 */ /* 0x000fe40000011614 */
[----:B------:R-:W-:Y:S02]  /*1d00*/  LOP3.LUT R27, R22, 0x3c, RZ, 0xc0, !PT ;  /* 0x0000003c161b7812 */ /* 0x000fe400078ec0ff */
[----:B------:R-:W1:Y:S01]  /*1d10*/  LDC R22, c[0x3][R29] ;  /* 0x00c000001d167b82 */ /* 0x000e620000000800 */
[----:B------:R-:W-:Y:S02]  /*1d20*/  IMAD.SHL.U32 R9, R8, 0x4, RZ ;  /* 0x0000000408097824 */ /* 0x000fe400078e00ff */
[----:B0-----:R-:W-:-:S05]  /*1d30*/  FMUL R8, R26, R11 ;  /* 0x0000000b1a087220 */ /* 0x001fca0000400000 */
[----:B------:R-:W0:Y:S01]  /*1d40*/  LDC R27, c[0x3][R27] ;  /* 0x00c000001b1b7b82 */ /* 0x000e220000000800 */
[----:B-----5:R-:W-:-:S07]  /*1d50*/  FFMA R25, R25, R10, R8 ;  /* 0x0000000a19197223 */ /* 0x020fce0000000008 */
[----:B------:R2:W3:Y:S02]  /*1d60*/  LDC R26, c[0x3][R9] ;  /* 0x00c00000091a7b82 */ /* 0x0004e40000000800 */
[----:B--2---:R-:W1:Y:S02]  /*1d70*/  LDS.128 R8, [UR11+-0x30] ;  /* 0xffffd00bff087984 */ /* 0x004e640008000c00 */
[-C--:B-1----:R-:W-:Y:S01]  /*1d80*/  FMUL R22, R22, R9.reuse ;  /* 0x0000000916167220 */ /* 0x082fe20000400000 */
[----:B---3--:R-:W-:Y:S02]  /*1d90*/  FMUL R29, R26, R9 ;  /* 0x000000091a1d7220 */ /* 0x008fe40000400000 */
[----:B------:R-:W2:Y:S01]  /*1da0*/  LD.E.U8 R26, desc[UR16][R16.64+-0xc] ;  /* 0xfffff410101a7980 */ /* 0x000ea2000c101100 */
[----:B0-----:R-:W-:-:S03]  /*1db0*/  FFMA R24, R8, R27, R22 ;  /* 0x0000001b08187223 */ /* 0x001fc60000000016 */
[----:B------:R-:W3:Y:S04]  /*1dc0*/  LD.E.U8 R27, desc[UR16][R18.64+-0xc] ;  /* 0xfffff410121b7980 */ /* 0x000ee8000c101100 */
[----:B------:R-:W4:Y:S04]  /*1dd0*/  LD.E.U8 R9, desc[UR16][R18.64+-0xb] ;  /* 0xfffff51012097980 */ /* 0x000f28000c101100 */
[----:B------:R-:W5:Y:S01]  /*1de0*/  LD.E.U8 R22, desc[UR16][R16.64+-0xb] ;  /* 0xfffff51010167980 */ /* 0x000f62000c101100 */
[----:B------:R-:W-:-:S04]  /*1df0*/  SHF.L.U32 R20, R20, 0x2, RZ ;  /* 0x0000000214147819 */ /* 0x000fc800000006ff */
[----:B------:R-:W-:-:S06]  /*1e00*/  LOP3.LUT R20, R20, 0x3c, RZ, 0xc0, !PT ;  /* 0x0000003c14147812 */ /* 0x000fcc00078ec0ff */
[----:B------:R-:W0:Y:S01]  /*1e10*/  LDC R20, c[0x3][R20] ;  /* 0x00c0000014147b82 */ /* 0x000e220000000800 */
[----:B------:R-:W-:-:S04]  /*1e20*/  FADD R28, RZ, R21 ;  /* 0x00000015ff1c7221 */ /* 0x000fc80000000000 */
[----:B------:R-:W-:Y:S01]  /*1e30*/  FADD R21, R28, R25 ;  /* 0x000000191c157221 */ /* 0x000fe20000000000 */
[----:B0-----:R-:W-:Y:S01]  /*1e40*/  FFMA R20, R8, R20, R29 ;  /* 0x0000001408147223 */ /* 0x001fe2000000001d */
[----:B------:R-:W-:-:S04]  /*1e50*/  FADD R8, RZ, R15 ;  /* 0x0000000fff087221 */ /* 0x000fc80000000000 */
[----:B------:R-:W-:-:S04]  /*1e60*/  FADD R15, R8, R23 ;  /* 0x00000017080f7221 */ /* 0x000fc80000000000 */
[----:B------:R-:W-:Y:S01]  /*1e70*/  FADD R15, R15, R24 ;  /* 0x000000180f0f7221 */ /* 0x000fe20000000000 */
[----:B--2---:R-:W-:Y:S02]  /*1e80*/  SHF.R.U32.HI R23, RZ, 0x4, R26 ;  /* 0x00000004ff177819 */ /* 0x004fe4000001161a */
[----:B---3--:R-:W-:Y:S02]  /*1e90*/  SHF.L.U32 R8, R27, 0x2, RZ ;  /* 0x000000021b087819 */ /* 0x008fe400000006ff */
[----:B------:R-:W-:Y:S01]  /*1ea0*/  SHF.R.U32.HI R27, RZ, 0x4, R27 ;  /* 0x00000004ff1b7819 */ /* 0x000fe2000001161b */
[----:B------:R-:W-:Y:S01]  /*1eb0*/  IMAD.SHL.U32 R26, R26, 0x4, RZ ;  /* 0x000000041a1a7824 */ /* 0x000fe200078e00ff */
[----:B------:R-:W-:Y:S02]  /*1ec0*/  SHF.L.U32 R28, R23, 0x2, RZ ;  /* 0x00000002171c7819 */ /* 0x000fe400000006ff */
[----:B------:R-:W-:Y:S02]  /*1ed0*/  SHF.L.U32 R29, R27, 0x2, RZ ;  /* 0x000000021b1d7819 */ /* 0x000fe400000006ff */
[----:B------:R-:W-:-:S02]  /*1ee0*/  LOP3.LUT R25, R8, 0x3c, RZ, 0xc0, !PT ;  /* 0x0000003c08197812 */ /* 0x000fc400078ec0ff */
[----:B------:R-:W-:Y:S01]  /*1ef0*/  LOP3.LUT R23, R26, 0x3c, RZ, 0xc0, !PT ;  /* 0x0000003c1a177812 */ /* 0x000fe200078ec0ff */
[----:B------:R-:W0:Y:S08]  /*1f00*/  LDC R8, c[0x3][R29] ;  /* 0x00c000001d087b82 */ /* 0x000e300000000800 */
[----:B------:R-:W1:Y:S08]  /*1f10*/  LDC R28, c[0x3][R28] ;  /* 0x00c000001c1c7b82 */ /* 0x000e700000000800 */
[----:B------:R-:W2:Y:S08]  /*1f20*/  LDC R25, c[0x3][R25] ;  /* 0x00c0000019197b82 */ /* 0x000eb00000000800 */
[----:B------:R-:W3:Y:S01]  /*1f30*/  LDC R23, c[0x3][R23] ;  /* 0x00c0000017177b82 */ /* 0x000ee20000000800 */
[----:B----4-:R-:W-:-:S04]  /*1f40*/  SHF.R.U32.HI R24, RZ, 0x4, R9 ;  /* 0x00000004ff187819 */ /* 0x010fc80000011609 */
[----:B------:R-:W-:Y:S01]  /*1f50*/  SHF.L.U32 R24, R24, 0x2, RZ ;  /* 0x0000000218187819 */ /* 0x000fe200000006ff */
[----:B------:R-:W-:-:S03]  /*1f60*/  IMAD.SHL.U32 R9, R9, 0x4, RZ ;  /* 0x0000000409097824 */ /* 0x000fc600078e00ff */
[----:B------:R2:W4:Y:S02]  /*1f70*/  LDC R26, c[0x3][R24] ;  /* 0x00c00000181a7b82 */ /* 0x0005240000000800 */
[----:B------:R-:W-:Y:S01]  /*1f80*/  LOP3.LUT R27, R9, 0x3c, RZ, 0xc0, !PT ;  /* 0x0000003c091b7812 */ /* 0x000fe200078ec0ff */
[-C--:B0-----:R-:W-:Y:S01]  /*1f90*/  FMUL R8, R8, R11.reuse ;  /* 0x0000000b08087220 */ /* 0x081fe20000400000 */
[----:B-1----:R-:W-:-:S03]  /*1fa0*/  FMUL R11, R28, R11 ;  /* 0x0000000b1c0b7220 */ /* 0x002fc60000400000 */
[-C--:B--2---:R-:W-:Y:S01]  /*1fb0*/  FFMA R24, R25, R10.reuse, R8 ;  /* 0x0000000a19187223 */ /* 0x084fe20000000008 */
[----:B---3--:R-:W-:Y:S02]  /*1fc0*/  FFMA R23, R23, R10, R11 ;  /* 0x0000000a17177223 */ /* 0x008fe4000000000b */
[----:B------:R-:W4:Y:S01]  /*1fd0*/  LDS.128 R8, [UR11+-0x20] ;  /* 0xffffe00bff087984 */ /* 0x000f220008000c00 */
[----:B------:R-:W0:Y:S01]  /*1fe0*/  LDC R27, c[0x3][R27] ;  /* 0x00c000001b1b7b82 */ /* 0x000e220000000800 */
[----:B----4-:R-:W-:Y:S01]  /*1ff0*/  FMUL R25, R26, R9 ;  /* 0x000000091a197220 */ /* 0x010fe20000400000 */
[----:B-----5:R-:W-:-:S04]  /*2000*/  SHF.R.U32.HI R26, RZ, 0x4, R22 ;  /* 0x00000004ff1a7819 */ /* 0x020fc80000011616 */
[----:B------:R-:W-:-:S06]  /*2010*/  SHF.L.U32 R26, R26, 0x2, RZ ;  /* 0x000000021a1a7819 */ /* 0x000fcc00000006ff */
[----:B------:R-:W1:Y:S01]  /*2020*/  LDC R26, c[0x3][R26] ;  /* 0x00c000001a1a7b82 */ /* 0x000e620000000800 */
[----:B0-----:R-:W-:Y:S02]  /*2030*/  FFMA R25, R8, R27, R25 ;  /* 0x0000001b08197223 */ /* 0x001fe40000000019 */
[----:B------:R-:W2:Y:S01]  /*2040*/  LD.E.U8 R27, desc[UR16][R16.64+-0xa] ;  /* 0xfffff610101b7980 */ /* 0x000ea2000c101100 */
[----:B-1----:R-:W-:-:S03]  /*2050*/  FMUL R29, R26, R9 ;  /* 0x000000091a1d7220 */ /* 0x002fc60000400000 */
[----:B------:R-:W3:Y:S01]  /*2060*/  LD.E.U8 R26, desc[UR16][R18.64+-0xa] ;  /* 0xfffff610121a7980 */ /* 0x000ee2000c101100 */
[----:B------:R-:W-:-:S03]  /*2070*/  IMAD.SHL.U32 R22, R22, 0x4, RZ ;  /* 0x0000000416167824 */ /* 0x000fc600078e00ff */
[----:B------:R-:W4:Y:S02]  /*2080*/  LD.E.U8 R9, desc[UR16][R18.64+-0x9] ;  /* 0xfffff71012097980 */ /* 0x000f24000c101100 */
[----:B------:R-:W-:-:S06]  /*2090*/  LOP3.LUT R22, R22, 0x3c, RZ, 0xc0, !PT ;  /* 0x0000003c16167812 */ /* 0x000fcc00078ec0ff */
[----:B------:R-:W0:Y:S02]  /*20a0*/  LDC R22, c[0x3][R22] ;  /* 0x00c0000016167b82 */ /* 0x000e240000000800 */
[----:B0-----:R-:W-:Y:S01]  /*20b0*/  FFMA R22, R8, R22, R29 ;  /* 0x0000001608167223 */ /* 0x001fe2000000001d */
[----:B------:R-:W-:Y:S02]  /*20c0*/  FADD R8, R21, R20 ;  /* 0x0000001415087221 */ /* 0x000fe40000000000 */
[----:B------:R-:W5:Y:S01]  /*20d0*/  LD.E.U8 R20, desc[UR16][R16.64+-0x9] ;  /* 0xfffff71010147980 */ /* 0x000f62000c101100 */
[----:B------:R-:W-:Y:S01]  /*20e0*/  FADD R24, R15, R24 ;  /* 0x000000180f187221 */ /* 0x000fe20000000000 */
[----:B------:R-:W-:-:S03]  /*20f0*/  FADD R23, R8, R23 ;  /* 0x0000001708177221 */ /* 0x000fc60000000000 */
[----:B------:R-:W-:Y:S01]  /*2100*/  FADD R25, R24, R25 ;  /* 0x0000001918197221 */ /* 0x000fe20000000000 */
[----:B--2---:R-:W-:Y:S02]  /*2110*/  SHF.R.U32.HI R21, RZ, 0x4, R27 ;  /* 0x00000004ff157819 */ /* 0x004fe4000001161b */
[----:B------:R-:W-:Y:S02]  /*2120*/  SHF.L.U32 R27, R27, 0x2, RZ ;  /* 0x000000021b1b7819 */ /* 0x000fe400000006ff */
[----:B------:R-:W-:Y:S02]  /*2130*/  SHF.L.U32 R28, R21, 0x2, RZ ;  /* 0x00000002151c7819 */ /* 0x000fe400000006ff */
[----:B------:R-:W-:-:S04]  /*2140*/  LOP3.LUT R21, R27, 0x3c, RZ, 0xc0, !PT ;  /* 0x0000003c1b157812 */ /* 0x000fc800078ec0ff */
[----:B------:R-:W0:Y:S08]  /*2150*/  LDC R28, c[0x3][R28] ;  /* 0x00c000001c1c7b82 */ /* 0x000e300000000800 */
[----:B------:R-:W1:Y:S01]  /*2160*/  LDC R21, c[0x3][R21] ;  /* 0x00c0000015157b82 */ /* 0x000e620000000800 */
[----:B---3--:R-:W-:Y:S02]  /*2170*/  SHF.R.U32.HI R15, RZ, 0x4, R26 ;  /* 0x00000004ff0f7819 */ /* 0x008fe4000001161a */
[----:B------:R-:W-:-:S03]  /*2180*/  SHF.L.U32 R8, R26, 0x2, RZ ;  /* 0x000000021a087819 */ /* 0x000fc600000006ff */
[----:B------:R-:W-:Y:S01]  /*2190*/  IMAD.SHL.U32 R29, R15, 0x4, RZ ;  /* 0x000000040f1d7824 */ /* 0x000fe200078e00ff */
[----:B------:R-:W-:-:S03]  /*21a0*/  LOP3.LUT R26, R8, 0x3c, RZ, 0xc0, !PT ;  /* 0x0000003c081a7812 */ /* 0x000fc600078ec0ff */
[----:B------:R2:W3:Y:S08]  /*21b0*/  LDC R8, c[0x3][R29] ;  /* 0x00c000001d087b82 */ /* 0x0004f00000000800 */
[----:B------:R0:W5:Y:S01]  /*21c0*/  LDC R15, c[0x3][R26] ;  /* 0x00c000001a0f7b82 */ /* 0x0001620000000800 */
[----:B----4-:R-:W-:Y:S02]  /*21d0*/  SHF.R.U32.HI R24, RZ, 0x4, R9 ;  /* 0x00000004ff187819 */ /* 0x010fe40000011609 */
[----:B------:R-:W-:-:S03]  /*21e0*/  SHF.L.U32 R9, R9, 0x2, RZ ;  /* 0x0000000209097819 */ /* 0x000fc600000006ff */
[----:B------:R-:W-:Y:S01]  /*21f0*/  IMAD.SHL.U32 R24, R24, 0x4, RZ ;  /* 0x0000000418187824 */ /* 0x000fe200078e00ff */
[----:B--2---:R-:W-:-:S03]  /*2200*/  LOP3.LUT R29, R9, 0x3c, RZ, 0xc0, !PT ;  /* 0x0000003c091d7812 */ /* 0x004fc600078ec0ff */
[----:B0-----:R5:W0:Y:S08]  /*2210*/  LDC R26, c[0x3][R24] ;  /* 0x00c00000181a7b82 */ /* 0x001a300000000800 */
[----:B------:R-:W2:Y:S01]  /*2220*/  LDC R27, c[0x3][R29] ;  /* 0x00c000001d1b7b82 */ /* 0x000ea20000000800 */
[-C--:B---3--:R-:W-:Y:S01]  /*2230*/  FMUL R8, R8, R11.reuse ;  /* 0x0000000b08087220 */ /* 0x088fe20000400000 */
[----:B------:R-:W-:-:S02]  /*2240*/  FMUL R11, R28, R11 ;  /* 0x0000000b1c0b7220 */ /* 0x000fc40000400000 */
[----:B------:R-:W3:Y:S02]  /*2250*/  LD.E.U8 R28, desc[UR16][R16.64+-0x8] ;  /* 0xfffff810101c7980 */ /* 0x000ee4000c101100 */
[-C--:B-1----:R-:W-:Y:S01]  /*2260*/  FFMA R21, R21, R10.reuse, R11 ;  /* 0x0000000a15157223 */ /* 0x082fe2000000000b */
[----:B-----5:R-:W-:Y:S02]  /*2270*/  FFMA R24, R15, R10, R8 ;  /* 0x0000000a0f187223 */ /* 0x020fe40000000008 */
[----:B------:R-:W0:Y:S02]  /*2280*/  LDS.128 R8, [UR11+-0x10] ;  /* 0xfffff00bff087984 */ /* 0x000e240008000c00 */
[----:B0-----:R-:W-:-:S04]  /*2290*/  FMUL R15, R26, R9 ;  /* 0x000000091a0f7220 */ /* 0x001fc80000400000 */
[----:B--2---:R-:W-:Y:S01]  /*22a0*/  FFMA R26, R8, R27, R15 ;  /* 0x0000001b081a7223 */ /* 0x004fe2000000000f */
[----:B------:R-:W-:-:S04]  /*22b0*/  SHF.R.U32.HI R15, RZ, 0x4, R20 ;  /* 0x00000004ff0f7819 */ /* 0x000fc80000011614 */
[----:B------:R-:W-:-:S04]  /*22c0*/  SHF.L.U32 R27, R15, 0x2, RZ ;  /* 0x000000020f1b7819 */ /* 0x000fc800000006ff */
[----:B------:R0:W1:Y:S02]  /*22d0*/  LDC R15, c[0x3][R27] ;  /* 0x00c000001b0f7b82 */ /* 0x0000640000000800 */
[----:B0-----:R-:W2:Y:S01]  /*22e0*/  LD.E.U8 R27, desc[UR16][R18.64+-0x8] ;  /* 0xfffff810121b7980 */ /* 0x001ea2000c101100 */
[----:B------:R-:W-:-:S04]  /*22f0*/  SHF.L.U32 R20, R20, 0x2, RZ ;  /* 0x0000000214147819 */ /* 0x000fc800000006ff */
[----:B------:R-:W-:-:S06]  /*2300*/  LOP3.LUT R20, R20, 0x3c, RZ, 0xc0, !PT ;  /* 0x0000003c14147812 */ /* 0x000fcc00078ec0ff */
[----:B------:R-:W0:Y:S01]  /*2310*/  LDC R20, c[0x3][R20] ;  /* 0x00c0000014147b82 */ /* 0x000e220000000800 */
[----:B-1----:R-:W-:Y:S02]  /*2320*/  FMUL R15, R15, R9 ;  /* 0x000000090f0f7220 */ /* 0x002fe40000400000 */
[----:B------:R-:W4:Y:S02]  /*2330*/  LD.E.U8 R9, desc[UR16][R18.64+-0x7] ;  /* 0xfffff91012097980 */ /* 0x000f24000c101100 */
[----:B0-----:R-:W-:Y:S02]  /*2340*/  FFMA R15, R8, R20, R15 ;  /* 0x00000014080f7223 */ /* 0x001fe4000000000f */
[----:B------:R-:W5:Y:S01]  /*2350*/  LD.E.U8 R20, desc[UR16][R16.64+-0x7] ;  /* 0xfffff91010147980 */ /* 0x000f62000c101100 */
[----:B------:R-:W-:-:S04]  /*2360*/  FADD R22, R23, R22 ;  /* 0x0000001617167221 */ /* 0x000fc80000000000 */
[----:B------:R-:W-:Y:S01]  /*2370*/  FADD R22, R22, R21 ;  /* 0x0000001516167221 */ /* 0x000fe20000000000 */
[----:B------:R-:W-:-:S04]  /*2380*/  FADD R25, R25, R24 ;  /* 0x0000001819197221 */ /* 0x000fc80000000000 */
[----:B------:R-:W-:Y:S01]  /*2390*/  FADD R26, R25, R26 ;  /* 0x0000001a191a7221 */ /* 0x000fe20000000000 */
[----:B---3--:R-:W-:Y:S02]  /*23a0*/  SHF.R.U32.HI R23, RZ, 0x4, R28 ;  /* 0x00000004ff177819 */ /* 0x008fe4000001161c */
[----:B------:R-:W-:Y:S02]  /*23b0*/  SHF.L.U32 R28, R28, 0x2, RZ ;  /* 0x000000021c1c7819 */ /* 0x000fe400000006ff */
[----:B--2---:R-:W-:Y:S01]  /*23c0*/  SHF.R.U32.HI R21, RZ, 0x4, R27 ;  /* 0x00000004ff157819 */ /* 0x004fe2000001161b */
[----:B------:R-:W-:Y:S02]  /*23d0*/  IMAD.SHL.U32 R8, R27, 0x4, RZ ;  /* 0x000000041b087824 */ /* 0x000fe400078e00ff */
[----:B------:R-:W-:Y:S01]  /*23e0*/  IMAD.SHL.U32 R27, R23, 0x4, RZ ;  /* 0x00000004171b7824 */ /* 0x000fe200078e00ff */
[----:B------:R-:W-:Y:S02]  /*23f0*/  SHF.L.U32 R29, R21, 0x2, RZ ;  /* 0x00000002151d7819 */ /* 0x000fe400000006ff */
[----:B------:R-:W-:-:S02]  /*2400*/  LOP3.LUT R21, R8, 0x3c, RZ, 0xc0, !PT ;  /* 0x0000003c08157812 */ /* 0x000fc400078ec0ff */
[----:B------:R-:W-:Y:S01]  /*2410*/  LOP3.LUT R23, R28, 0x3c, RZ, 0xc0, !PT ;  /* 0x0000003c1c177812 */ /* 0x000fe200078ec0ff */
[----:B------:R-:W0:Y:S08]  /*2420*/  LDC R8, c[0x3][R29] ;  /* 0x00c000001d087b82 */ /* 0x000e300000000800 */
[----:B------:R1:W2:Y:S08]  /*2430*/  LDC R28, c[0x3][R27] ;  /* 0x00c000001b1c7b82 */ /* 0x0002b00000000800 */
[----:B------:R-:W3:Y:S01]  /*2440*/  LDC R21, c[0x3][R21] ;  /* 0x00c0000015157b82 */ /* 0x000ee20000000800 */
[----:B-1----:R-:W5:Y:S07]  /*2450*/  LD.E.U8 R27, desc[UR16][R16.64+-0x6] ;  /* 0xfffffa10101b7980 */ /* 0x002f6e000c101100 */
[----:B------:R-:W1:Y:S01]  /*2460*/  LDC R23, c[0x3][R23] ;  /* 0x00c0000017177b82 */ /* 0x000e620000000800 */
[----:B----4-:R-:W-:-:S02]  /*2470*/  SHF.R.U32.HI R24, RZ, 0x4, R9 ;  /* 0x00000004ff187819 */ /* 0x010fc40000011609 */
[----:B------:R-:W-:Y:S02]  /*2480*/  SHF.L.U32 R9, R9, 0x2, RZ ;  /* 0x0000000209097819 */ /* 0x000fe400000006ff */
[----:B------:R-:W-:Y:S02]  /*2490*/  SHF.L.U32 R24, R24, 0x2, RZ ;  /* 0x0000000218187819 */ /* 0x000fe400000006ff */
[----:B------:R-:W-:-:S04]  /*24a0*/  LOP3.LUT R9, R9, 0x3c, RZ, 0xc0, !PT ;  /* 0x0000003c09097812 */ /* 0x000fc800078ec0ff */
[----:B------:R-:W4:Y:S01]  /*24b0*/  LDC R24, c[0x3][R24] ;  /* 0x00c0000018187b82 */ /* 0x000f220000000800 */
[----:B0-----:R-:W-:-:S07]  /*24c0*/  FMUL R8, R8, R11 ;  /* 0x0000000b08087220 */ /* 0x001fce0000400000 */
[----:B------:R0:W4:Y:S01]  /*24d0*/  LDC R25, c[0x3][R9] ;  /* 0x00c0000009197b82 */ /* 0x0001220000000800 */
[----:B--2---:R-:W-:Y:S01]  /*24e0*/  FMUL R28, R28, R11 ;  /* 0x0000000b1c1c7220 */ /* 0x004fe20000400000 */
[----:B---3--:R-:W-:-:S03]  /*24f0*/  FFMA R21, R21, R10, R8 ;  /* 0x0000000a15157223 */ /* 0x008fc60000000008 */
[----:B-1----:R-:W-:Y:S02]  /*2500*/  FFMA R23, R23, R10, R28 ;  /* 0x0000000a17177223 */ /* 0x002fe4000000001c */
[----:B0-----:R-:W4:Y:S02]  /*2510*/  LDS.128 R8, [UR11] ;  /* 0x0000000bff087984 */ /* 0x001f240008000c00 */
[----:B----4-:R-:W-:-:S04]  /*2520*/  FMUL R28, R24, R9 ;  /* 0x00000009181c7220 */ /* 0x010fc80000400000 */
[----:B------:R-:W-:Y:S01]  /*2530*/  FFMA R24, R8, R25, R28 ;  /* 0x0000001908187223 */ /* 0x000fe2000000001c */
[----:B-----5:R-:W-:-:S05]  /*2540*/  SHF.R.U32.HI R25, RZ, 0x4, R20 ;  /* 0x00000004ff197819 */ /* 0x020fca0000011614 */
[----:B------:R-:W-:Y:S02]  /*2550*/  IMAD.SHL.U32 R28, R25, 0x4, RZ ;  /* 0x00000004191c7824 */ /* 0x000fe400078e00ff */
[----:B------:R-:W2:Y:S04]  /*2560*/  LD.E.U8 R25, desc[UR16][R18.64+-0x6] ;  /* 0xfffffa1012197980 */ /* 0x000ea8000c101100 */
[----:B------:R-:W0:Y:S01]  /*2570*/  LDC R28, c[0x3][R28] ;  /* 0x00c000001c1c7b82 */ /* 0x000e220000000800 */
[----:B------:R-:W-:Y:S02]  /*2580*/  FADD R22, R22, R15 ;  /* 0x0000000f16167221 */ /* 0x000fe40000000000 */
[----:B------:R-:W3:Y:S01]  /*2590*/  LD.E.U8 R15, desc[UR16][R16.64+-0x5] ;  /* 0xfffffb10100f7980 */ /* 0x000ee2000c101100 */
[----:B0-----:R-:W-:-:S03]  /*25a0*/  FMUL R29, R28, R9 ;  /* 0x000000091c1d7220 */ /* 0x001fc60000400000 */
[----:B------:R-:W4:Y:S01]  /*25b0*/  LD.E.U8 R9, desc[UR16][R18.64+-0x5] ;  /* 0xfffffb1012097980 */ /* 0x000f22000c101100 */
[----:B------:R-:W-:-:S04]  /*25c0*/  SHF.L.U32 R20, R20, 0x2, RZ ;  /* 0x0000000214147819 */ /* 0x000fc800000006ff */
[----:B------:R-:W-:-:S06]  /*25d0*/  LOP3.LUT R20, R20, 0x3c, RZ, 0xc0, !PT ;  /* 0x0000003c14147812 */ /* 0x000fcc00078ec0ff */
[----:B------:R-:W0:Y:S01]  /*25e0*/  LDC R20, c[0x3][R20] ;  /* 0x00c0000014147b82 */ /* 0x000e220000000800 */
[----:B------:R-:W-:Y:S01]  /*25f0*/  FADD R23, R22, R23 ;  /* 0x0000001716177221 */ /* 0x000fe20000000000 */
[----:B------:R-:W-:Y:S01]  /*2600*/  FADD R21, R26, R21 ;  /* 0x000000151a157221 */ /* 0x000fe20000000000 */
[----:B0-----:R-:W-:-:S03]  /*2610*/  FFMA R20, R8, R20, R29 ;  /* 0x0000001408147223 */ /* 0x001fc6000000001d */
[----:B------:R-:W-:Y:S01]  /*2620*/  FADD R24, R21, R24 ;  /* 0x0000001815187221 */ /* 0x000fe20000000000 */
[----:B------:R-:W-:Y:S01]  /*2630*/  SHF.R.U32.HI R22, RZ, 0x4, R27 ;  /* 0x00000004ff167819 */ /* 0x000fe2000001161b */
[----:B------:R-:W-:-:S03]  /*2640*/  IMAD.SHL.U32 R27, R27, 0x4, RZ ;  /* 0x000000041b1b7824 */ /* 0x000fc600078e00ff */
[----:B------:R-:W-:-:S06]  /*2650*/  SHF.L.U32 R22, R22, 0x2, RZ ;  /* 0x0000000216167819 */ /* 0x000fcc00000006ff */
[----:B------:R-:W0:Y:S01]  /*2660*/  LDC R22, c[0x3][R22] ;  /* 0x00c0000016167b82 */ /* 0x000e220000000800 */
[----:B--2---:R-:W-:Y:S02]  /*2670*/  SHF.L.U32 R8, R25, 0x2, RZ ;  /* 0x0000000219087819 */ /* 0x004fe400000006ff */
[----:B------:R-:W-:-:S04]  /*2680*/  SHF.R.U32.HI R25, RZ, 0x4, R25 ;  /* 0x00000004ff197819 */ /* 0x000fc80000011619 */
[----:B------:R-:W-:Y:S02]  /*2690*/  SHF.L.U32 R26, R25, 0x2, RZ ;  /* 0x00000002191a7819 */ /* 0x000fe400000006ff */
[----:B------:R-:W-:Y:S02]  /*26a0*/  LOP3.LUT R29, R8, 0x3c, RZ, 0xc0, !PT ;  /* 0x0000003c081d7812 */ /* 0x000fe400078ec0ff */
[----:B------:R-:W-:Y:S01]  /*26b0*/  LOP3.LUT R25, R27, 0x3c, RZ, 0xc0, !PT ;  /* 0x0000003c1b197812 */ /* 0x000fe200078ec0ff */
[----:B------:R-:W1:Y:S08]  /*26c0*/  LDC R8, c[0x3][R26] ;  /* 0x00c000001a087b82 */ /* 0x000e700000000800 */
[----:B------:R2:W5:Y:S08]  /*26d0*/  LDC R27, c[0x3][R29] ;  /* 0x00c000001d1b7b82 */ /* 0x0005700000000800 */
[----:B------:R-:W3:Y:S01]  /*26e0*/  LDC R25, c[0x3][R25] ;  /* 0x00c0000019197b82 */ /* 0x000ee20000000800 */
[----:B0-----:R-:W-:Y:S01]  /*26f0*/  FMUL R28, R22, R11 ;  /* 0x0000000b161c7220 */ /* 0x001fe20000400000 */
[----:B----4-:R-:W-:-:S04]  /*2700*/  SHF.R.U32.HI R21, RZ, 0x4, R9 ;  /* 0x00000004ff157819 */ /* 0x010fc80000011609 */
[----:B------:R-:W-:Y:S01]  /*2710*/  SHF.L.U32 R21, R21, 0x2, RZ ;  /* 0x0000000215157819 */ /* 0x000fe200000006ff */
[----:B------:R-:W-:Y:S02]  /*2720*/  IMAD.SHL.U32 R9, R9, 0x4, RZ ;  /* 0x0000000409097824 */ /* 0x000fe400078e00ff */
[----:B-1----:R-:W-:Y:S01]  /*2730*/  FMUL R8, R8, R11 ;  /* 0x0000000b08087220 */ /* 0x002fe20000400000 */
[----:B------:R5:W0:Y:S02]  /*2740*/  LDC R26, c[0x3][R21] ;  /* 0x00c00000151a7b82 */ /* 0x000a240000000800 */
[----:B--2---:R-:W-:Y:S01]  /*2750*/  LOP3.LUT R29, R9, 0x3c, RZ, 0xc0, !PT ;  /* 0x0000003c091d7812 */ /* 0x004fe200078ec0ff */
[-C--:B-----5:R-:W-:Y:S01]  /*2760*/  FFMA R21, R27, R10.reuse, R8 ;  /* 0x0000000a1b157223 */ /* 0x0a0fe20000000008 */
[----:B---3--:R-:W-:Y:S02]  /*2770*/  FFMA R22, R25, R10, R28 ;  /* 0x0000000a19167223 */ /* 0x008fe4000000001c */
[----:B------:R-:W0:Y:S01]  /*2780*/  LDS.128 R8, [UR11+0x10] ;  /* 0x0000100bff087984 */ /* 0x000e220008000c00 */
[----:B------:R-:W-:-:S04]  /*2790*/  SHF.R.U32.HI R27, RZ, 0x4, R15 ;  /* 0x00000004ff1b7819 */ /* 0x000fc8000001160f */
[----:B------:R-:W-:Y:S01]  /*27a0*/  SHF.L.U32 R28, R27, 0x2, RZ ;  /* 0x000000021b1c7819 */ /* 0x000fe200000006ff */
[----:B------:R-:W1:Y:S01]  /*27b0*/  LDC R29, c[0x3][R29] ;  /* 0x00c000001d1d7b82 */ /* 0x000e620000000800 */
[----:B------:R-:W2:Y:S07]  /*27c0*/  LD.E.U8 R27, desc[UR16][R16.64+-0x4] ;  /* 0xfffffc10101b7980 */ /* 0x000eae000c101100 */
[----:B------:R-:W3:Y:S01]  /*27d0*/  LDC R28, c[0x3][R28] ;  /* 0x00c000001c1c7b82 */ /* 0x000ee20000000800 */
[----:B0-----:R-:W-:-:S02]  /*27e0*/  FMUL R25, R26, R9 ;  /* 0x000000091a197220 */ /* 0x001fc40000400000 */
[----:B------:R-:W4:Y:S02]  /*27f0*/  LD.E.U8 R26, desc[UR16][R18.64+-0x4] ;  /* 0xfffffc10121a7980 */ /* 0x000f24000c101100 */
[----:B-1----:R-:W-:Y:S01]  /*2800*/  FFMA R25, R8, R29, R25 ;  /* 0x0000001d08197223 */ /* 0x002fe20000000019 */
[----:B---3--:R-:W-:Y:S02]  /*2810*/  FMUL R29, R28, R9 ;  /* 0x000000091c1d7220 */ /* 0x008fe40000400000 */
[----:B------:R-:W3:Y:S01]  /*2820*/  LD.E.U8 R9, desc[UR16][R18.64+-0x3] ;  /* 0xfffffd1012097980 */ /* 0x000ee2000c101100 */
[----:B------:R-:W-:-:S03]  /*2830*/  FADD R23, R23, R20 ;  /* 0x0000001417177221 */ /* 0x000fc60000000000 */
[----:B------:R-:W5:Y:S01]  /*2840*/  LD.E.U8 R20, desc[UR16][R16.64+-0x3] ;  /* 0xfffffd1010147980 */ /* 0x000f62000c101100 */
[----:B------:R-:W-:-:S05]  /*2850*/  IMAD.SHL.U32 R15, R15, 0x4, RZ ;  /* 0x000000040f0f7824 */ /* 0x000fca00078e00ff */
[----:B------:R-:W-:-:S06]  /*2860*/  LOP3.LUT R15, R15, 0x3c, RZ, 0xc0, !PT ;  /* 0x0000003c0f0f7812 */ /* 0x000fcc00078ec0ff */
[----:B------:R-:W0:Y:S01]  /*2870*/  LDC R15, c[0x3][R15] ;  /* 0x00c000000f0f7b82 */ /* 0x000e220000000800 */
[----:B------:R-:W-:Y:S01]  /*2880*/  FADD R24, R24, R21 ;  /* 0x0000001518187221 */ /* 0x000fe20000000000 */
[----:B------:R-:W-:Y:S01]  /*2890*/  FADD R22, R23, R22 ;  /* 0x0000001617167221 */ /* 0x000fe20000000000 */
[----:B0-----:R-:W-:Y:S02]  /*28a0*/  FFMA R15, R8, R15, R29 ;  /* 0x0000000f080f7223 */ /* 0x001fe4000000001d */
[----:B------:R-:W-:Y:S02]  /*28b0*/  FADD R25, R24, R25 ;  /* 0x0000001918197221 */ /* 0x000fe40000000000 */
[----:B------:R-:W-:Y:S02]  /*28c0*/  FADD R22, R22, R15 ;  /* 0x0000000f16167221 */ /* 0x000fe40000000000 */
[----:B------:R-:W5:Y:S01]  /*28d0*/  LD.E.U8 R15, desc[UR16][R18.64+-0x1] ;  /* 0xffffff10120f7980 */ /* 0x000f62000c101100 */
[----:B--2---:R-:W-:-:S02]  /*28e0*/  SHF.R.U32.HI R21, RZ, 0x4, R27 ;  /* 0x00000004ff157819 */ /* 0x004fc4000001161b */
[----:B------:R-:W-:-:S04]  /*28f0*/  SHF.L.U32 R27, R27, 0x2, RZ ;  /* 0x000000021b1b7819 */ /* 0x000fc800000006ff */
[----:B------:R-:W-:-:S06]  /*2900*/  LOP3.LUT R23, R27, 0x3c, RZ, 0xc0, !PT ;  /* 0x0000003c1b177812 */ /* 0x000fcc00078ec0ff */
[----:B------:R-:W0:Y:S01]  /*2910*/  LDC R23, c[0x3][R23] ;  /* 0x00c0000017177b82 */ /* 0x000e220000000800 */
[----:B----4-:R-:W-:Y:S02]  /*2920*/  SHF.L.U32 R8, R26, 0x2, RZ ;  /* 0x000000021a087819 */ /* 0x010fe400000006ff */
[----:B------:R-:W-:-:S05]  /*2930*/  SHF.R.U32.HI R26, RZ, 0x4, R26 ;  /* 0x00000004ff1a7819 */ /* 0x000fca000001161a */
[----:B------:R-:W-:Y:S01]  /*2940*/  IMAD.SHL.U32 R29, R26, 0x4, RZ ;  /* 0x000000041a1d7824 */ /* 0x000fe200078e00ff */
[----:B------:R-:W-:Y:S02]  /*2950*/  SHF.L.U32 R26, R21, 0x2, RZ ;  /* 0x00000002151a7819 */ /* 0x000fe400000006ff */
[----:B------:R-:W-:Y:S02]  /*2960*/  LOP3.LUT R21, R8, 0x3c, RZ, 0xc0, !PT ;  /* 0x0000003c08157812 */ /* 0x000fe400078ec0ff */
[----:B------:R1:W2:Y:S08]  /*2970*/  LDC R8, c[0x3][R29] ;  /* 0x00c000001d087b82 */ /* 0x0002b00000000800 */
[----:B------:R-:W4:Y:S08]  /*2980*/  LDC R26, c[0x3][R26] ;  /* 0x00c000001a1a7b82 */ /* 0x000f300000000800 */
[----:B------:R-:W0:Y:S01]  /*2990*/  LDC R21, c[0x3][R21] ;  /* 0x00c0000015157b82 */ /* 0x000e220000000800 */
[----:B---3--:R-:W-:-:S02]  /*29a0*/  SHF.R.U32.HI R24, RZ, 0x4, R9 ;  /* 0x00000004ff187819 */ /* 0x008fc40000011609 */
[----:B------:R-:W-:-:S03]  /*29b0*/  SHF.L.U32 R9, R9, 0x2, RZ ;  /* 0x0000000209097819 */ /* 0x000fc600000006ff */
[----:B------:R-:W-:Y:S01]  /*29c0*/  IMAD.SHL.U32 R24, R24, 0x4, RZ ;  /* 0x0000000418187824 */ /* 0x000fe200078e00ff */
[----:B-1----:R-:W-:-:S05]  /*29d0*/  LOP3.LUT R29, R9, 0x3c, RZ, 0xc0, !PT ;  /* 0x0000003c091d7812 */ /* 0x002fca00078ec0ff */
[----:B------:R-:W1:Y:S08]  /*29e0*/  LDC R24, c[0x3][R24] ;  /* 0x00c0000018187b82 */ /* 0x000e700000000800 */
[----:B------:R-:W3:Y:S01]  /*29f0*/  LDC R27, c[0x3][R29] ;  /* 0x00c000001d1b7b82 */ /* 0x000ee20000000800 */
[-C--:B--2---:R-:W-:Y:S01]  /*2a00*/  FMUL R8, R8, R11.reuse ;  /* 0x0000000b08087220 */ /* 0x084fe20000400000 */
[----:B----4-:R-:W-:-:S04]  /*2a10*/  FMUL R28, R26, R11 ;  /* 0x0000000b1a1c7220 */ /* 0x010fc80000400000 */
[-C--:B0-----:R-:W-:Y:S01]  /*2a20*/  FFMA R23, R23, R10.reuse, R28 ;  /* 0x0000000a17177223 */ /* 0x081fe2000000001c */
[----:B------:R-:W-:Y:S02]  /*2a30*/  FFMA R26, R21, R10, R8 ;  /* 0x0000000a151a7223 */ /* 0x000fe40000000008 */
[----:B------:R-:W1:Y:S02]  /*2a40*/  LDS.128 R8, [UR11+0x20] ;  /* 0x0000200bff087984 */ /* 0x000e640008000c00 */
[----:B-1----:R-:W-:-:S04]  /*2a50*/  FMUL R21, R24, R9 ;  /* 0x0000000918157220 */ /* 0x002fc80000400000 */
[----:B---3--:R-:W-:Y:S01]  /*2a60*/  FFMA R21, R8, R27, R21 ;  /* 0x0000001b08157223 */ /* 0x008fe20000000015 */
[----:B-----5:R-:W-:Y:S02]  /*2a70*/  SHF.R.U32.HI R27, RZ, 0x4, R20 ;  /* 0x00000004ff1b7819 */ /* 0x020fe40000011614 */
[----:B------:R-:W-:Y:S02]  /*2a80*/  SHF.L.U32 R20, R20, 0x2, RZ ;  /* 0x0000000214147819 */ /* 0x000fe400000006ff */
[----:B------:R-:W-:Y:S02]  /*2a90*/  SHF.L.U32 R27, R27, 0x2, RZ ;  /* 0x000000021b1b7819 */ /* 0x000fe400000006ff */
[----:B------:R-:W-:Y:S02]  /*2aa0*/  LOP3.LUT R24, R20, 0x3c, RZ, 0xc0, !PT ;  /* 0x0000003c14187812 */ /* 0x000fe400078ec0ff */
[----:B------:R0:W1:Y:S08]  /*2ab0*/  LDC R20, c[0x3][R27] ;  /* 0x00c000001b147b82 */ /* 0x0000700000000800 */
[----:B0-----:R0:W2:Y:S01]  /*2ac0*/  LDC R27, c[0x3][R24] ;  /* 0x00c00000181b7b82 */ /* 0x0010a20000000800 */
[----:B------:R-:W-:Y:S01]  /*2ad0*/  IMAD.U32 R28, RZ, RZ, UR8 ;  /* 0x00000008ff1c7e24 */ /* 0x000fe2000f8e00ff */
[----:B------:R-:W-:Y:S01]  /*2ae0*/  MOV R29, UR9 ;  /* 0x00000009001d7c02 */ /* 0x000fe20008000f00 */
[----:B------:R-:W-:-:S02]  /*2af0*/  FADD R26, R25, R26 ;  /* 0x0000001a191a7221 */ /* 0x000fc40000000000 */
[----:B------:R-:W3:Y:S04]  /*2b00*/  LD.E.U8 R25, desc[UR16][R18.64+-0x2] ;  /* 0xfffffe1012197980 */ /* 0x000ee8000c101100 */
[----:B0-----:R-:W4:Y:S04]  /*2b10*/  LD.E.U8 R24, desc[UR16][R18.64] ;  /* 0x0000001012187980 */ /* 0x001f28000c101100 */
[----:B------:R-:W5:Y:S01]  /*2b20*/  LD.E.U8 R18, desc[UR16][R16.64+-0x2] ;  /* 0xfffffe1010127980 */ /* 0x000f62000c101100 */
[----:B-1----:R-:W-:-:S04]  /*2b30*/  FMUL R9, R20, R9 ;  /* 0x0000000914097220 */ /* 0x002fc80000400000 */
[----:B--2---:R-:W-:Y:S02]  /*2b40*/  FFMA R20, R8, R27, R9 ;  /* 0x0000001b08147223 */ /* 0x004fe40000000009 */
[----:B------:R0:W2:Y:S04]  /*2b50*/  LDG.E.64.CONSTANT R8, desc[UR16][R28.64+0x8] ;  /* 0x000008101c087981 */ /* 0x0000a8000c1e9b00 */
[----:B------:R-:W4:Y:S01]  /*2b60*/  LD.E.U8 R27, desc[UR16][R16.64+-0x1] ;  /* 0xffffff10101b7980 */ /* 0x000f22000c101100 */
[----:B0-----:R-:W-:Y:S01]  /*2b70*/  FADD R29, R22, R23 ;  /* 0x00000017161d7221 */ /* 0x001fe20000000000 */
[----:B------:R-:W-:Y:S02]  /*2b80*/  MOV R22, UR8 ;  /* 0x0000000800167c02 */ /* 0x000fe40008000f00 */
[----:B------:R-:W4:Y:S01]  /*2b90*/  LD.E.U8 R28, desc[UR16][R16.64] ;  /* 0x00000010101c7980 */ /* 0x000f22000c101100 */
[----:B------:R-:W-:-:S06]  /*2ba0*/  MOV R23, UR9 ;  /* 0x0000000900177c02 */ /* 0x000fcc0008000f00 */
[----:B------:R-:W3:Y:S01]  /*2bb0*/  LDG.E.64.CONSTANT R22, desc[UR16][R22.64+0x18] ;  /* 0x0000181016167981 */ /* 0x000ee2000c1e9b00 */
[----:B------:R-:W-:Y:S01]  /*2bc0*/  FADD R21, R26, R21 ;  /* 0x000000151a157221 */ /* 0x000fe20000000000 */
[----:B------:R-:W-:Y:S01]  /*2bd0*/  FADD R20, R29, R20 ;  /* 0x000000141d147221 */ /* 0x000fe20000000000 */
[CC--:B--2---:R-:W-:Y:S02]  /*2be0*/  IADD3 RZ, P0, PT, R8.reuse, R2.reuse, RZ ;  /* 0x0000000208ff7210 */ /* 0x0c4fe40007f1e0ff */
[----:B------:R-:W-:-:S03]  /*2bf0*/  IADD3 R8, PT, PT, R8, R2, RZ ;  /* 0x0000000208087210 */ /* 0x000fc60007ffe0ff */
[----:B------:R-:W-:-:S05]  /*2c00*/  IMAD.X R9, R9, 0x1, R7, P0 ;  /* 0x0000000109097824 */ /* 0x000fca00000e0607 */
[----:B------:R3:W2:Y:S02]  /*2c10*/  LD.E R19, desc[UR16][R8.64+0x100] ;  /* 0x0001001008137980 */ /* 0x0006a4000c101900 */
[----:B---3--:R-:W-:-:S05]  /*2c20*/  IADD3 R8, P0, PT, R22, R2, RZ ;  /* 0x0000000216087210 */ /* 0x008fca0007f1e0ff */
[----:B------:R-:W-:-:S05]  /*2c30*/  IMAD.X R9, R23, 0x1, R7, P0 ;  /* 0x0000000117097824 */ /* 0x000fca00000e0607 */
[----:B------:R0:W3:Y:S01]  /*2c40*/  LD.E R23, desc[UR16][R8.64+0x100] ;  /* 0x0001001008177980 */ /* 0x0000e2000c101900 */
[----:B------:R-:W-:Y:S02]  /*2c50*/  SHF.R.U32.HI R26, RZ, 0x4, R25 ;  /* 0x00000004ff1a7819 */ /* 0x000fe40000011619 */
[----:B------:R-:W-:Y:S02]  /*2c60*/  SHF.L.U32 R25, R25, 0x2, RZ ;  /* 0x0000000219197819 */ /* 0x000fe400000006ff */
[----:B-----5:R-:W-:Y:S02]  /*2c70*/  SHF.R.U32.HI R17, RZ, 0x4, R18 ;  /* 0x00000004ff117819 */ /* 0x020fe40000011612 */
[----:B------:R-:W-:Y:S02]  /*2c80*/  LOP3.LUT R29, R25, 0x3c, RZ, 0xc0, !PT ;  /* 0x0000003c191d7812 */ /* 0x000fe400078ec0ff */
[----:B------:R-:W-:Y:S01]  /*2c90*/  SHF.L.U32 R26, R26, 0x2, RZ ;  /* 0x000000021a1a7819 */ /* 0x000fe200000006ff */
[----:B------:R-:W-:-:S03]  /*2ca0*/  IMAD.SHL.U32 R25, R17, 0x4, RZ ;  /* 0x0000000411197824 */ /* 0x000fc600078e00ff */
[----:B------:R-:W1:Y:S01]  /*2cb0*/  LDC R16, c[0x3][R26] ;  /* 0x00c000001a107b82 */ /* 0x000e620000000800 */
[----:B------:R-:W-:-:S07]  /*2cc0*/  SHF.L.U32 R18, R18, 0x2, RZ ;  /* 0x0000000212127819 */ /* 0x000fce00000006ff */
[----:B------:R5:W4:Y:S02]  /*2cd0*/  LDC R22, c[0x3][R25] ;  /* 0x00c0000019167b82 */ /* 0x000b240000000800 */
[----:B-----5:R-:W-:-:S06]  /*2ce0*/  LOP3.LUT R25, R18, 0x3c, RZ, 0xc0, !PT ;  /* 0x0000003c12197812 */ /* 0x020fcc00078ec0ff */
[----:B------:R5:W5:Y:S08]  /*2cf0*/  LDC R17, c[0x3][R29] ;  /* 0x00c000001d117b82 */ /* 0x000b700000000800 */
[----:B0-----:R-:W0:Y:S01]  /*2d00*/  LDC R9, c[0x3][R25] ;  /* 0x00c0000019097b82 */ /* 0x001e220000000800 */
[-C--:B-1----:R-:W-:Y:S01]  /*2d10*/  FMUL R8, R16, R11.reuse ;  /* 0x0000000b10087220 */ /* 0x082fe20000400000 */
[----:B----4-:R-:W-:Y:S01]  /*2d20*/  SHF.R.U32.HI R16, RZ, 0x4, R27 ;  /* 0x00000004ff107819 */ /* 0x010fe2000001161b */
[----:B------:R-:W-:Y:S01]  /*2d30*/  FMUL R18, R22, R11 ;  /* 0x0000000b16127220 */ /* 0x000fe20000400000 */
[----:B------:R-:W-:-:S04]  /*2d40*/  SHF.R.U32.HI R11, RZ, 0x4, R15 ;  /* 0x00000004ff0b7819 */ /* 0x000fc8000001160f */
[----:B-----5:R-:W-:Y:S01]  /*2d50*/  SHF.L.U32 R29, R11, 0x2, RZ ;  /* 0x000000020b1d7819 */ /* 0x020fe200000006ff */
[----:B------:R-:W-:-:S03]  /*2d60*/  IMAD.SHL.U32 R11, R16, 0x4, RZ ;  /* 0x00000004100b7824 */ /* 0x000fc600078e00ff */
[----:B------:R-:W1:Y:S01]  /*2d70*/  LDC R22, c[0x3][R29] ;  /* 0x00c000001d167b82 */ /* 0x000e620000000800 */
[----:B------:R-:W-:-:S07]  /*2d80*/  FFMA R8, R17, R10, R8 ;  /* 0x0000000a11087223 */ /* 0x000fce0000000008 */
[----:B------:R4:W5:Y:S01]  /*2d90*/  LDC R16, c[0x3][R11] ;  /* 0x00c000000b107b82 */ /* 0x0009620000000800 */
[----:B0-----:R-:W-:Y:S01]  /*2da0*/  FFMA R9, R9, R10, R18 ;  /* 0x0000000a09097223 */ /* 0x001fe20000000012 */
[----:B------:R-:W-:-:S03]  /*2db0*/  FADD R17, R21, R8 ;  /* 0x0000000815117221 */ /* 0x000fc60000000000 */
[----:B------:R-:W-:Y:S02]  /*2dc0*/  FADD R18, R20, R9 ;  /* 0x0000000914127221 */ /* 0x000fe40000000000 */
[----:B----4-:R-:W1:Y:S01]  /*2dd0*/  LDS.128 R8, [UR11+0x30] ;  /* 0x0000300bff087984 */ /* 0x010e620008000c00 */
[----:B------:R-:W-:-:S04]  /*2de0*/  SHF.L.U32 R20, R27, 0x2, RZ ;  /* 0x000000021b147819 */ /* 0x000fc800000006ff */
[----:B------:R-:W-:-:S06]  /*2df0*/  LOP3.LUT R20, R20, 0x3c, RZ, 0xc0, !PT ;  /* 0x0000003c14147812 */ /* 0x000fcc00078ec0ff */
[----:B------:R-:W0:Y:S01]  /*2e00*/  LDC R20, c[0x3][R20] ;  /* 0x00c0000014147b82 */ /* 0x000e220000000800 */
[-C--:B-1----:R-:W-:Y:S01]  /*2e10*/  FMUL R21, R22, R9.reuse ;  /* 0x0000000916157220 */ /* 0x082fe20000400000 */
[----:B-----5:R-:W-:Y:S01]  /*2e20*/  FMUL R9, R16, R9 ;  /* 0x0000000910097220 */ /* 0x020fe20000400000 */
[----:B------:R-:W-:Y:S01]  /*2e30*/  SHF.L.U32 R22, R15, 0x2, RZ ;  /* 0x000000020f167819 */ /* 0x000fe200000006ff */
[----:B------:R-:W-:Y:S01]  /*2e40*/  IMAD.SHL.U32 R15, R24, 0x4, RZ ;  /* 0x00000004180f7824 */ /* 0x000fe200078e00ff */
[----:B------:R-:W-:Y:S02]  /*2e50*/  SHF.L.U32 R16, R28, 0x2, RZ ;  /* 0x000000021c107819 */ /* 0x000fe400000006ff */
[----:B------:R-:W-:Y:S02]  /*2e60*/  SHF.R.U32.HI R24, RZ, 0x4, R24 ;  /* 0x00000004ff187819 */ /* 0x000fe40000011618 */
[----:B------:R-:W-:Y:S02]  /*2e70*/  SHF.R.U32.HI R28, RZ, 0x4, R28 ;  /* 0x00000004ff1c7819 */ /* 0x000fe4000001161c */
[----:B------:R-:W-:-:S02]  /*2e80*/  LOP3.LUT R22, R22, 0x3c, RZ, 0xc0, !PT ;  /* 0x0000003c16167812 */ /* 0x000fc400078ec0ff */
[----:B------:R-:W-:Y:S01]  /*2e90*/  SHF.L.U32 R24, R24, 0x2, RZ ;  /* 0x0000000218187819 */ /* 0x000fe200000006ff */
[----:B------:R-:W-:Y:S01]  /*2ea0*/  IMAD.SHL.U32 R26, R28, 0x4, RZ ;  /* 0x000000041c1a7824 */ /* 0x000fe200078e00ff */
[----:B------:R-:W-:Y:S02]  /*2eb0*/  LOP3.LUT R15, R15, 0x3c, RZ, 0xc0, !PT ;  /* 0x0000003c0f0f7812 */ /* 0x000fe400078ec0ff */
[----:B------:R-:W1:Y:S01]  /*2ec0*/  LDC R22, c[0x3][R22] ;  /* 0x00c0000016167b82 */ /* 0x000e620000000800 */
[----:B------:R-:W-:-:S07]  /*2ed0*/  LOP3.LUT R16, R16, 0x3c, RZ, 0xc0, !PT ;  /* 0x0000003c10107812 */ /* 0x000fce00078ec0ff */
[----:B------:R-:W4:Y:S08]  /*2ee0*/  LDC R24, c[0x3][R24] ;  /* 0x00c0000018187b82 */ /* 0x000f300000000800 */
[----:B------:R-:W5:Y:S08]  /*2ef0*/  LDC R26, c[0x3][R26] ;  /* 0x00c000001a1a7b82 */ /* 0x000f700000000800 */
[----:B------:R-:W5:Y:S08]  /*2f00*/  LDC R15, c[0x3][R15] ;  /* 0x00c000000f0f7b82 */ /* 0x000f700000000800 */
[----:B------:R-:W5:Y:S01]  /*2f10*/  LDC R25, c[0x3][R16] ;  /* 0x00c0000010197b82 */ /* 0x000f620000000800 */
[----:B0-----:R-:W-:-:S04]  /*2f20*/  FFMA R9, R8, R20, R9 ;  /* 0x0000001408097223 */ /* 0x001fc80000000009 */
[----:B------:R-:W-:Y:S01]  /*2f30*/  FADD R9, R18, R9 ;  /* 0x0000000912097221 */ /* 0x000fe20000000000 */
[----:B-1----:R-:W-:Y:S01]  /*2f40*/  FFMA R28, R8, R22, R21 ;  /* 0x00000016081c7223 */ /* 0x002fe20000000015 */
[----:B----4-:R-:W-:-:S03]  /*2f50*/  FMUL R8, R24, R11 ;  /* 0x0000000b18087220 */ /* 0x010fc60000400000 */
[----:B------:R-:W-:Y:S01]  /*2f60*/  FADD R17, R17, R28 ;  /* 0x0000001c11117221 */ /* 0x000fe20000000000 */
[----:B-----5:R-:W-:Y:S01]  /*2f70*/  FMUL R11, R26, R11 ;  /* 0x0000000b1a0b7220 */ /* 0x020fe20000400000 */
[----:B------:R-:W-:-:S04]  /*2f80*/  FFMA R8, R15, R10, R8 ;  /* 0x0000000a0f087223 */ /* 0x000fc80000000008 */
[----:B------:R-:W-:Y:S01]  /*2f90*/  FADD R8, R17, R8 ;  /* 0x0000000811087221 */ /* 0x000fe20000000000 */
[----:B------:R-:W-:-:S04]  /*2fa0*/  FFMA R10, R25, R10, R11 ;  /* 0x0000000a190a7223 */ /* 0x000fc8000000000b */
[----:B------:R-:W-:Y:S01]  /*2fb0*/  FADD R9, R9, R10 ;  /* 0x0000000a09097221 */ /* 0x000fe20000000000 */
[----:B--2---:R-:W-:-:S03]  /*2fc0*/  FFMA R3, R19, R8, R3 ;  /* 0x0000000813037223 */ /* 0x004fc60000000003 */
[----:B---3--:R-:W-:-:S07]  /*2fd0*/  FFMA R4, R23, R9, R4 ;  /* 0x0000000917047223 */ /* 0x008fce0000000004 */
.L_x_3:
[----:B------:R-:W-:Y:S05]  /*2fe0*/  BSYNC.RECONVERGENT B0 ;  /* 0x0000000000007941 */ /* 0x000fea0003800200 */
.L_x_2:
[----:B------:R-:W-:Y:S01]  /*2ff0*/  IADD3 R2, P0, PT, R2, 0x4, RZ ;  /* 0x0000000402027810 */ /* 0x000fe20007f1e0ff */
[----:B------:R-:W-:Y:S01]  /*3000*/  UIADD3 UR11, UPT, UPT, UR11, 0x80, URZ ;  /* 0x000000800b0b7890 */ /* 0x000fe2000fffe0ff */
[----:B------:R-:W-:Y:S02]  /*3010*/  IADD3 R12, P1, PT, R12, 0x10, RZ ;  /* 0x000000100c0c7810 */ /* 0x000fe40007f3e0ff */
[----:B------:R-:W-:Y:S02]  /*3020*/  IADD3.X R7, PT, PT, RZ, R7, RZ, P0, !PT ;  /* 0x00000007ff077210 */ /* 0x000fe400007fe4ff */
[----:B------:R-:W-:Y:S01]  /*3030*/  IADD3.X R6, PT, PT, RZ, R6, RZ, P1, !PT ;  /* 0x00000006ff067210 */ /* 0x000fe20000ffe4ff */
[----:B------:R-:W-:Y:S08]  /*3040*/  BRA.U UP1, `(.L_x_4) ;  /* 0xffffffd101b07547 */ /* 0x000ff0000b83ffff */
[----:B------:R-:W-:Y:S02]  /*3050*/  HFMA2 R9, -RZ, RZ, 3.7421875, 0 ;  /* 0x437c0000ff097431 */ /* 0x000fe400000001ff */
[----:B------:R-:W-:Y:S01]  /*3060*/  IMAD.MOV.U32 R7, RZ, RZ, 0x3bbb989d ;  /* 0x3bbb989dff077424 */ /* 0x000fe200078e00ff */
[----:B------:R-:W-:Y:S03]  /*3070*/  BSSY.RECONVERGENT B0, `(.L_x_5) ;  /* 0x0000015000007945 */ /* 0x000fe60003800200 */
[----:B------:R-:W-:-:S04]  /*3080*/  FFMA.SAT R2, R14, -R7, 0.5 ;  /* 0x3f0000000e027423 */ /* 0x000fc80000002807 */
[----:B------:R-:W-:-:S04]  /*3090*/  FFMA.RM R2, R2, R9, 12582913 ;  /* 0x4b40000102027423 */ /* 0x000fc80000004009 */
[C---:B------:R-:W-:Y:S01]  /*30a0*/  FADD R7, R2.reuse, -12583039 ;  /* 0xcb40007f02077421 */ /* 0x040fe20000000000 */
[----:B------:R-:W-:-:S03]  /*30b0*/  SHF.L.U32 R2, R2, 0x17, RZ ;  /* 0x0000001702027819 */ /* 0x000fc600000006ff */
[----:B------:R-:W-:-:S04]  /*30c0*/  FFMA R7, R14, -1.4426950216293334961, -R7 ;  /* 0xbfb8aa3b0e077823 */ /* 0x000fc80000000807 */
[----:B------:R-:W-:-:S06]  /*30d0*/  FFMA R7, R14, -1.925963033500011079e-08, R7 ;  /* 0xb2a570600e077823 */ /* 0x000fcc0000000007 */
[----:B------:R-:W0:Y:S02]  /*30e0*/  MUFU.EX2 R7, R7 ;  /* 0x0000000700077308 */ /* 0x000e240000000800 */
[----:B0-----:R-:W-:-:S04]  /*30f0*/  FFMA R6, R2, R7, 1 ;  /* 0x3f80000002067423 */ /* 0x001fc80000000007 */
[----:B------:R-:W-:-:S05]  /*3100*/  VIADD R2, R6, 0x1800000 ;  /* 0x0180000006027836 */ /* 0x000fca0000000000 */
[----:B------:R-:W-:-:S04]  /*3110*/  LOP3.LUT R2, R2, 0x7f800000, RZ, 0xc0, !PT ;  /* 0x7f80000002027812 */ /* 0x000fc800078ec0ff */
[----:B------:R-:W-:-:S13]  /*3120*/  ISETP.GT.U32.AND P0, PT, R2, 0x1ffffff, PT ;  /* 0x01ffffff0200780c */ /* 0x000fda0003f04070 */
[----:B------:R-:W-:Y:S05]  /*3130*/  @P0 BRA `(.L_x_6) ;  /* 0x0000000000100947 */ /* 0x000fea0003800000 */
[----:B------:R-:W-:Y:S02]  /*3140*/  MOV R2, R6 ;  /* 0x0000000600027202 */ /* 0x000fe40000000f00 */
[----:B------:R-:W-:-:S07]  /*3150*/  MOV R10, 0x3170 ;  /* 0x00003170000a7802 */ /* 0x000fce0000000f00 */
[----:B------:R-:W-:Y:S05]  /*3160*/  CALL.REL.NOINC `($__internal_0_$__cuda_sm20_rcp_rn_f32_slowpath) ;  /* 0x00000064001c7944 */ /* 0x000fea0003c00000 */
[----:B------:R-:W-:Y:S05]  /*3170*/  BRA `(.L_x_7) ;  /* 0x0000000000107947 */ /* 0x000fea0003800000 */
.L_x_6:
[----:B------:R-:W0:Y:S02]  /*3180*/  MUFU.RCP R7, R6 ;  /* 0x0000000600077308 */ /* 0x000e240000001000 */
[----:B0-----:R-:W-:-:S04]  /*3190*/  FFMA R2, R6, R7, -1 ;  /* 0xbf80000006027423 */ /* 0x001fc80000000007 */
[----:B------:R-:W-:-:S04]  /*31a0*/  FADD.FTZ R2, -R2, -RZ ;  /* 0x800000ff02027221 */ /* 0x000fc80000010100 */
[----:B------:R-:W-:-:S07]  /*31b0*/  FFMA R7, R7, R2, R7 ;  /* 0x0000000207077223 */ /* 0x000fce0000000007 */
.L_x_7:
[----:B------:R-:W-:Y:S05]  /*31c0*/  BSYNC.RECONVERGENT B0 ;  /* 0x0000000000007941 */ /* 0x000fea0003800200 */
.L_x_5:
[----:B------:R-:W-:Y:S01]  /*31d0*/  MOV R2, 0x3bbb989d ;  /* 0x3bbb989d00027802 */ /* 0x000fe20000000f00 */
[----:B------:R-:W-:Y:S02]  /*31e0*/  IMAD.MOV.U32 R9, RZ, RZ, 0x437c0000 ;  /* 0x437c0000ff097424 */ /* 0x000fe400078e00ff */
[----:B------:R-:W-:Y:S01]  /*31f0*/  FMUL R8, R14, R7 ;  /* 0x000000070e087220 */ /* 0x000fe20000400000 */
[----:B------:R-:W-:Y:S01]  /*3200*/  BSSY.RECONVERGENT B0, `(.L_x_8) ;  /* 0x0000017000007945 */ /* 0x000fe20003800200 */
[----:B------:R-:W-:Y:S02]  /*3210*/  FFMA.SAT R2, R3, -R2, 0.5 ;  /* 0x3f00000003027423 */ /* 0x000fe40000002802 */
[----:B------:R-:W-:Y:S02]  /*3220*/  FMUL R8, R13, R8 ;  /* 0x000000080d087220 */ /* 0x000fe40000400000 */
[----:B------:R-:W-:-:S04]  /*3230*/  FFMA.RM R2, R2, R9, 12582913 ;  /* 0x4b40000102027423 */ /* 0x000fc80000004009 */
[C---:B------:R-:W-:Y:S01]  /*3240*/  FADD R6, R2.reuse, -12583039 ;  /* 0xcb40007f02067421 */ /* 0x040fe20000000000 */
[----:B------:R-:W-:-:S03]  /*3250*/  SHF.L.U32 R2, R2, 0x17, RZ ;  /* 0x0000001702027819 */ /* 0x000fc600000006ff */
[----:B------:R-:W-:-:S04]  /*3260*/  FFMA R6, R3, -1.4426950216293334961, -R6 ;  /* 0xbfb8aa3b03067823 */ /* 0x000fc80000000806 */
[----:B------:R-:W-:-:S04]  /*3270*/  FFMA R6, R3, -1.925963033500011079e-08, R6 ;  /* 0xb2a5706003067823 */ /* 0x000fc80000000006 */
[----:B------:R-:W0:Y:S02]  /*3280*/  MUFU.EX2 R9, R6 ;  /* 0x0000000600097308 */ /* 0x000e240000000800 */
[----:B0-----:R-:W-:-:S05]  /*3290*/  FFMA R9, R2, R9, 1 ;  /* 0x3f80000002097423 */ /* 0x001fca0000000009 */
[----:B------:R-:W-:-:S04]  /*32a0*/  IADD3 R2, PT, PT, R9, 0x1800000, RZ ;  /* 0x0180000009027810 */ /* 0x000fc80007ffe0ff */
[----:B------:R-:W-:-:S04]  /*32b0*/  LOP3.LUT R2, R2, 0x7f800000, RZ, 0xc0, !PT ;  /* 0x7f80000002027812 */ /* 0x000fc800078ec0ff */
[----:B------:R-:W-:-:S13]  /*32c0*/  ISETP.GT.U32.AND P0, PT, R2, 0x1ffffff, PT ;  /* 0x01ffffff0200780c */ /* 0x000fda0003f04070 */
[----:B------:R-:W-:Y:S05]  /*32d0*/  @P0 BRA `(.L_x_9) ;  /* 0x0000000000140947 */ /* 0x000fea0003800000 */
[----:B------:R-:W-:Y:S01]  /*32e0*/  IMAD.MOV.U32 R2, RZ, RZ, R9 ;  /* 0x000000ffff027224 */ /* 0x000fe200078e0009 */
[----:B------:R-:W-:-:S07]  /*32f0*/  MOV R10, 0x3310 ;  /* 0x00003310000a7802 */ /* 0x000fce0000000f00 */
[----:B------:R-:W-:Y:S05]  /*3300*/  CALL.REL.NOINC `($__internal_0_$__cuda_sm20_rcp_rn_f32_slowpath) ;  /* 0x0000006000b47944 */ /* 0x000fea0003c00000 */
[----:B------:R-:W-:Y:S01]  /*3310*/  MOV R10, R7 ;  /* 0x00000007000a7202 */ /* 0x000fe20000000f00 */
[----:B------:R-:W-:Y:S06]  /*3320*/  BRA `(.L_x_10) ;  /* 0x0000000000107947 */ /* 0x000fec0003800000 */
.L_x_9:
[----:B------:R-:W0:Y:S02]  /*3330*/  MUFU.RCP R10, R9 ;  /* 0x00000009000a7308 */ /* 0x000e240000001000 */
[----:B0-----:R-:W-:-:S04]  /*3340*/  FFMA R2, R9, R10, -1 ;  /* 0xbf80000009027423 */ /* 0x001fc8000000000a */
[----:B------:R-:W-:-:S04]  /*3350*/  FADD.FTZ R7, -R2, -RZ ;  /* 0x800000ff02077221 */ /* 0x000fc80000010100 */
[----:B------:R-:W-:-:S07]  /*3360*/  FFMA R10, R10, R7, R10 ;  /* 0x000000070a0a7223 */ /* 0x000fce000000000a */
.L_x_10:
[----:B------:R-:W-:Y:S05]  /*3370*/  BSYNC.RECONVERGENT B0 ;  /* 0x0000000000007941 */ /* 0x000fea0003800200 */
.L_x_8:
[----:B------:R-:W-:Y:S01]  /*3380*/  MOV R6, UR8 ;  /* 0x0000000800067c02 */ /* 0x000fe20008000f00 */
[----:B------:R-:W-:Y:S01]  /*3390*/  IMAD.U32 R7, RZ, RZ, UR9 ;  /* 0x00000009ff077e24 */ /* 0x000fe2000f8e00ff */
[----:B------:R-:W-:-:S05]  /*33a0*/  MOV R16, UR8 ;  /* 0x0000000800107c02 */ /* 0x000fca0008000f00 */
[----:B------:R-:W2:Y:S01]  /*33b0*/  LDG.E.64.CONSTANT R6, desc[UR16][R6.64+0x20] ;  /* 0x0000201006067981 */ /* 0x000ea2000c1e9b00 */
[----:B------:R-:W-:-:S06]  /*33c0*/  MOV R17, UR9 ;  /* 0x0000000900117c02 */ /* 0x000fcc0008000f00 */
[----:B------:R-:W5:Y:S01]  /*33d0*/  LDG.E.64.CONSTANT R16, desc[UR16][R16.64+0x28] ;  /* 0x0000281010107981 */ /* 0x000f62000c1e9b00 */
[----:B------:R-:W0:Y:S01]  /*33e0*/  S2UR UR11, SR_CgaCtaId ;  /* 0x00000000000b79c3 */ /* 0x000e220000008800 */
[----:B------:R-:W-:Y:S01]  /*33f0*/  UMOV UR6, 0x400 ;  /* 0x0000040000067882 */ /* 0x000fe20000000000 */
[----:B------:R-:W-:Y:S01]  /*3400*/  FMUL R9, R3, R10 ;  /* 0x0000000a03097220 */ /* 0x000fe20000400000 */
[----:B------:R-:W1:Y:S03]  /*3410*/  S2R R2, SR_TID.X ;  /* 0x0000000000027919 */ /* 0x000e660000002100 */
[----:B------:R-:W-:Y:S01]  /*3420*/  FMUL R9, R4, R9 ;  /* 0x0000000904097220 */ /* 0x000fe20000400000 */
[----:B0-----:R-:W-:-:S03]  /*3430*/  ULEA UR15, UR11, UR6, 0x18 ;  /* 0x000000060b0f7291 */ /* 0x001fc6000f8ec0ff */
[----:B------:R-:W-:Y:S01]  /*3440*/  UMOV UR6, URZ ;  /* 0x000000ff00067c82 */ /* 0x000fe20008000000 */
[----:B-1----:R-:W-:-:S05]  /*3450*/  IMAD.SHL.U32 R3, R2, 0x8, RZ ;  /* 0x0000000802037824 */ /* 0x002fca00078e00ff */
[----:B------:R0:W-:Y:S01]  /*3460*/  STS.64 [R3+UR15+0x4000], R8 ;  /* 0x0040000803007988 */ /* 0x0001e20008000a0f */
[----:B------:R-:W-:Y:S01]  /*3470*/  BAR.SYNC.DEFER_BLOCKING 0x0 ;  /* 0x0000000000007b1d */ /* 0x000fe20000010000 */
[----:B--2---:R-:W-:Y:S02]  /*3480*/  R2UR UR18, R6 ;  /* 0x00000000061272ca */ /* 0x004fe400000e0000 */
[----:B------:R-:W-:Y:S02]  /*3490*/  R2UR UR19, R7 ;  /* 0x00000000071372ca */ /* 0x000fe400000e0000 */
[----:B------:R-:W-:Y:S02]  /*34a0*/  SHF.L.U32 R6, R5, 0xc, RZ ;  /* 0x0000000c05067819 */ /* 0x000fe400000006ff */
[----:B------:R-:W-:-:S04]  /*34b0*/  MOV R7, UR5 ;  /* 0x0000000500077c02 */ /* 0x000fc80008000f00 */
[----:B------:R-:W-:Y:S01]  /*34c0*/  LEA.HI R6, R7, R6, RZ, 0x1b ;  /* 0x0000000607067211 */ /* 0x000fe200078fd8ff */
[----:B0-----:R-:W-:-:S07]  /*34d0*/  IMAD.MOV.U32 R7, RZ, RZ, RZ ;  /* 0x000000ffff077224 */ /* 0x001fce00078e00ff */
.L_x_11:
[----:B------:R-:W-:-:S04]  /*34e0*/  ULEA UR11, UR6, UR5, 0x5 ;  /* 0x00000005060b7291 */ /* 0x000fc8000f8e28ff */
[----:B------:R-:W-:-:S06]  /*34f0*/  USHF.R.U32.HI UR11, URZ, 0x1, UR11 ;  /* 0x00000001ff0b7899 */ /* 0x000fcc000801160b */
[----:B------:R-:W-:-:S04]  /*3500*/  LEA R28, R5, UR11, 0x10 ;  /* 0x0000000b051c7c11 */ /* 0x000fc8000f8e80ff */
[----:B------:R-:W-:-:S04]  /*3510*/  IADD3 R28, P0, PT, R28, UR18, RZ ;  /* 0x000000121c1c7c10 */ /* 0x000fc8000ff1e0ff */
[----:B------:R-:W-:-:S05]  /*3520*/  IADD3.X R29, PT, PT, RZ, UR19, RZ, P0, !PT ;  /* 0x00000013ff1d7c10 */ /* 0x000fca00087fe4ff */
[----:B------:R-:W2:Y:S04]  /*3530*/  LD.E.U8 R8, desc[UR16][R28.64] ;  /* 0x000000101c087980 */ /* 0x000ea8000c101100 */
[----:B------:R-:W3:Y:S04]  /*3540*/  LD.E.U8 R4, desc[UR16][R28.64+0x1] ;  /* 0x000001101c047980 */ /* 0x000ee8000c101100 */
[----:B------:R-:W4:Y:S04]  /*3550*/  LD.E.U8 R14, desc[UR16][R28.64+0x2] ;  /* 0x000002101c0e7980 */ /* 0x000f28000c101100 */
[----:B------:R-:W4:Y:S04]  /*3560*/  LD.E.U8 R13, desc[UR16][R28.64+0x3] ;  /* 0x000003101c0d7980 */ /* 0x000f28000c101100 */
[----:B------:R-:W4:Y:S04]  /*3570*/  LD.E.U8 R23, desc[UR16][R28.64+0x4] ;  /* 0x000004101c177980 */ /* 0x000f28000c101100 */
[----:B------:R-:W4:Y:S04]  /*3580*/  LD.E.U8 R22, desc[UR16][R28.64+0x5] ;  /* 0x000005101c167980 */ /* 0x000f28000c101100 */
[----:B------:R-:W4:Y:S01]  /*3590*/  LD.E.U8 R20, desc[UR16][R28.64+0x6] ;  /* 0x000006101c147980 */ /* 0x000f22000c101100 */
[----:B------:R-:W0:Y:S01]  /*35a0*/  S2UR UR14, SR_CgaCtaId ;  /* 0x00000000000e79c3 */ /* 0x000e220000008800 */
[----:B------:R-:W-:-:S02]  /*35b0*/  UMOV UR11, 0x400 ;  /* 0x00000400000b7882 */ /* 0x000fc40000000000 */
[----:B0-----:R-:W-:-:S04]  /*35c0*/  ULEA UR11, UR14, UR11, 0x18 ;  /* 0x0000000b0e0b7291 */ /* 0x001fc8000f8ec0ff */
[----:B------:R-:W-:Y:S01]  /*35d0*/  ULEA UR14, UR6, UR11, 0x7 ;  /* 0x0000000b060e7291 */ /* 0x000fe2000f8e38ff */
[----:B--2---:R-:W-:Y:S02]  /*35e0*/  SHF.R.U32.HI R9, RZ, 0x4, R8 ;  /* 0x00000004ff097819 */ /* 0x004fe40000011608 */
[----:B------:R-:W-:Y:S02]  /*35f0*/  SHF.L.U32 R8, R8, 0x2, RZ ;  /* 0x0000000208087819 */ /* 0x000fe400000006ff */
[----:B---3--:R-:W-:Y:S01]  /*3600*/  SHF.R.U32.HI R12, RZ, 0x4, R4 ;  /* 0x00000004ff0c7819 */ /* 0x008fe20000011604 */
[----:B------:R-:W-:Y:S01]  /*3610*/  IMAD.SHL.U32 R18, R9, 0x4, RZ ;  /* 0x0000000409127824 */ /* 0x000fe200078e00ff */
[----:B------:R-:W-:Y:S02]  /*3620*/  LOP3.LUT R15, R8, 0x3c, RZ, 0xc0, !PT ;  /* 0x0000003c080f7812 */ /* 0x000fe400078ec0ff */
[----:B------:R-:W0:Y:S01]  /*3630*/  LDS.128 R8, [UR14+0x4000] ;  /* 0x0040000eff087984 */ /* 0x000e220008000c00 */
[----:B------:R-:W-:Y:S01]  /*3640*/  SHF.L.U32 R4, R4, 0x2, RZ ;  /* 0x0000000204047819 */ /* 0x000fe200000006ff */
[----:B------:R-:W1:Y:S01]  /*3650*/  LDC R19, c[0x3][R15] ;  /* 0x00c000000f137b82 */ /* 0x000e620000000800 */
[----:B------:R-:W-:-:S02]  /*3660*/  SHF.L.U32 R26, R12, 0x2, RZ ;  /* 0x000000020c1a7819 */ /* 0x000fc400000006ff */
[----:B------:R-:W-:-:S05]  /*3670*/  LOP3.LUT R4, R4, 0x3c, RZ, 0xc0, !PT ;  /* 0x0000003c04047812 */ /* 0x000fca00078ec0ff */
[----:B------:R-:W0:Y:S08]  /*3680*/  LDC R18, c[0x3][R18] ;  /* 0x00c0000012127b82 */ /* 0x000e300000000800 */
[----:B------:R-:W2:Y:S08]  /*3690*/  LDC R12, c[0x3][R26] ;  /* 0x00c000001a0c7b82 */ /* 0x000eb00000000800 */
[----:B------:R3:W2:Y:S02]  /*36a0*/  LDC R21, c[0x3][R4] ;  /* 0x00c0000004157b82 */ /* 0x0006a40000000800 */
[----:B---3--:R-:W3:Y:S01]  /*36b0*/  LD.E.U8 R4, desc[UR16][R28.64+0x7] ;  /* 0x000007101c047980 */ /* 0x008ee2000c101100 */
[----:B0-----:R-:W-:Y:S01]  /*36c0*/  FMUL R24, R18, R9 ;  /* 0x0000000912187220 */ /* 0x001fe20000400000 */
[----:B----4-:R-:W-:Y:S01]  /*36d0*/  SHF.R.U32.HI R9, RZ, 0x4, R13 ;  /* 0x00000004ff097819 */ /* 0x010fe2000001160d */
[----:B------:R-:W-:Y:S01]  /*36e0*/  IMAD.SHL.U32 R13, R13, 0x4, RZ ;  /* 0x000000040d0d7824 */ /* 0x000fe200078e00ff */
[----:B------:R-:W4:Y:S01]  /*36f0*/  LD.E.U8 R18, desc[UR16][R28.64+0x8] ;  /* 0x000008101c127980 */ /* 0x000f22000c101100 */
[----:B-1----:R-:W-:Y:S01]  /*3700*/  FFMA R19, R19, R8, R24 ;  /* 0x0000000813137223 */ /* 0x002fe20000000018 */
[----:B------:R-:W-:Y:S01]  /*3710*/  SHF.R.U32.HI R8, RZ, 0x4, R14 ;  /* 0x00000004ff087819 */ /* 0x000fe2000001160e */
[----:B------:R-:W-:-:S02]  /*3720*/  IMAD.SHL.U32 R14, R14, 0x4, RZ ;  /* 0x000000040e0e7824 */ /* 0x000fc400078e00ff */
[----:B--2---:R-:W-:Y:S01]  /*3730*/  FMUL R11, R11, R12 ;  /* 0x0000000c0b0b7220 */ /* 0x004fe20000400000 */
[----:B------:R-:W-:Y:S02]  /*3740*/  SHF.L.U32 R27, R8, 0x2, RZ ;  /* 0x00000002081b7819 */ /* 0x000fe400000006ff */
[----:B------:R-:W-:Y:S02]  /*3750*/  LOP3.LUT R25, R14, 0x3c, RZ, 0xc0, !PT ;  /* 0x0000003c0e197812 */ /* 0x000fe400078ec0ff */
[----:B------:R-:W0:Y:S01]  /*3760*/  LDC R24, c[0x3][R27] ;  /* 0x00c000001b187b82 */ /* 0x000e220000000800 */
[----:B------:R-:W-:Y:S02]  /*3770*/  SHF.L.U32 R8, R9, 0x2, RZ ;  /* 0x0000000209087819 */ /* 0x000fe400000006ff */
[----:B------:R-:W-:Y:S01]  /*3780*/  LOP3.LUT R9, R13, 0x3c, RZ, 0xc0, !PT ;  /* 0x0000003c0d097812 */ /* 0x000fe200078ec0ff */
[----:B------:R-:W-:Y:S01]  /*3790*/  FFMA R21, R10, R21, R11 ;  /* 0x000000150a157223 */ /* 0x000fe2000000000b */
[----:B------:R-:W0:Y:S03]  /*37a0*/  LDS.128 R12, [UR14+0x4010] ;  /* 0x0040100eff0c7984 */ /* 0x000e260008000c00 */
[----:B------:R-:W1:Y:S08]  /*37b0*/  LDC R25, c[0x3][R25] ;  /* 0x00c0000019197b82 */ /* 0x000e700000000800 */
[----:B------:R-:W2:Y:S08]  /*37c0*/  LDC R8, c[0x3][R8] ;  /* 0x00c0000008087b82 */ /* 0x000eb00000000800 */
[----:B------:R-:W2:Y:S01]  /*37d0*/  LDC R9, c[0x3][R9] ;  /* 0x00c0000009097b82 */ /* 0x000ea20000000800 */
[----:B------:R-:W-:-:S04]  /*37e0*/  SHF.R.U32.HI R10, RZ, 0x4, R23 ;  /* 0x00000004ff0a7819 */ /* 0x000fc80000011617 */
[----:B------:R-:W-:Y:S02]  /*37f0*/  SHF.L.U32 R11, R10, 0x2, RZ ;  /* 0x000000020a0b7819 */ /* 0x000fe400000006ff */
[----:B------:R-:W-:Y:S01]  /*3800*/  SHF.L.U32 R23, R23, 0x2, RZ ;  /* 0x0000000217177819 */ /* 0x000fe200000006ff */
[----:B0-----:R-:W-:Y:S02]  /*3810*/  FMUL R10, R24, R13 ;  /* 0x0000000d180a7220 */ /* 0x001fe40000400000 */
[----:B------:R0:W0:Y:S02]  /*3820*/  LDC R24, c[0x3][R11] ;  /* 0x00c000000b187b82 */ /* 0x0000240000000800 */
[----:B-1----:R-:W-:Y:S01]  /*3830*/  FFMA R13, R25, R12, R10 ;  /* 0x0000000c190d7223 */ /* 0x002fe2000000000a */
[----:B------:R-:W-:Y:S01]  /*3840*/  SHF.R.U32.HI R10, RZ, 0x4, R22 ;  /* 0x00000004ff0a7819 */ /* 0x000fe20000011616 */
[----:B------:R-:W-:Y:S01]  /*3850*/  IMAD.SHL.U32 R22, R22, 0x4, RZ ;  /* 0x0000000416167824 */ /* 0x000fe200078e00ff */
[----:B------:R-:W-:-:S02]  /*3860*/  LOP3.LUT R25, R23, 0x3c, RZ, 0xc0, !PT ;  /* 0x0000003c17197812 */ /* 0x000fc400078ec0ff */
[----:B------:R-:W-:Y:S01]  /*3870*/  SHF.L.U32 R12, R10, 0x2, RZ ;  /* 0x000000020a0c7819 */ /* 0x000fe200000006ff */
[----:B--2---:R-:W-:Y:S01]  /*3880*/  FMUL R15, R15, R8 ;  /* 0x000000080f0f7220 */ /* 0x004fe20000400000 */
[----:B------:R-:W-:Y:S02]  /*3890*/  LOP3.LUT R23, R22, 0x3c, RZ, 0xc0, !PT ;  /* 0x0000003c16177812 */ /* 0x000fe400078ec0ff */
[----:B------:R1:W2:Y:S01]  /*38a0*/  LDC R22, c[0x3][R12] ;  /* 0x00c000000c167b82 */ /* 0x0002a20000000800 */
[----:B------:R-:W-:Y:S02]  /*38b0*/  FFMA R14, R14, R9, R15 ;  /* 0x000000090e0e7223 */ /* 0x000fe4000000000f */
[----:B0-----:R-:W0:Y:S05]  /*38c0*/  LDS.128 R8, [UR14+0x4020] ;  /* 0x0040200eff087984 */ /* 0x001e2a0008000c00 */
[----:B------:R-:W2:Y:S01]  /*38d0*/  LDC R25, c[0x3][R25] ;  /* 0x00c0000019197b82 */ /* 0x000ea20000000800 */
[----:B-1----:R-:W4:Y:S07]  /*38e0*/  LD.E.U8 R12, desc[UR16][R28.64+0x9] ;  /* 0x000009101c0c7980 */ /* 0x002f2e000c101100 */
[----:B------:R1:W2:Y:S02]  /*38f0*/  LDC R15, c[0x3][R23] ;  /* 0x00c00000170f7b82 */ /* 0x0002a40000000800 */
[----:B-1----:R-:W4:Y:S01]  /*3900*/  LD.E.U8 R23, desc[UR16][R28.64+0xb] ;  /* 0x00000b101c177980 */ /* 0x002f22000c101100 */
[----:B0-----:R-:W-:Y:S01]  /*3910*/  FMUL R26, R24, R9 ;  /* 0x00000009181a7220 */ /* 0x001fe20000400000 */
[----:B------:R-:W-:Y:S01]  /*3920*/  SHF.R.U32.HI R9, RZ, 0x4, R20 ;  /* 0x00000004ff097819 */ /* 0x000fe20000011614 */
[----:B------:R-:W-:-:S03]  /*3930*/  IMAD.SHL.U32 R20, R20, 0x4, RZ ;  /* 0x0000000414147824 */ /* 0x000fc600078e00ff */
[----:B------:R-:W-:Y:S01]  /*3940*/  SHF.L.U32 R27, R9, 0x2, RZ ;  /* 0x00000002091b7819 */ /* 0x000fe200000006ff */
[----:B--2---:R-:W-:Y:S02]  /*3950*/  FMUL R9, R11, R22 ;  /* 0x000000160b097220 */ /* 0x004fe40000400000 */
[----:B------:R-:W2:Y:S01]  /*3960*/  LD.E.U8 R22, desc[UR16][R28.64+0xa] ;  /* 0x00000a101c167980 */ /* 0x000ea2000c101100 */
[----:B------:R-:W-:Y:S01]  /*3970*/  FFMA R25, R25, R8, R26 ;  /* 0x0000000819197223 */ /* 0x000fe2000000001a */
[----:B------:R-:W0:Y:S01]  /*3980*/  LDC R24, c[0x3][R27] ;  /* 0x00c000001b187b82 */ /* 0x000e220000000800 */
[----:B------:R-:W-:Y:S01]  /*3990*/  FFMA R26, R10, R15, R9 ;  /* 0x0000000f0a1a7223 */ /* 0x000fe20000000009 */
[----:B------:R-:W-:Y:S01]  /*39a0*/  LOP3.LUT R15, R20, 0x3c, RZ, 0xc0, !PT ;  /* 0x0000003c140f7812 */ /* 0x000fe200078ec0ff */
[----:B------:R-:W0:Y:S04]  /*39b0*/  LDS.128 R8, [UR14+0x4030] ;  /* 0x0040300eff087984 */ /* 0x000e280008000c00 */
[----:B------:R-:W2:Y:S01]  /*39c0*/  LD.E.U8 R20, desc[UR16][R28.64+0xe] ;  /* 0x00000e101c147980 */ /* 0x000ea2000c101100 */
[----:B------:R-:W1:Y:S01]  /*39d0*/  LDC R15, c[0x3][R15] ;  /* 0x00c000000f0f7b82 */ /* 0x000e620000000800 */
[----:B0-----:R-:W-:-:S04]  /*39e0*/  FMUL R24, R24, R9 ;  /* 0x0000000918187220 */ /* 0x001fc80000400000 */
[----:B-1----:R-:W-:Y:S02]  /*39f0*/  FFMA R15, R15, R8, R24 ;  /* 0x000000080f0f7223 */ /* 0x002fe40000000018 */
[----:B------:R-:W2:Y:S01]  /*3a00*/  LD.E.U8 R24, desc[UR16][R28.64+0xc] ;  /* 0x00000c101c187980 */ /* 0x000ea2000c101100 */
[----:B------:R-:W-:-:S03]  /*3a10*/  FADD R8, RZ, R19 ;  /* 0x00000013ff087221 */ /* 0x000fc60000000000 */
[----:B------:R-:W2:Y:S01]  /*3a20*/  LD.E.U8 R19, desc[UR16][R28.64+0xd] ;  /* 0x00000d101c137980 */ /* 0x000ea2000c101100 */
[----:B------:R-:W-:-:S03]  /*3a30*/  FADD R8, R8, R21 ;  /* 0x0000001508087221 */ /* 0x000fc60000000000 */
[----:B------:R0:W2:Y:S01]  /*3a40*/  LD.E.U8 R21, desc[UR16][R28.64+0xf] ;  /* 0x00000f101c157980 */ /* 0x0000a2000c101100 */
[----:B------:R-:W-:Y:S01]  /*3a50*/  FADD R13, R8, R13 ;  /* 0x0000000d080d7221 */ /* 0x000fe20000000000 */
[----:B------:R-:W-:-:S04]  /*3a60*/  VIADD R27, R6, UR6 ;  /* 0x00000006061b7c36 */ /* 0x000fc80008000000 */
[----:B0----5:R-:W-:-:S04]  /*3a70*/  IMAD.WIDE.U32 R28, R27, 0x4, R16 ;  /* 0x000000041b1c7825 */ /* 0x021fc800078e0010 */
[----:B------:R-:W-:Y:S01]  /*3a80*/  FADD R14, R13, R14 ;  /* 0x0000000e0d0e7221 */ /* 0x000fe20000000000 */
[----:B---3--:R-:W-:-:S04]  /*3a90*/  SHF.R.U32.HI R8, RZ, 0x4, R4 ;  /* 0x00000004ff087819 */ /* 0x008fc80000011604 */
[----:B------:R-:W-:Y:S02]  /*3aa0*/  SHF.L.U32 R8, R8, 0x2, RZ ;  /* 0x0000000208087819 */ /* 0x000fe400000006ff */
[----:B------:R-:W-:-:S04]  /*3ab0*/  SHF.L.U32 R4, R4, 0x2, RZ ;  /* 0x0000000204047819 */ /* 0x000fc800000006ff */
[----:B------:R-:W0:Y:S01]  /*3ac0*/  LDC R8, c[0x3][R8] ;  /* 0x00c0000008087b82 */ /* 0x000e220000000800 */
[----:B------:R-:W-:-:S07]  /*3ad0*/  LOP3.LUT R4, R4, 0x3c, RZ, 0xc0, !PT ;  /* 0x0000003c04047812 */ /* 0x000fce00078ec0ff */
[----:B------:R1:W3:Y:S02]  /*3ae0*/  LDC R9, c[0x3][R4] ;  /* 0x00c0000004097b82 */ /* 0x0002e40000000800 */
[----:B-1----:R1:W2:Y:S01]  /*3af0*/  LD.E R4, desc[UR16][R28.64] ;  /* 0x000000101c047980 */ /* 0x0022a2000c101900 */
[----:B----4-:R-:W-:Y:S01]  /*3b00*/  SHF.R.U32.HI R13, RZ, 0x4, R18 ;  /* 0x00000004ff0d7819 */ /* 0x010fe20000011612 */
[----:B------:R-:W-:-:S03]  /*3b10*/  FADD R25, R14, R25 ;  /* 0x000000190e197221 */ /* 0x000fc60000000000 */
[----:B------:R-:W-:-:S04]  /*3b20*/  SHF.L.U32 R13, R13, 0x2, RZ ;  /* 0x000000020d0d7819 */ /* 0x000fc800000006ff */
[----:B------:R-:W4:Y:S01]  /*3b30*/  LDC R14, c[0x3][R13] ;  /* 0x00c000000d0e7b82 */ /* 0x000f220000000800 */
[----:B------:R-:W-:Y:S01]  /*3b40*/  FADD R26, R25, R26 ;  /* 0x0000001a191a7221 */ /* 0x000fe20000000000 */
[----:B0-----:R-:W-:-:S04]  /*3b50*/  FMUL R11, R11, R8 ;  /* 0x000000080b0b7220 */ /* 0x001fc80000400000 */
[----:B---3--:R-:W-:Y:S02]  /*3b60*/  FFMA R25, R10, R9, R11 ;  /* 0x000000090a197223 */ /* 0x008fe4000000000b */
[----:B------:R-:W4:Y:S01]  /*3b70*/  LDS.128 R8, [UR14+0x4040] ;  /* 0x0040400eff087984 */ /* 0x000f220008000c00 */
[----:B------:R-:W-:-:S05]  /*3b80*/  IMAD.SHL.U32 R18, R18, 0x4, RZ ;  /* 0x0000000412127824 */ /* 0x000fca00078e00ff */
[----:B------:R-:W-:-:S06]  /*3b90*/  LOP3.LUT R18, R18, 0x3c, RZ, 0xc0, !PT ;  /* 0x0000003c12127812 */ /* 0x000fcc00078ec0ff */
[----:B------:R-:W0:Y:S01]  /*3ba0*/  LDC R18, c[0x3][R18] ;  /* 0x00c0000012127b82 */ /* 0x000e220000000800 */
[----:B----4-:R-:W-:Y:S01]  /*3bb0*/  FMUL R13, R14, R9 ;  /* 0x000000090e0d7220 */ /* 0x010fe20000400000 */
[----:B------:R-:W-:Y:S02]  /*3bc0*/  SHF.R.U32.HI R9, RZ, 0x4, R12 ;  /* 0x00000004ff097819 */ /* 0x000fe4000001160c */
[----:B------:R-:W-:Y:S02]  /*3bd0*/  SHF.L.U32 R12, R12, 0x2, RZ ;  /* 0x000000020c0c7819 */ /* 0x000fe400000006ff */
[----:B-1----:R-:W-:Y:S02]  /*3be0*/  SHF.L.U32 R29, R9, 0x2, RZ ;  /* 0x00000002091d7819 */ /* 0x002fe400000006ff */
[----:B------:R-:W-:Y:S02]  /*3bf0*/  LOP3.LUT R12, R12, 0x3c, RZ, 0xc0, !PT ;  /* 0x0000003c0c0c7812 */ /* 0x000fe400078ec0ff */
[----:B------:R-:W1:Y:S08]  /*3c00*/  LDC R14, c[0x3][R29] ;  /* 0x00c000001d0e7b82 */ /* 0x000e700000000800 */
[----:B------:R3:W4:Y:S01]  /*3c10*/  LDC R27, c[0x3][R12] ;  /* 0x00c000000c1b7b82 */ /* 0x0007220000000800 */
[----:B0-----:R-:W-:Y:S01]  /*3c20*/  FFMA R18, R18, R8, R13 ;  /* 0x0000000812127223 */ /* 0x001fe2000000000d */
[----:B------:R-:W-:-:S02]  /*3c30*/  SHF.R.U32.HI R8, RZ, 0x4, R23 ;  /* 0x00000004ff087819 */ /* 0x000fc40000011617 */
[----:B--2---:R-:W-:-:S04]  /*3c40*/  SHF.R.U32.HI R9, RZ, 0x4, R22 ;  /* 0x00000004ff097819 */ /* 0x004fc80000011616 */
[----:B------:R-:W-:Y:S01]  /*3c50*/  SHF.L.U32 R28, R9, 0x2, RZ ;  /* 0x00000002091c7819 */ /* 0x000fe200000006ff */
[----:B------:R-:W-:Y:S02]  /*3c60*/  IMAD.SHL.U32 R22, R22, 0x4, RZ ;  /* 0x0000000416167824 */ /* 0x000fe400078e00ff */
[----:B------:R-:W-:-:S03]  /*3c70*/  FADD R9, R26, R15 ;  /* 0x0000000f1a097221 */ /* 0x000fc60000000000 */
[----:B------:R-:W0:Y:S01]  /*3c80*/  LDC R28, c[0x3][R28] ;  /* 0x00c000001c1c7b82 */ /* 0x000e220000000800 */
[----:B-1----:R-:W-:Y:S02]  /*3c90*/  FMUL R11, R11, R14 ;  /* 0x0000000e0b0b7220 */ /* 0x002fe40000400000 */
[----:B---3--:R-:W0:Y:S02]  /*3ca0*/  LDS.128 R12, [UR14+0x4050] ;  /* 0x0040500eff0c7984 */ /* 0x008e240008000c00 */
[----:B----4-:R-:W-:Y:S01]  /*3cb0*/  FFMA R26, R10, R27, R11 ;  /* 0x0000001b0a1a7223 */ /* 0x010fe2000000000b */
[----:B------:R-:W-:Y:S02]  /*3cc0*/  LOP3.LUT R11, R22, 0x3c, RZ, 0xc0, !PT ;  /* 0x0000003c160b7812 */ /* 0x000fe400078ec0ff */
[----:B------:R-:W-:-:S04]  /*3cd0*/  SHF.L.U32 R27, R8, 0x2, RZ ;  /* 0x00000002081b7819 */ /* 0x000fc800000006ff */
[----:B------:R-:W1:Y:S08]  /*3ce0*/  LDC R11, c[0x3][R11] ;  /* 0x00c000000b0b7b82 */ /* 0x000e700000000800 */
[----:B------:R-:W2:Y:S01]  /*3cf0*/  LDC R8, c[0x3][R27] ;  /* 0x00c000001b087b82 */ /* 0x000ea20000000800 */
[----:B------:R-:W-:-:S04]  /*3d00*/  SHF.L.U32 R23, R23, 0x2, RZ ;  /* 0x0000000217177819 */ /* 0x000fc800000006ff */
[----:B------:R-:W-:-:S06]  /*3d10*/  LOP3.LUT R23, R23, 0x3c, RZ, 0xc0, !PT ;  /* 0x0000003c17177812 */ /* 0x000fcc00078ec0ff */
[----:B------:R-:W3:Y:S01]  /*3d20*/  LDC R23, c[0x3][R23] ;  /* 0x00c0000017177b82 */ /* 0x000ee20000000800 */
[----:B------:R-:W-:Y:S01]  /*3d30*/  FADD R25, R9, R25 ;  /* 0x0000001909197221 */ /* 0x000fe20000000000 */
[----:B0-----:R-:W-:Y:S01]  /*3d40*/  FMUL R22, R28, R13 ;  /* 0x0000000d1c167220 */ /* 0x001fe20000400000 */
[----:B------:R-:W-:Y:S01]  /*3d50*/  SHF.R.U32.HI R10, RZ, 0x4, R24 ;  /* 0x00000004ff0a7819 */ /* 0x000fe20000011618 */
[----:B------:R-:W-:-:S03]  /*3d60*/  IMAD.SHL.U32 R24, R24, 0x4, RZ ;  /* 0x0000000418187824 */ /* 0x000fc600078e00ff */
[----:B------:R-:W-:Y:S02]  /*3d70*/  SHF.L.U32 R10, R10, 0x2, RZ ;  /* 0x000000020a0a7819 */ /* 0x000fe400000006ff */
[----:B------:R-:W-:Y:S02]  /*3d80*/  LOP3.LUT R13, R24, 0x3c, RZ, 0xc0, !PT ;  /* 0x0000003c180d7812 */ /* 0x000fe400078ec0ff */
[----:B------:R0:W4:Y:S01]  /*3d90*/  LDC R24, c[0x3][R10] ;  /* 0x00c000000a187b82 */ /* 0x0001220000000800 */
[----:B-1----:R-:W-:-:S07]  /*3da0*/  FFMA R22, R11, R12, R22 ;  /* 0x0000000c0b167223 */ /* 0x002fce0000000016 */
[----:B------:R-:W1:Y:S01]  /*3db0*/  LDC R13, c[0x3][R13] ;  /* 0x00c000000d0d7b82 */ /* 0x000e620000000800 */
[----:B--2---:R-:W-:Y:S02]  /*3dc0*/  FMUL R29, R15, R8 ;  /* 0x000000080f1d7220 */ /* 0x004fe40000400000 */
[----:B0-----:R-:W4:Y:S01]  /*3dd0*/  LDS.128 R8, [UR14+0x4060] ;  /* 0x0040600eff087984 */ /* 0x001f220008000c00 */
[----:B------:R-:W-:Y:S01]  /*3de0*/  SHF.R.U32.HI R12, RZ, 0x4, R19 ;  /* 0x00000004ff0c7819 */ /* 0x000fe20000011613 */
[----:B------:R-:W-:Y:S01]  /*3df0*/  FADD R15, R25, R18 ;  /* 0x00000012190f7221 */ /* 0x000fe20000000000 */
[----:B------:R-:W-:Y:S02]  /*3e00*/  SHF.L.U32 R19, R19, 0x2, RZ ;  /* 0x0000000213137819 */ /* 0x000fe400000006ff */
[----:B------:R-:W-:Y:S01]  /*3e10*/  SHF.L.U32 R18, R12, 0x2, RZ ;  /* 0x000000020c127819 */ /* 0x000fe200000006ff */
[----:B---3--:R-:W-:Y:S01]  /*3e20*/  FFMA R23, R14, R23, R29 ;  /* 0x000000170e177223 */ /* 0x008fe2000000001d */
[----:B------:R-:W-:Y:S01]  /*3e30*/  IMAD.SHL.U32 R14, R20, 0x4, RZ ;  /* 0x00000004140e7824 */ /* 0x000fe200078e00ff */
[----:B------:R-:W-:-:S02]  /*3e40*/  SHF.R.U32.HI R20, RZ, 0x4, R20 ;  /* 0x00000004ff147819 */ /* 0x000fc40000011614 */
[----:B------:R-:W-:Y:S02]  /*3e50*/  SHF.L.U32 R12, R21, 0x2, RZ ;  /* 0x00000002150c7819 */ /* 0x000fe400000006ff */
[----:B------:R-:W-:Y:S01]  /*3e60*/  SHF.R.U32.HI R21, RZ, 0x4, R21 ;  /* 0x00000004ff157819 */ /* 0x000fe20000011615 */
[----:B------:R-:W-:Y:S01]  /*3e70*/  IMAD.SHL.U32 R20, R20, 0x4, RZ ;  /* 0x0000000414147824 */ /* 0x000fe200078e00ff */
[----:B------:R-:W-:Y:S01]  /*3e80*/  LOP3.LUT R19, R19, 0x3c, RZ, 0xc0, !PT ;  /* 0x0000003c13137812 */ /* 0x000fe200078ec0ff */
[----:B------:R-:W0:Y:S01]  /*3e90*/  LDC R18, c[0x3][R18] ;  /* 0x00c0000012127b82 */ /* 0x000e220000000800 */
[----:B------:R-:W-:Y:S02]  /*3ea0*/  SHF.L.U32 R28, R21, 0x2, RZ ;  /* 0x00000002151c7819 */ /* 0x000fe400000006ff */
[----:B------:R-:W-:Y:S02]  /*3eb0*/  LOP3.LUT R25, R14, 0x3c, RZ, 0xc0, !PT ;  /* 0x0000003c0e197812 */ /* 0x000fe400078ec0ff */
[----:B------:R-:W-:-:S03]  /*3ec0*/  LOP3.LUT R21, R12, 0x3c, RZ, 0xc0, !PT ;  /* 0x0000003c0c157812 */ /* 0x000fc600078ec0ff */
[----:B------:R-:W2:Y:S01]  /*3ed0*/  LDC R19, c[0x3][R19] ;  /* 0x00c0000013137b82 */ /* 0x000ea20000000800 */
[----:B------:R-:W-:-:S07]  /*3ee0*/  FADD R27, R15, R26 ;  /* 0x0000001a0f1b7221 */ /* 0x000fce0000000000 */
[----:B------:R-:W3:Y:S01]  /*3ef0*/  LDC R20, c[0x3][R20] ;  /* 0x00c0000014147b82 */ /* 0x000ee20000000800 */
[----:B----4-:R-:W-:-:S07]  /*3f00*/  FMUL R24, R24, R9 ;  /* 0x0000000918187220 */ /* 0x010fce0000400000 */
[----:B------:R-:W4:Y:S01]  /*3f10*/  LDC R28, c[0x3][R28] ;  /* 0x00c000001c1c7b82 */ /* 0x000f220000000800 */
[----:B-1----:R-:W-:Y:S02]  /*3f20*/  FFMA R29, R13, R8, R24 ;  /* 0x000000080d1d7223 */ /* 0x002fe40000000018 */
[----:B------:R-:W3:Y:S05]  /*3f30*/  LDS.128 R12, [UR14+0x4070] ;  /* 0x0040700eff0c7984 */ /* 0x000eea0008000c00 */
[----:B------:R-:W1:Y:S08]  /*3f40*/  LDC R9, c[0x3][R25] ;  /* 0x00c0000019097b82 */ /* 0x000e700000000800 */
[----:B------:R-:W1:Y:S01]  /*3f50*/  LDC R21, c[0x3][R21] ;  /* 0x00c0000015157b82 */ /* 0x000e620000000800 */
[----:B------:R-:W-:-:S04]  /*3f60*/  FADD R22, R27, R22 ;  /* 0x000000161b167221 */ /* 0x000fc80000000000 */
[----:B------:R-:W-:Y:S01]  /*3f70*/  FADD R22, R22, R23 ;  /* 0x0000001716167221 */ /* 0x000fe20000000000 */
[----:B0-----:R-:W-:-:S03]  /*3f80*/  FMUL R11, R11, R18 ;  /* 0x000000120b0b7220 */ /* 0x001fc60000400000 */
[----:B------:R-:W-:Y:S01]  /*3f90*/  FADD R22, R22, R29 ;  /* 0x0000001d16167221 */ /* 0x000fe20000000000 */
[----:B------:R-:W-:Y:S01]  /*3fa0*/  UIADD3 UR6, UPT, UPT, UR6, 0x1, URZ ;  /* 0x0000000106067890 */ /* 0x000fe2000fffe0ff */
[----:B--2---:R-:W-:-:S03]  /*3fb0*/  FFMA R11, R10, R19, R11 ;  /* 0x000000130a0b7223 */ /* 0x004fc6000000000b */
[----:B------:R-:W-:Y:S01]  /*3fc0*/  UISETP.NE.AND UP1, UPT, UR6, 0x10, UPT ;  /* 0x000000100600788c */ /* 0x000fe2000bf25270 */
[----:B------:R-:W-:Y:S01]  /*3fd0*/  FADD R11, R22, R11 ;  /* 0x0000000b160b7221 */ /* 0x000fe20000000000 */
[----:B---3--:R-:W-:Y:S01]  /*3fe0*/  FMUL R8, R20, R13 ;  /* 0x0000000d14087220 */ /* 0x008fe20000400000 */
[----:B----4-:R-:W-:-:S03]  /*3ff0*/  FMUL R15, R15, R28 ;  /* 0x0000001c0f0f7220 */ /* 0x010fc60000400000 */
[----:B-1----:R-:W-:-:S04]  /*4000*/  FFMA R8, R9, R12, R8 ;  /* 0x0000000c09087223 */ /* 0x002fc80000000008 */
[----:B------:R-:W-:Y:S01]  /*4010*/  FADD R8, R11, R8 ;  /* 0x000000080b087221 */ /* 0x000fe20000000000 */
[----:B------:R-:W-:-:S04]  /*4020*/  FFMA R15, R14, R21, R15 ;  /* 0x000000150e0f7223 */ /* 0x000fc8000000000f */
[----:B------:R-:W-:-:S04]  /*4030*/  FADD R8, R8, R15 ;  /* 0x0000000f08087221 */ /* 0x000fc80000000000 */
[----:B------:R-:W-:Y:S01]  /*4040*/  FFMA R7, R4, R8, R7 ;  /* 0x0000000804077223 */ /* 0x000fe20000000007 */
[----:B------:R-:W-:Y:S06]  /*4050*/  BRA.U UP1, `(.L_x_11) ;  /* 0xfffffff501207547 */ /* 0x000fec000b83ffff */
[----:B------:R-:W-:Y:S01]  /*4060*/  BSSY.RECONVERGENT B0, `(.L_x_12) ;  /* 0x0000005000007945 */ /* 0x000fe20003800200 */
.L_x_13:
[----:B------:R-:W0:Y:S02]  /*4070*/  LDS R8, [R0] ;  /* 0x0000000000087984 */ /* 0x000e240000000800 */
[----:B0-----:R-:W-:-:S05]  /*4080*/  FADD R9, R7, R8 ;  /* 0x0000000807097221 */ /* 0x001fca0000000000 */
[----:B------:R-:W0:Y:S02]  /*4090*/  ATOMS.CAST.SPIN P0, [R0], R8, R9 ;  /* 0x000000080000758d */ /* 0x000e240001800009 */
[----:B0-----:R-:W-:Y:S05]  /*40a0*/  @!P0 BRA `(.L_x_13) ;  /* 0xfffffffc00f08947 */ /* 0x001fea000383ffff */
[----:B------:R-:W-:Y:S05]  /*40b0*/  BSYNC.RECONVERGENT B0 ;  /* 0x0000000000007941 */ /* 0x000fea0003800200 */
.L_x_12:
[----:B------:R-:W-:Y:S01]  /*40c0*/  IADD3 R7, PT, PT, R6, 0x200, RZ ;  /* 0x0000020006077810 */ /* 0x000fe20007ffe0ff */
[----:B------:R-:W-:Y:S01]  /*40d0*/  IMAD.MOV.U32 R19, RZ, RZ, RZ ;  /* 0x000000ffff137224 */ /* 0x000fe200078e00ff */
[----:B------:R-:W-:-:S06]  /*40e0*/  UMOV UR6, URZ ;  /* 0x000000ff00067c82 */ /* 0x000fcc0008000000 */
.L_x_14:
[----:B------:R-:W-:Y:S01]  /*40f0*/  ULEA UR14, UR6, UR5, 0x5 ;  /* 0x00000005060e7291 */ /* 0x000fe2000f8e28ff */
[----:B------:R-:W-:-:S04]  /*4100*/  SHF.L.U32 R4, R5, 0x10, RZ ;  /* 0x0000001005047819 */ /* 0x000fc800000006ff */
[----:B------:R-:W-:Y:S01]  /*4110*/  IADD3 R24, PT, PT, R4, 0x2000, RZ ;  /* 0x0000200004187810 */ /* 0x000fe20007ffe0ff */
[----:B------:R-:W-:-:S05]  /*4120*/  IMAD.U32 R9, RZ, RZ, UR14 ;  /* 0x0000000eff097e24 */ /* 0x000fca000f8e00ff */
[----:B------:R-:W-:-:S04]  /*4130*/  LEA.HI R24, R9, R24, RZ, 0x1f ;  /* 0x0000001809187211 */ /* 0x000fc800078ff8ff */
[----:B------:R-:W-:-:S04]  /*4140*/  IADD3 R24, P0, PT, R24, UR18, RZ ;  /* 0x0000001218187c10 */ /* 0x000fc8000ff1e0ff */
[----:B------:R-:W-:-:S05]  /*4150*/  IADD3.X R25, PT, PT, RZ, UR19, RZ, P0, !PT ;  /* 0x00000013ff197c10 */ /* 0x000fca00087fe4ff */
[----:B------:R-:W2:Y:S04]  /*4160*/  LD.E.U8 R8, desc[UR16][R24.64] ;  /* 0x0000001018087980 */ /* 0x000ea8000c101100 */
[----:B------:R-:W3:Y:S04]  /*4170*/  LD.E.U8 R10, desc[UR16][R24.64+0x1] ;  /* 0x00000110180a7980 */ /* 0x000ee8000c101100 */
[----:B------:R-:W4:Y:S04]  /*4180*/  LD.E.U8 R20, desc[UR16][R24.64+0x2] ;  /* 0x0000021018147980 */ /* 0x000f28000c101100 */
[----:B------:R-:W5:Y:S04]  /*4190*/  LD.E.U8 R23, desc[UR16][R24.64+0x3] ;  /* 0x0000031018177980 */ /* 0x000f68000c101100 */
[----:B------:R-:W5:Y:S04]  /*41a0*/  LD.E.U8 R22, desc[UR16][R24.64+0x4] ;  /* 0x0000041018167980 */ /* 0x000f68000c101100 */
[----:B------:R-:W5:Y:S04]  /*41b0*/  LD.E.U8 R21, desc[UR16][R24.64+0x5] ;  /* 0x0000051018157980 */ /* 0x000f68000c101100 */
[----:B------:R-:W5:Y:S01]  /*41c0*/  LD.E.U8 R15, desc[UR16][R24.64+0x6] ;  /* 0x00000610180f7980 */ /* 0x000f62000c101100 */
[----:B------:R-:W-:Y:S01]  /*41d0*/  ULEA UR14, UR6, UR11, 0x7 ;  /* 0x0000000b060e7291 */ /* 0x000fe2000f8e38ff */
[----:B--2---:R-:W-:Y:S01]  /*41e0*/  SHF.R.U32.HI R9, RZ, 0x4, R8 ;  /* 0x00000004ff097819 */ /* 0x004fe20000011608 */
[----:B------:R-:W-:-:S03]  /*41f0*/  IMAD.SHL.U32 R13, R8, 0x4, RZ ;  /* 0x00000004080d7824 */ /* 0x000fc600078e00ff */
[----:B------:R-:W-:Y:S02]  /*4200*/  SHF.L.U32 R28, R9, 0x2, RZ ;  /* 0x00000002091c7819 */ /* 0x000fe400000006ff */
[----:B---3--:R-:W-:Y:S02]  /*4210*/  SHF.R.U32.HI R9, RZ, 0x4, R10 ;  /* 0x00000004ff097819 */ /* 0x008fe4000001160a */
[----:B------:R-:W0:Y:S01]  /*4220*/  LDC R12, c[0x3][R28] ;  /* 0x00c000001c0c7b82 */ /* 0x000e220000000800 */
[----:B------:R-:W-:Y:S02]  /*4230*/  SHF.L.U32 R14, R10, 0x2, RZ ;  /* 0x000000020a0e7819 */ /* 0x000fe400000006ff */
[----:B------:R-:W-:Y:S02]  /*4240*/  SHF.L.U32 R18, R9, 0x2, RZ ;  /* 0x0000000209127819 */ /* 0x000fe400000006ff */
[----:B------:R-:W0:Y:S01]  /*4250*/  LDS.128 R8, [UR14+0x4000] ;  /* 0x0040000eff087984 */ /* 0x000e220008000c00 */
[----:B------:R-:W-:-:S02]  /*4260*/  LOP3.LUT R29, R13, 0x3c, RZ, 0xc0, !PT ;  /* 0x0000003c0d1d7812 */ /* 0x000fc400078ec0ff */
[----:B------:R-:W-:Y:S01]  /*4270*/  LOP3.LUT R27, R14, 0x3c, RZ, 0xc0, !PT ;  /* 0x0000003c0e1b7812 */ /* 0x000fe200078ec0ff */
[----:B------:R-:W2:Y:S01]  /*4280*/  LD.E.U8 R13, desc[UR16][R24.64+0x7] ;  /* 0x00000710180d7980 */ /* 0x000ea2000c101100 */
[----:B------:R-:W1:Y:S08]  /*4290*/  LDC R14, c[0x3][R18] ;  /* 0x00c00000120e7b82 */ /* 0x000e700000000800 */
[----:B------:R-:W3:Y:S08]  /*42a0*/  LDC R29, c[0x3][R29] ;  /* 0x00c000001d1d7b82 */ /* 0x000ef00000000800 */
[----:B------:R-:W5:Y:S01]  /*42b0*/  LDC R27, c[0x3][R27] ;  /* 0x00c000001b1b7b82 */ /* 0x000f620000000800 */
[----:B0-----:R-:W-:Y:S01]  /*42c0*/  FMUL R12, R12, R9 ;  /* 0x000000090c0c7220 */ /* 0x001fe20000400000 */
[----:B----4-:R-:W-:-:S05]  /*42d0*/  SHF.R.U32.HI R9, RZ, 0x4, R20 ;  /* 0x00000004ff097819 */ /* 0x010fca0000011614 */
[----:B------:R-:W-:-:S04]  /*42e0*/  IMAD.SHL.U32 R28, R9, 0x4, RZ ;  /* 0x00000004091c7824 */ /* 0x000fc800078e00ff */
[----:B------:R-:W0:Y:S01]  /*42f0*/  LDC R26, c[0x3][R28] ;  /* 0x00c000001c1a7b82 */ /* 0x000e220000000800 */
[----:B-1----:R-:W-:Y:S02]  /*4300*/  FMUL R11, R11, R14 ;  /* 0x0000000e0b0b7220 */ /* 0x002fe40000400000 */
[----:B------:R-:W4:Y:S01]  /*4310*/  LD.E.U8 R14, desc[UR16][R24.64+0x8] ;  /* 0x00000810180e7980 */ /* 0x000f22000c101100 */
[----:B---3--:R-:W-:Y:S01]  /*4320*/  FFMA R12, R29, R8, R12 ;  /* 0x000000081d0c7223 */ /* 0x008fe2000000000c */
[----:B-----5:R-:W-:Y:S02]  /*4330*/  FFMA R18, R10, R27, R11 ;  /* 0x0000001b0a127223 */ /* 0x020fe4000000000b */
[----:B------:R-:W0:Y:S01]  /*4340*/  LDS.128 R8, [UR14+0x4010] ;  /* 0x0040100eff087984 */ /* 0x000e220008000c00 */
[----:B------:R-:W-:-:S04]  /*4350*/  SHF.L.U32 R20, R20, 0x2, RZ ;  /* 0x0000000214147819 */ /* 0x000fc800000006ff */
[----:B------:R-:W-:-:S06]  /*4360*/  LOP3.LUT R20, R20, 0x3c, RZ, 0xc0, !PT ;  /* 0x0000003c14147812 */ /* 0x000fcc00078ec0ff */
[----:B------:R-:W1:Y:S01]  /*4370*/  LDC R20, c[0x3][R20] ;  /* 0x00c0000014147b82 */ /* 0x000e620000000800 */
[----:B0-----:R-:W-:Y:S01]  /*4380*/  FMUL R9, R26, R9 ;  /* 0x000000091a097220 */ /* 0x001fe20000400000 */
[----:B------:R-:W-:-:S04]  /*4390*/  SHF.R.U32.HI R26, RZ, 0x4, R23 ;  /* 0x00000004ff1a7819 */ /* 0x000fc80000011617 */
[----:B------:R-:W-:-:S04]  /*43a0*/  SHF.L.U32 R27, R26, 0x2, RZ ;  /* 0x000000021a1b7819 */ /* 0x000fc800000006ff */
[----:B------:R-:W0:Y:S01]  /*43b0*/  LDC R26, c[0x3][R27] ;  /* 0x00c000001b1a7b82 */ /* 0x000e220000000800 */
[----:B------:R-:W-:-:S05]  /*43c0*/  IMAD.SHL.U32 R23, R23, 0x4, RZ ;  /* 0x0000000417177824 */ /* 0x000fca00078e00ff */
[----:B------:R-:W-:-:S06]  /*43d0*/  LOP3.LUT R23, R23, 0x3c, RZ, 0xc0, !PT ;  /* 0x0000003c17177812 */ /* 0x000fcc00078ec0ff */
[----:B------:R-:W3:Y:S01]  /*43e0*/  LDC R23, c[0x3][R23] ;  /* 0x00c0000017177b82 */ /* 0x000ee20000000800 */
[----:B-1----:R-:W-:Y:S01]  /*43f0*/  FFMA R20, R20, R8, R9 ;  /* 0x0000000814147223 */ /* 0x002fe20000000009 */
[----:B0-----:R-:W-:Y:S01]  /*4400*/  FMUL R11, R11, R26 ;  /* 0x0000001a0b0b7220 */ /* 0x001fe20000400000 */
[----:B------:R-:W-:-:S04]  /*4410*/  SHF.R.U32.HI R26, RZ, 0x4, R22 ;  /* 0x00000004ff1a7819 */ /* 0x000fc80000011616 */
[----:B------:R-:W-:-:S04]  /*4420*/  SHF.L.U32 R29, R26, 0x2, RZ ;  /* 0x000000021a1d7819 */ /* 0x000fc800000006ff */
[----:B------:R-:W0:Y:S01]  /*4430*/  LDC R26, c[0x3][R29] ;  /* 0x00c000001d1a7b82 */ /* 0x000e220000000800 */
[----:B---3--:R-:W-:Y:S02]  /*4440*/  FFMA R23, R10, R23, R11 ;  /* 0x000000170a177223 */ /* 0x008fe4000000000b */
[----:B------:R-:W0:Y:S01]  /*4450*/  LDS.128 R8, [UR14+0x4020] ;  /* 0x0040200eff087984 */ /* 0x000e220008000c00 */
[----:B------:R-:W-:-:S05]  /*4460*/  IMAD.SHL.U32 R22, R22, 0x4, RZ ;  /* 0x0000000416167824 */ /* 0x000fca00078e00ff */
[----:B------:R-:W-:-:S06]  /*4470*/  LOP3.LUT R22, R22, 0x3c, RZ, 0xc0, !PT ;  /* 0x0000003c16167812 */ /* 0x000fcc00078ec0ff */
[----:B------:R-:W1:Y:S01]  /*4480*/  LDC R22, c[0x3][R22] ;  /* 0x00c0000016167b82 */ /* 0x000e620000000800 */
[----:B0-----:R-:W-:Y:S01]  /*4490*/  FMUL R9, R26, R9 ;  /* 0x000000091a097220 */ /* 0x001fe20000400000 */
[----:B------:R-:W-:Y:S02]  /*44a0*/  SHF.R.U32.HI R26, RZ, 0x4, R21 ;  /* 0x00000004ff1a7819 */ /* 0x000fe40000011615 */
[----:B------:R-:W-:Y:S02]  /*44b0*/  SHF.L.U32 R21, R21, 0x2, RZ ;  /* 0x0000000215157819 */ /* 0x000fe400000006ff */
[----:B------:R-:W-:Y:S02]  /*44c0*/  SHF.L.U32 R28, R26, 0x2, RZ ;  /* 0x000000021a1c7819 */ /* 0x000fe400000006ff */
[----:B------:R-:W-:Y:S02]  /*44d0*/  LOP3.LUT R27, R21, 0x3c, RZ, 0xc0, !PT ;  /* 0x0000003c151b7812 */ /* 0x000fe400078ec0ff */
[----:B------:R-:W0:Y:S08]  /*44e0*/  LDC R26, c[0x3][R28] ;  /* 0x00c000001c1a7b82 */ /* 0x000e300000000800 */
[----:B------:R-:W3:Y:S01]  /*44f0*/  LDC R27, c[0x3][R27] ;  /* 0x00c000001b1b7b82 */ /* 0x000ee20000000800 */
[----:B------:R-:W-:-:S04]  /*4500*/  SHF.R.U32.HI R21, RZ, 0x4, R15 ;  /* 0x00000004ff157819 */ /* 0x000fc8000001160f */
[----:B------:R-:W-:Y:S01]  /*4510*/  SHF.L.U32 R21, R21, 0x2, RZ ;  /* 0x0000000215157819 */ /* 0x000fe200000006ff */
[----:B0-----:R-:W-:-:S03]  /*4520*/  FMUL R11, R11, R26 ;  /* 0x0000001a0b0b7220 */ /* 0x001fc60000400000 */
[----:B------:R1:W0:Y:S02]  /*4530*/  LDC R26, c[0x3][R21] ;  /* 0x00c00000151a7b82 */ /* 0x0002240000000800 */
[----:B-1----:R-:W-:Y:S01]  /*4540*/  FFMA R21, R22, R8, R9 ;  /* 0x0000000816157223 */ /* 0x002fe20000000009 */
[----:B---3--:R-:W-:Y:S02]  /*4550*/  FFMA R22, R10, R27, R11 ;  /* 0x0000001b0a167223 */ /* 0x008fe4000000000b */
[----:B------:R-:W0:Y:S01]  /*4560*/  LDS.128 R8, [UR14+0x4030] ;  /* 0x0040300eff087984 */ /* 0x000e220008000c00 */
[----:B------:R-:W-:-:S04]  /*4570*/  SHF.L.U32 R15, R15, 0x2, RZ ;  /* 0x000000020f0f7819 */ /* 0x000fc800000006ff */
[----:B------:R-:W-:-:S04]  /*4580*/  LOP3.LUT R29, R15, 0x3c, RZ, 0xc0, !PT ;  /* 0x0000003c0f1d7812 */ /* 0x000fc800078ec0ff */
[----:B------:R-:W1:Y:S01]  /*4590*/  LDC R28, c[0x3][R29] ;  /* 0x00c000001d1c7b82 */ /* 0x000e620000000800 */
[----:B0-----:R-:W-:Y:S01]  /*45a0*/  FMUL R9, R26, R9 ;  /* 0x000000091a097220 */ /* 0x001fe20000400000 */
[----:B--2---:R-:W-:Y:S02]  /*45b0*/  SHF.R.U32.HI R26, RZ, 0x4, R13 ;  /* 0x00000004ff1a7819 */ /* 0x004fe4000001160d */
[----:B------:R-:W-:-:S03]  /*45c0*/  SHF.L.U32 R13, R13, 0x2, RZ ;  /* 0x000000020d0d7819 */ /* 0x000fc600000006ff */
[----:B------:R-:W-:Y:S01]  /*45d0*/  IMAD.SHL.U32 R27, R26, 0x4, RZ ;  /* 0x000000041a1b7824 */ /* 0x000fe200078e00ff */
[----:B------:R-:W-:-:S03]  /*45e0*/  LOP3.LUT R15, R13, 0x3c, RZ, 0xc0, !PT ;  /* 0x0000003c0d0f7812 */ /* 0x000fc600078ec0ff */
[----:B------:R-:W0:Y:S08]  /*45f0*/  LDC R26, c[0x3][R27] ;  /* 0x00c000001b1a7b82 */ /* 0x000e300000000800 */
[----:B------:R-:W2:Y:S01]  /*4600*/  LDC R15, c[0x3][R15] ;  /* 0x00c000000f0f7b82 */ /* 0x000ea20000000800 */
[----:B----4-:R-:W-:-:S05]  /*4610*/  SHF.R.U32.HI R13, RZ, 0x4, R14 ;  /* 0x00000004ff0d7819 */ /* 0x010fca000001160e */
[----:B------:R-:W-:Y:S02]  /*4620*/  IMAD.SHL.U32 R13, R13, 0x4, RZ ;  /* 0x000000040d0d7824 */ /* 0x000fe400078e00ff */
[----:B0-----:R-:W-:Y:S02]  /*4630*/  FMUL R11, R11, R26 ;  /* 0x0000001a0b0b7220 */ /* 0x001fe40000400000 */
[----:B------:R1:W0:Y:S02]  /*4640*/  LDC R26, c[0x3][R13] ;  /* 0x00c000000d1a7b82 */ /* 0x0002240000000800 */
[----:B--2---:R-:W-:Y:S01]  /*4650*/  FFMA R15, R10, R15, R11 ;  /* 0x0000000f0a0f7223 */ /* 0x004fe2000000000b */
[----:B-1----:R-:W-:Y:S02]  /*4660*/  FFMA R13, R28, R8, R9 ;  /* 0x000000081c0d7223 */ /* 0x002fe40000000009 */
[----:B------:R-:W0:Y:S01]  /*4670*/  LDS.128 R8, [UR14+0x4040] ;  /* 0x0040400eff087984 */ /* 0x000e220008000c00 */
[----:B------:R-:W-:-:S04]  /*4680*/  SHF.L.U32 R14, R14, 0x2, RZ ;  /* 0x000000020e0e7819 */ /* 0x000fc800000006ff */
[----:B------:R-:W-:Y:S02]  /*4690*/  LOP3.LUT R28, R14, 0x3c, RZ, 0xc0, !PT ;  /* 0x0000003c0e1c7812 */ /* 0x000fe400078ec0ff */
[----:B------:R-:W2:Y:S01]  /*46a0*/  LD.E.U8 R14, desc[UR16][R24.64+0x9] ;  /* 0x00000910180e7980 */ /* 0x000ea2000c101100 */
[----:B0-----:R-:W-:Y:S02]  /*46b0*/  FMUL R26, R26, R9 ;  /* 0x000000091a1a7220 */ /* 0x001fe40000400000 */
[----:B------:R-:W0:Y:S02]  /*46c0*/  LDC R9, c[0x3][R28] ;  /* 0x00c000001c097b82 */ /* 0x000e240000000800 */
[----:B0-----:R-:W-:Y:S02]  /*46d0*/  FFMA R28, R9, R8, R26 ;  /* 0x00000008091c7223 */ /* 0x001fe4000000001a */
[----:B------:R-:W3:Y:S04]  /*46e0*/  LD.E.U8 R8, desc[UR16][R24.64+0xa] ;  /* 0x00000a1018087980 */ /* 0x000ee8000c101100 */
[----:B------:R-:W4:Y:S01]  /*46f0*/  LD.E.U8 R9, desc[UR16][R24.64+0xb] ;  /* 0x00000b1018097980 */ /* 0x000f22000c101100 */
[----:B------:R-:W-:-:S03]  /*4700*/  FADD R27, RZ, R12 ;  /* 0x0000000cff1b7221 */ /* 0x000fc60000000000 */
[----:B------:R-:W5:Y:S01]  /*4710*/  LD.E.U8 R26, desc[UR16][R24.64+0xf] ;  /* 0x00000f10181a7980 */ /* 0x000f62000c101100 */
[----:B------:R-:W-:-:S03]  /*4720*/  FADD R29, R27, R18 ;  /* 0x000000121b1d7221 */ /* 0x000fc60000000000 */
[----:B------:R-:W5:Y:S01]  /*4730*/  LD.E.U8 R27, desc[UR16][R24.64+0xc] ;  /* 0x00000c10181b7980 */ /* 0x000f62000c101100 */
[----:B------:R-:W-:-:S04]  /*4740*/  FADD R20, R29, R20 ;  /* 0x000000141d147221 */ /* 0x000fc80000000000 */
[----:B------:R-:W-:Y:S02]  /*4750*/  FADD R12, R20, R23 ;  /* 0x00000017140c7221 */ /* 0x000fe40000000000 */
[----:B------:R-:W5:Y:S04]  /*4760*/  LD.E.U8 R20, desc[UR16][R24.64+0xd] ;  /* 0x00000d1018147980 */ /* 0x000f68000c101100 */
[----:B------:R0:W5:Y:S01]  /*4770*/  LD.E.U8 R23, desc[UR16][R24.64+0xe] ;  /* 0x00000e1018177980 */ /* 0x000162000c101100 */
[----:B------:R-:W-:-:S05]  /*4780*/  IADD3 R29, PT, PT, R7, UR6, RZ ;  /* 0x00000006071d7c10 */ /* 0x000fca000fffe0ff */
[----:B0-----:R-:W-:-:S05]  /*4790*/  IMAD.WIDE.U32 R24, R29, 0x4, R16 ;  /* 0x000000041d187825 */ /* 0x001fca00078e0010 */
[----:B------:R0:W5:Y:S01]  /*47a0*/  LD.E R18, desc[UR16][R24.64] ;  /* 0x0000001018127980 */ /* 0x000162000c101900 */
[----:B------:R-:W-:-:S04]  /*47b0*/  FADD R21, R12, R21 ;  /* 0x000000150c157221 */ /* 0x000fc80000000000 */
[----:B------:R-:W-:-:S04]  /*47c0*/  FADD R22, R21, R22 ;  /* 0x0000001615167221 */ /* 0x000fc80000000000 */
[----:B------:R-:W-:-:S04]  /*47d0*/  FADD R22, R22, R13 ;  /* 0x0000000d16167221 */ /* 0x000fc80000000000 */
[----:B------:R-:W-:-:S04]  /*47e0*/  FADD R15, R22, R15 ;  /* 0x0000000f160f7221 */ /* 0x000fc80000000000 */
[----:B------:R-:W-:Y:S01]  /*47f0*/  FADD R28, R15, R28 ;  /* 0x0000001c0f1c7221 */ /* 0x000fe20000000000 */
[----:B--2---:R-:W-:Y:S01]  /*4800*/  SHF.R.U32.HI R12, RZ, 0x4, R14 ;  /* 0x00000004ff0c7819 */ /* 0x004fe2000001160e */
[----:B------:R-:W-:-:S03]  /*4810*/  IMAD.SHL.U32 R14, R14, 0x4, RZ ;  /* 0x000000040e0e7824 */ /* 0x000fc600078e00ff */
[----:B------:R-:W-:Y:S02]  /*4820*/  SHF.L.U32 R29, R12, 0x2, RZ ;  /* 0x000000020c1d7819 */ /* 0x000fe400000006ff */
[----:B------:R-:W-:Y:S02]  /*4830*/  LOP3.LUT R14, R14, 0x3c, RZ, 0xc0, !PT ;  /* 0x0000003c0e0e7812 */ /* 0x000fe400078ec0ff */
[----:B------:R-:W1:Y:S08]  /*4840*/  LDC R12, c[0x3][R29] ;  /* 0x00c000001d0c7b82 */ /* 0x000e700000000800 */
[----:B------:R-:W0:Y:S01]  /*4850*/  LDC R21, c[0x3][R14] ;  /* 0x00c000000e157b82 */ /* 0x000e220000000800 */
[----:B-1----:R-:W-:-:S04]  /*4860*/  FMUL R11, R11, R12 ;  /* 0x0000000c0b0b7220 */ /* 0x002fc80000400000 */
[----:B0-----:R-:W-:Y:S01]  /*4870*/  FFMA R25, R10, R21, R11 ;  /* 0x000000150a197223 */ /* 0x001fe2000000000b */
[----:B---3--:R-:W-:-:S04]  /*4880*/  SHF.R.U32.HI R13, RZ, 0x4, R8 ;  /* 0x00000004ff0d7819 */ /* 0x008fc80000011608 */
[----:B------:R-:W-:Y:S01]  /*4890*/  SHF.L.U32 R13, R13, 0x2, RZ ;  /* 0x000000020d0d7819 */ /* 0x000fe200000006ff */
[----:B------:R-:W-:-:S03]  /*48a0*/  IMAD.SHL.U32 R8, R8, 0x4, RZ ;  /* 0x0000000408087824 */ /* 0x000fc600078e00ff */
[----:B------:R0:W1:Y:S01]  /*48b0*/  LDC R22, c[0x3][R13] ;  /* 0x00c000000d167b82 */ /* 0x0000620000000800 */
[----:B----4-:R-:W-:Y:S02]  /*48c0*/  SHF.R.U32.HI R10, RZ, 0x4, R9 ;  /* 0x00000004ff0a7819 */ /* 0x010fe40000011609 */
[----:B------:R-:W-:Y:S02]  /*48d0*/  LOP3.LUT R11, R8, 0x3c, RZ, 0xc0, !PT ;  /* 0x0000003c080b7812 */ /* 0x000fe400078ec0ff */
[----:B------:R-:W-:Y:S01]  /*48e0*/  SHF.L.U32 R24, R10, 0x2, RZ ;  /* 0x000000020a187819 */ /* 0x000fe200000006ff */
[----:B0-----:R-:W1:Y:S03]  /*48f0*/  LDS.128 R12, [UR14+0x4050] ;  /* 0x0040500eff0c7984 */ /* 0x001e660008000c00 */
[----:B------:R-:W0:Y:S08]  /*4900*/  LDC R11, c[0x3][R11] ;  /* 0x00c000000b0b7b82 */ /* 0x000e300000000800 */
[----:B------:R-:W2:Y:S01]  /*4910*/  LDC R8, c[0x3][R24] ;  /* 0x00c0000018087b82 */ /* 0x000ea20000000800 */
[----:B------:R-:W-:-:S04]  /*4920*/  SHF.L.U32 R9, R9, 0x2, RZ ;  /* 0x0000000209097819 */ /* 0x000fc800000006ff */
[----:B------:R-:W-:-:S06]  /*4930*/  LOP3.LUT R21, R9, 0x3c, RZ, 0xc0, !PT ;  /* 0x0000003c09157812 */ /* 0x000fcc00078ec0ff */
[----:B------:R-:W3:Y:S01]  /*4940*/  LDC R21, c[0x3][R21] ;  /* 0x00c0000015157b82 */ /* 0x000ee20000000800 */
[----:B-----5:R-:W-:Y:S01]  /*4950*/  SHF.R.U32.HI R9, RZ, 0x4, R27 ;  /* 0x00000004ff097819 */ /* 0x020fe2000001161b */
[----:B------:R-:W-:-:S05]  /*4960*/  IMAD.SHL.U32 R27, R27, 0x4, RZ ;  /* 0x000000041b1b7824 */ /* 0x000fca00078e00ff */
[----:B------:R-:W-:Y:S01]  /*4970*/  LOP3.LUT R27, R27, 0x3c, RZ, 0xc0, !PT ;  /* 0x0000003c1b1b7812 */ /* 0x000fe200078ec0ff */
[----:B-1----:R-:W-:Y:S01]  /*4980*/  FMUL R10, R22, R13 ;  /* 0x0000000d160a7220 */ /* 0x002fe20000400000 */
[----:B------:R-:W-:Y:S02]  /*4990*/  SHF.L.U32 R22, R9, 0x2, RZ ;  /* 0x0000000209167819 */ /* 0x000fe400000006ff */
[----:B------:R-:W1:Y:S08]  /*49a0*/  LDC R13, c[0x3][R27] ;  /* 0x00c000001b0d7b82 */ /* 0x000e700000000800 */
[----:B------:R-:W4:Y:S01]  /*49b0*/  LDC R22, c[0x3][R22] ;  /* 0x00c0000016167b82 */ /* 0x000f220000000800 */
[----:B0-----:R-:W-:Y:S01]  /*49c0*/  FFMA R12, R11, R12, R10 ;  /* 0x0000000c0b0c7223 */ /* 0x001fe2000000000a */
[----:B--2---:R-:W-:-:S02]  /*49d0*/  FMUL R15, R15, R8 ;  /* 0x000000080f0f7220 */ /* 0x004fc40000400000 */
[----:B------:R-:W4:Y:S01]  /*49e0*/  LDS.128 R8, [UR14+0x4060] ;  /* 0x0040600eff087984 */ /* 0x000f220008000c00 */
[----:B------:R-:W-:Y:S01]  /*49f0*/  FADD R25, R28, R25 ;  /* 0x000000191c197221 */ /* 0x000fe20000000000 */
[----:B---3--:R-:W-:Y:S01]  /*4a00*/  FFMA R15, R14, R21, R15 ;  /* 0x000000150e0f7223 */ /* 0x008fe2000000000f */
[----:B------:R-:W-:Y:S01]  /*4a10*/  SHF.R.U32.HI R14, RZ, 0x4, R20 ;  /* 0x00000004ff0e7819 */ /* 0x000fe20000011614 */
[----:B------:R-:W-:Y:S01]  /*4a20*/  IMAD.SHL.U32 R21, R23, 0x4, RZ ;  /* 0x0000000417157824 */ /* 0x000fe200078e00ff */
[----:B------:R-:W-:Y:S02]  /*4a30*/  SHF.R.U32.HI R23, RZ, 0x4, R23 ;  /* 0x00000004ff177819 */ /* 0x000fe40000011617 */
[----:B------:R-:W-:Y:S02]  /*4a40*/  SHF.L.U32 R20, R20, 0x2, RZ ;  /* 0x0000000214147819 */ /* 0x000fe400000006ff */
[----:B------:R-:W-:Y:S01]  /*4a50*/  SHF.L.U32 R28, R14, 0x2, RZ ;  /* 0x000000020e1c7819 */ /* 0x000fe200000006ff */
[----:B------:R-:W-:Y:S01]  /*4a60*/  IMAD.SHL.U32 R24, R23, 0x4, RZ ;  /* 0x0000000417187824 */ /* 0x000fe200078e00ff */
[----:B------:R-:W-:-:S02]  /*4a70*/  SHF.L.U32 R14, R26, 0x2, RZ ;  /* 0x000000021a0e7819 */ /* 0x000fc400000006ff */
[----:B------:R-:W-:Y:S02]  /*4a80*/  SHF.R.U32.HI R26, RZ, 0x4, R26 ;  /* 0x00000004ff1a7819 */ /* 0x000fe4000001161a */
[----:B------:R-:W-:Y:S02]  /*4a90*/  LOP3.LUT R29, R20, 0x3c, RZ, 0xc0, !PT ;  /* 0x0000003c141d7812 */ /* 0x000fe400078ec0ff */
[----:B------:R-:W0:Y:S01]  /*4aa0*/  LDC R20, c[0x3][R28] ;  /* 0x00c000001c147b82 */ /* 0x000e220000000800 */
[----:B------:R-:W-:Y:S01]  /*4ab0*/  FADD R12, R25, R12 ;  /* 0x0000000c190c7221 */ /* 0x000fe20000000000 */
[----:B------:R-:W-:Y:S02]  /*4ac0*/  SHF.L.U32 R26, R26, 0x2, RZ ;  /* 0x000000021a1a7819 */ /* 0x000fe400000006ff */
[----:B------:R-:W-:Y:S02]  /*4ad0*/  LOP3.LUT R25, R21, 0x3c, RZ, 0xc0, !PT ;  /* 0x0000003c15197812 */ /* 0x000fe400078ec0ff */
[----:B------:R-:W-:-:S02]  /*4ae0*/  LOP3.LUT R23, R14, 0x3c, RZ, 0xc0, !PT ;  /* 0x0000003c0e177812 */ /* 0x000fc400078ec0ff */
[----:B------:R-:W2:Y:S08]  /*4af0*/  LDC R21, c[0x3][R29] ;  /* 0x00c000001d157b82 */ /* 0x000eb00000000800 */
[----:B------:R-:W3:Y:S01]  /*4b00*/  LDC R24, c[0x3][R24] ;  /* 0x00c0000018187b82 */ /* 0x000ee20000000800 */
[----:B----4-:R-:W-:Y:S01]  /*4b10*/  FMUL R14, R22, R9 ;  /* 0x00000009160e7220 */ /* 0x010fe20000400000 */
[----:B------:R-:W-:-:S03]  /*4b20*/  FADD R22, R12, R15 ;  /* 0x0000000f0c167221 */ /* 0x000fc60000000000 */
[----:B-1----:R-:W-:Y:S02]  /*4b30*/  FFMA R27, R13, R8, R14 ;  /* 0x000000080d1b7223 */ /* 0x002fe4000000000e */
[----:B------:R-:W3:Y:S01]  /*4b40*/  LDS.128 R12, [UR14+0x4070] ;  /* 0x0040700eff0c7984 */ /* 0x000ee20008000c00 */
[----:B------:R-:W1:Y:S08]  /*4b50*/  LDC R26, c[0x3][R26] ;  /* 0x00c000001a1a7b82 */ /* 0x000e700000000800 */
[----:B------:R-:W4:Y:S08]  /*4b60*/  LDC R9, c[0x3][R25] ;  /* 0x00c0000019097b82 */ /* 0x000f300000000800 */
[----:B------:R-:W5:Y:S01]  /*4b70*/  LDC R23, c[0x3][R23] ;  /* 0x00c0000017177b82 */ /* 0x000f620000000800 */
[----:B------:R-:W-:Y:S01]  /*4b80*/  FADD R22, R22, R27 ;  /* 0x0000001b16167221 */ /* 0x000fe20000000000 */
[----:B------:R-:W-:Y:S01]  /*4b90*/  UIADD3 UR6, UPT, UPT, UR6, 0x1, URZ ;  /* 0x0000000106067890 */ /* 0x000fe2000fffe0ff */
[----:B0-----:R-:W-:-:S03]  /*4ba0*/  FMUL R11, R11, R20 ;  /* 0x000000140b0b7220 */ /* 0x001fc60000400000 */
[----:B------:R-:W-:Y:S01]  /*4bb0*/  UISETP.NE.AND UP1, UPT, UR6, 0x10, UPT ;  /* 0x000000100600788c */ /* 0x000fe2000bf25270 */
[----:B--2---:R-:W-:-:S04]  /*4bc0*/  FFMA R11, R10, R21, R11 ;  /* 0x000000150a0b7223 */ /* 0x004fc8000000000b */
[----:B------:R-:W-:Y:S01]  /*4bd0*/  FADD R11, R22, R11 ;  /* 0x0000000b160b7221 */ /* 0x000fe20000000000 */
[----:B---3--:R-:W-:Y:S01]  /*4be0*/  FMUL R8, R24, R13 ;  /* 0x0000000d18087220 */ /* 0x008fe20000400000 */
[----:B-1----:R-:W-:-:S03]  /*4bf0*/  FMUL R15, R15, R26 ;  /* 0x0000001a0f0f7220 */ /* 0x002fc60000400000 */
[----:B----4-:R-:W-:-:S04]  /*4c00*/  FFMA R8, R9, R12, R8 ;  /* 0x0000000c09087223 */ /* 0x010fc80000000008 */
[----:B------:R-:W-:Y:S01]  /*4c10*/  FADD R8, R11, R8 ;  /* 0x000000080b087221 */ /* 0x000fe20000000000 */
[----:B-----5:R-:W-:-:S04]  /*4c20*/  FFMA R15, R14, R23, R15 ;  /* 0x000000170e0f7223 */ /* 0x020fc8000000000f */
[----:B------:R-:W-:-:S04]  /*4c30*/  FADD R8, R8, R15 ;  /* 0x0000000f08087221 */ /* 0x000fc80000000000 */
[----:B------:R-:W-:Y:S01]  /*4c40*/  FFMA R19, R18, R8, R19 ;  /* 0x0000000812137223 */ /* 0x000fe20000000013 */
[----:B------:R-:W-:Y:S06]  /*4c50*/  BRA.U UP1, `(.L_x_14) ;  /* 0xfffffff501247547 */ /* 0x000fec000b83ffff */
[----:B------:R-:W-:Y:S01]  /*4c60*/  BSSY.RECONVERGENT B0, `(.L_x_15) ;  /* 0x0000005000007945 */ /* 0x000fe20003800200 */
.L_x_16:
[----:B------:R-:W0:Y:S02]  /*4c70*/  LDS R8, [R0+0x4] ;  /* 0x0000040000087984 */ /* 0x000e240000000800 */
[----:B0-----:R-:W-:-:S05]  /*4c80*/  FADD R9, R19, R8 ;  /* 0x0000000813097221 */ /* 0x001fca0000000000 */
[----:B------:R-:W0:Y:S02]  /*4c90*/  ATOMS.CAST.SPIN P0, [R0+0x4], R8, R9 ;  /* 0x000004080000758d */ /* 0x000e240001800009 */
[----:B0-----:R-:W-:Y:S05]  /*4ca0*/  @!P0 BRA `(.L_x_16) ;  /* 0xfffffffc00f08947 */ /* 0x001fea000383ffff */
[----:B------:R-:W-:Y:S05]  /*4cb0*/  BSYNC.RECONVERGENT B0 ;  /* 0x0000000000007941 */ /* 0x000fea0003800200 */
.L_x_15:
[----:B------:R-:W-:Y:S01]  /*4cc0*/  IADD3 R7, PT, PT, R6, 0x400, RZ ;  /* 0x0000040006077810 */ /* 0x000fe20007ffe0ff */
[----:B------:R-:W-:Y:S01]  /*4cd0*/  IMAD.MOV.U32 R19, RZ, RZ, RZ ;  /* 0x000000ffff137224 */ /* 0x000fe200078e00ff */
[----:B------:R-:W-:-:S06]  /*4ce0*/  UMOV UR6, URZ ;  /* 0x000000ff00067c82 */ /* 0x000fcc0008000000 */
.L_x_17:
[----:B------:R-:W-:Y:S01]  /*4cf0*/  ULEA UR14, UR6, UR5, 0x5 ;  /* 0x00000005060e7291 */ /* 0x000fe2000f8e28ff */
[----:B------:R-:W-:-:S05]  /*4d00*/  IADD3 R24, PT, PT, R4, 0x4000, RZ ;  /* 0x0000400004187810 */ /* 0x000fca0007ffe0ff */
[----:B------:R-:W-:-:S04]  /*4d10*/  MOV R9, UR14 ;  /* 0x0000000e00097c02 */ /* 0x000fc80008000f00 */
[----:B------:R-:W-:-:S04]  /*4d20*/  LEA.HI R24, R9, R24, RZ, 0x1f ;  /* 0x0000001809187211 */ /* 0x000fc800078ff8ff */
[----:B------:R-:W-:-:S05]  /*4d30*/  IADD3 R24, P0, PT, R24, UR18, RZ ;  /* 0x0000001218187c10 */ /* 0x000fca000ff1e0ff */
[----:B------:R-:W-:-:S05]  /*4d40*/  IMAD.X R25, RZ, RZ, UR19, P0 ;  /* 0x00000013ff197e24 */ /* 0x000fca00080e06ff */
        /* <DEDUP_REMOVED lines=8> */
[----:B--2---:R-:W-:-:S02]  /*4dd0*/  SHF.R.U32.HI R9, RZ, 0x4, R8 ;  /* 0x00000004ff097819 */ /* 0x004fc40000011608 */
[----:B------:R-:W-:Y:S02]  /*4de0*/  SHF.L.U32 R13, R8, 0x2, RZ ;  /* 0x00000002080d7819 */ /* 0x000fe400000006ff */
[----:B------:R-:W-:Y:S01]  /*4df0*/  SHF.L.U32 R28, R9, 0x2, RZ ;  /* 0x00000002091c7819 */ /* 0x000fe200000006ff */
[----:B---3--:R-:W-:Y:S01]  /*4e00*/  IMAD.SHL.U32 R14, R10, 0x4, RZ ;  /* 0x000000040a0e7824 */ /* 0x008fe200078e00ff */
[----:B------:R-:W-:Y:S02]  /*4e10*/  SHF.R.U32.HI R9, RZ, 0x4, R10 ;  /* 0x00000004ff097819 */ /* 0x000fe4000001160a */
[----:B------:R-:W0:Y:S01]  /*4e20*/  LDC R12, c[0x3][R28] ;  /* 0x00c000001c0c7b82 */ /* 0x000e220000000800 */
[----:B------:R-:W-:Y:S02]  /*4e30*/  LOP3.LUT R29, R13, 0x3c, RZ, 0xc0, !PT ;  /* 0x0000003c0d1d7812 */ /* 0x000fe400078ec0ff */
[----:B------:R-:W-:Y:S01]  /*4e40*/  SHF.L.U32 R18, R9, 0x2, RZ ;  /* 0x0000000209127819 */ /* 0x000fe200000006ff */
[----:B------:R-:W2:Y:S01]  /*4e50*/  LD.E.U8 R13, desc[UR16][R24.64+0x7] ;  /* 0x00000710180d7980 */ /* 0x000ea2000c101100 */
[----:B------:R-:W-:-:S03]  /*4e60*/  LOP3.LUT R27, R14, 0x3c, RZ, 0xc0, !PT ;  /* 0x0000003c0e1b7812 */ /* 0x000fc600078ec0ff */
[----:B------:R-:W0:Y:S01]  /*4e70*/  LDS.128 R8, [UR14+0x4000] ;  /* 0x0040000eff087984 */ /* 0x000e220008000c00 */
[----:B------:R-:W1:Y:S08]  /*4e80*/  LDC R14, c[0x3][R18] ;  /* 0x00c00000120e7b82 */ /* 0x000e700000000800 */
[----:B------:R-:W3:Y:S08]  /*4e90*/  LDC R29, c[0x3][R29] ;  /* 0x00c000001d1d7b82 */ /* 0x000ef00000000800 */
[----:B------:R-:W5:Y:S01]  /*4ea0*/  LDC R27, c[0x3][R27] ;  /* 0x00c000001b1b7b82 */ /* 0x000f620000000800 */
[----:B0-----:R-:W-:Y:S01]  /*4eb0*/  FMUL R12, R12, R9 ;  /* 0x000000090c0c7220 */ /* 0x001fe20000400000 */
[----:B----4-:R-:W-:-:S04]  /*4ec0*/  SHF.R.U32.HI R9, RZ, 0x4, R20 ;  /* 0x00000004ff097819 */ /* 0x010fc80000011614 */
[----:B------:R-:W-:-:S04]  /*4ed0*/  SHF.L.U32 R28, R9, 0x2, RZ ;  /* 0x00000002091c7819 */ /* 0x000fc800000006ff */
        /* <DEDUP_REMOVED lines=10> */
[----:B------:R-:W-:-:S05]  /*4f80*/  SHF.R.U32.HI R26, RZ, 0x4, R23 ;  /* 0x00000004ff1a7819 */ /* 0x000fca0000011617 */
[----:B------:R-:W-:-:S04]  /*4f90*/  IMAD.SHL.U32 R27, R26, 0x4, RZ ;  /* 0x000000041a1b7824 */ /* 0x000fc800078e00ff */
[----:B------:R-:W0:Y:S01]  /*4fa0*/  LDC R26, c[0x3][R27] ;  /* 0x00c000001b1a7b82 */ /* 0x000e220000000800 */
[----:B------:R-:W-:-:S04]  /*4fb0*/  SHF.L.U32 R23, R23, 0x2, RZ ;  /* 0x0000000217177819 */ /* 0x000fc800000006ff */
[----:B------:R-:W-:-:S06]  /*4fc0*/  LOP3.LUT R23, R23, 0x3c, RZ, 0xc0, !PT ;  /* 0x0000003c17177812 */ /* 0x000fcc00078ec0ff */
[----:B------:R-:W3:Y:S01]  /*4fd0*/  LDC R23, c[0x3][R23] ;  /* 0x00c0000017177b82 */ /* 0x000ee20000000800 */
[----:B-1----:R-:W-:Y:S01]  /*4fe0*/  FFMA R20, R20, R8, R9 ;  /* 0x0000000814147223 */ /* 0x002fe20000000009 */
[----:B0-----:R-:W-:Y:S01]  /*4ff0*/  FMUL R11, R11, R26 ;  /* 0x0000001a0b0b7220 */ /* 0x001fe20000400000 */
[----:B------:R-:W-:-:S05]  /*5000*/  SHF.R.U32.HI R26, RZ, 0x4, R22 ;  /* 0x00000004ff1a7819 */ /* 0x000fca0000011616 */
[----:B------:R-:W-:-:S04]  /*5010*/  IMAD.SHL.U32 R29, R26, 0x4, RZ ;  /* 0x000000041a1d7824 */ /* 0x000fc800078e00ff */
[----:B------:R-:W0:Y:S01]  /*5020*/  LDC R26, c[0x3][R29] ;  /* 0x00c000001d1a7b82 */ /* 0x000e220000000800 */
[----:B---3--:R-:W-:Y:S02]  /*5030*/  FFMA R23, R10, R23, R11 ;  /* 0x000000170a177223 */ /* 0x008fe4000000000b */
[----:B------:R-:W0:Y:S01]  /*5040*/  LDS.128 R8, [UR14+0x4020] ;  /* 0x0040200eff087984 */ /* 0x000e220008000c00 */
[----:B------:R-:W-:-:S04]  /*5050*/  SHF.L.U32 R22, R22, 0x2, RZ ;  /* 0x0000000216167819 */ /* 0x000fc800000006ff */
[----:B------:R-:W-:-:S06]  /*5060*/  LOP3.LUT R22, R22, 0x3c, RZ, 0xc0, !PT ;  /* 0x0000003c16167812 */ /* 0x000fcc00078ec0ff */
[----:B------:R-:W1:Y:S01]  /*5070*/  LDC R22, c[0x3][R22] ;  /* 0x00c0000016167b82 */ /* 0x000e620000000800 */
[----:B0-----:R-:W-:Y:S01]  /*5080*/  FMUL R9, R26, R9 ;  /* 0x000000091a097220 */ /* 0x001fe20000400000 */
[----:B------:R-:W-:Y:S01]  /*5090*/  SHF.R.U32.HI R26, RZ, 0x4, R21 ;  /* 0x00000004ff1a7819 */ /* 0x000fe20000011615 */
[----:B------:R-:W-:-:S03]  /*50a0*/  IMAD.SHL.U32 R21, R21, 0x4, RZ ;  /* 0x0000000415157824 */ /* 0x000fc600078e00ff */
        /* <DEDUP_REMOVED lines=11> */
[----:B------:R-:W-:-:S05]  /*5160*/  IMAD.SHL.U32 R15, R15, 0x4, RZ ;  /* 0x000000040f0f7824 */ /* 0x000fca00078e00ff */
[----:B------:R-:W-:-:S04]  /*5170*/  LOP3.LUT R29, R15, 0x3c, RZ, 0xc0, !PT ;  /* 0x0000003c0f1d7812 */ /* 0x000fc800078ec0ff */
[----:B------:R-:W1:Y:S01]  /*5180*/  LDC R28, c[0x3][R29] ;  /* 0x00c000001d1c7b82 */ /* 0x000e620000000800 */
[----:B0-----:R-:W-:Y:S01]  /*5190*/  FMUL R9, R26, R9 ;  /* 0x000000091a097220 */ /* 0x001fe20000400000 */
[----:B--2---:R-:W-:Y:S02]  /*51a0*/  SHF.R.U32.HI R26, RZ, 0x4, R13 ;  /* 0x00000004ff1a7819 */ /* 0x004fe4000001160d */
[----:B------:R-:W-:Y:S02]  /*51b0*/  SHF.L.U32 R13, R13, 0x2, RZ ;  /* 0x000000020d0d7819 */ /* 0x000fe400000006ff */
[----:B------:R-:W-:Y:S02]  /*51c0*/  SHF.L.U32 R27, R26, 0x2, RZ ;  /* 0x000000021a1b7819 */ /* 0x000fe400000006ff */
[----:B------:R-:W-:Y:S02]  /*51d0*/  LOP3.LUT R15, R13, 0x3c, RZ, 0xc0, !PT ;  /* 0x0000003c0d0f7812 */ /* 0x000fe400078ec0ff */
[----:B------:R-:W0:Y:S08]  /*51e0*/  LDC R26, c[0x3][R27] ;  /* 0x00c000001b1a7b82 */ /* 0x000e300000000800 */
[----:B------:R-:W2:Y:S01]  /*51f0*/  LDC R15, c[0x3][R15] ;  /* 0x00c000000f0f7b82 */ /* 0x000ea20000000800 */
[----:B----4-:R-:W-:-:S04]  /*5200*/  SHF.R.U32.HI R13, RZ, 0x4, R14 ;  /* 0x00000004ff0d7819 */ /* 0x010fc8000001160e */
[----:B------:R-:W-:Y:S01]  /*5210*/  SHF.L.U32 R13, R13, 0x2, RZ ;  /* 0x000000020d0d7819 */ /* 0x000fe200000006ff */
[----:B0-----:R-:W-:-:S03]  /*5220*/  FMUL R11, R11, R26 ;  /* 0x0000001a0b0b7220 */ /* 0x001fc60000400000 */
[----:B------:R1:W0:Y:S01]  /*5230*/  LDC R26, c[0x3][R13] ;  /* 0x00c000000d1a7b82 */ /* 0x0002220000000800 */
[----:B--2---:R-:W-:Y:S01]  /*5240*/  FFMA R15, R10, R15, R11 ;  /* 0x0000000f0a0f7223 */ /* 0x004fe2000000000b */
[----:B-1----:R-:W-:Y:S02]  /*5250*/  FFMA R13, R28, R8, R9 ;  /* 0x000000081c0d7223 */ /* 0x002fe40000000009 */
[----:B------:R-:W0:Y:S01]  /*5260*/  LDS.128 R8, [UR14+0x4040] ;  /* 0x0040400eff087984 */ /* 0x000e220008000c00 */
[----:B------:R-:W-:-:S05]  /*5270*/  IMAD.SHL.U32 R14, R14, 0x4, RZ ;  /* 0x000000040e0e7824 */ /* 0x000fca00078e00ff */
[----:B------:R-:W-:Y:S02]  /*5280*/  LOP3.LUT R28, R14, 0x3c, RZ, 0xc0, !PT ;  /* 0x0000003c0e1c7812 */ /* 0x000fe400078ec0ff */
[----:B------:R-:W2:Y:S01]  /*5290*/  LD.E.U8 R14, desc[UR16][R24.64+0x9] ;  /* 0x00000910180e7980 */ /* 0x000ea2000c101100 */
[----:B0-----:R-:W-:Y:S02]  /*52a0*/  FMUL R26, R26, R9 ;  /* 0x000000091a1a7220 */ /* 0x001fe40000400000 */
[----:B------:R-:W0:Y:S01]  /*52b0*/  LDC R9, c[0x3][R28] ;  /* 0x00c000001c097b82 */ /* 0x000e220000000800 */
[----:B------:R-:W-:Y:S01]  /*52c0*/  FADD R27, RZ, R12 ;  /* 0x0000000cff1b7221 */ /* 0x000fe20000000000 */
[----:B0-----:R-:W-:Y:S02]  /*52d0*/  FFMA R28, R9, R8, R26 ;  /* 0x00000008091c7223 */ /* 0x001fe4000000001a */
[----:B------:R-:W3:Y:S04]  /*52e0*/  LD.E.U8 R8, desc[UR16][R24.64+0xa] ;  /* 0x00000a1018087980 */ /* 0x000ee8000c101100 */
[----:B------:R-:W4:Y:S01]  /*52f0*/  LD.E.U8 R9, desc[UR16][R24.64+0xb] ;  /* 0x00000b1018097980 */ /* 0x000f22000c101100 */
[----:B------:R-:W-:-:S03]  /*5300*/  FADD R29, R27, R18 ;  /* 0x000000121b1d7221 */ /* 0x000fc60000000000 */
[----:B------:R-:W5:Y:S01]  /*5310*/  LD.E.U8 R27, desc[UR16][R24.64+0xc] ;  /* 0x00000c10181b7980 */ /* 0x000f62000c101100 */
[----:B------:R-:W-:-:S03]  /*5320*/  FADD R20, R29, R20 ;  /* 0x000000141d147221 */ /* 0x000fc60000000000 */
[----:B------:R-:W5:Y:S01]  /*5330*/  LD.E.U8 R26, desc[UR16][R24.64+0xf] ;  /* 0x00000f10181a7980 */ /* 0x000f62000c101100 */
[----:B------:R-:W-:-:S03]  /*5340*/  FADD R12, R20, R23 ;  /* 0x00000017140c7221 */ /* 0x000fc60000000000 */
        /* <DEDUP_REMOVED lines=10> */
[----:B--2---:R-:W-:Y:S02]  /*53f0*/  SHF.R.U32.HI R12, RZ, 0x4, R14 ;  /* 0x00000004ff0c7819 */ /* 0x004fe4000001160e */
[----:B------:R-:W-:-:S03]  /*5400*/  SHF.L.U32 R14, R14, 0x2, RZ ;  /* 0x000000020e0e7819 */ /* 0x000fc600000006ff */
[----:B------:R-:W-:Y:S01]  /*5410*/  IMAD.SHL.U32 R29, R12, 0x4, RZ ;  /* 0x000000040c1d7824 */ /* 0x000fe200078e00ff */
[----:B------:R-:W-:-:S03]  /*5420*/  LOP3.LUT R14, R14, 0x3c, RZ, 0xc0, !PT ;  /* 0x0000003c0e0e7812 */ /* 0x000fc600078ec0ff */
[----:B------:R-:W1:Y:S08]  /*5430*/  LDC R12, c[0x3][R29] ;  /* 0x00c000001d0c7b82 */ /* 0x000e700000000800 */
[----:B------:R-:W0:Y:S01]  /*5440*/  LDC R21, c[0x3][R14] ;  /* 0x00c000000e157b82 */ /* 0x000e220000000800 */
[----:B-1----:R-:W-:-:S04]  /*5450*/  FMUL R11, R11, R12 ;  /* 0x0000000c0b0b7220 */ /* 0x002fc80000400000 */
[----:B0-----:R-:W-:Y:S01]  /*5460*/  FFMA R25, R10, R21, R11 ;  /* 0x000000150a197223 */ /* 0x001fe2000000000b */
[----:B---3--:R-:W-:-:S04]  /*5470*/  SHF.R.U32.HI R13, RZ, 0x4, R8 ;  /* 0x00000004ff0d7819 */ /* 0x008fc80000011608 */
[----:B------:R-:W-:-:S04]  /*5480*/  SHF.L.U32 R13, R13, 0x2, RZ ;  /* 0x000000020d0d7819 */ /* 0x000fc800000006ff */
[----:B------:R0:W1:Y:S01]  /*5490*/  LDC R22, c[0x3][R13] ;  /* 0x00c000000d167b82 */ /* 0x0000620000000800 */
[----:B------:R-:W-:Y:S02]  /*54a0*/  SHF.L.U32 R8, R8, 0x2, RZ ;  /* 0x0000000208087819 */ /* 0x000fe400000006ff */
[----:B----4-:R-:W-:Y:S02]  /*54b0*/  SHF.R.U32.HI R10, RZ, 0x4, R9 ;  /* 0x00000004ff0a7819 */ /* 0x010fe40000011609 */
[----:B------:R-:W-:Y:S01]  /*54c0*/  LOP3.LUT R11, R8, 0x3c, RZ, 0xc0, !PT ;  /* 0x0000003c080b7812 */ /* 0x000fe200078ec0ff */
[----:B0-----:R-:W1:Y:S02]  /*54d0*/  LDS.128 R12, [UR14+0x4050] ;  /* 0x0040500eff0c7984 */ /* 0x001e640008000c00 */
[----:B------:R-:W-:-:S03]  /*54e0*/  IMAD.SHL.U32 R24, R10, 0x4, RZ ;  /* 0x000000040a187824 */ /* 0x000fc600078e00ff */
[----:B------:R-:W0:Y:S08]  /*54f0*/  LDC R11, c[0x3][R11] ;  /* 0x00c000000b0b7b82 */ /* 0x000e300000000800 */
[----:B------:R-:W2:Y:S01]  /*5500*/  LDC R8, c[0x3][R24] ;  /* 0x00c0000018087b82 */ /* 0x000ea20000000800 */
[----:B------:R-:W-:-:S04]  /*5510*/  SHF.L.U32 R9, R9, 0x2, RZ ;  /* 0x0000000209097819 */ /* 0x000fc800000006ff */
[----:B------:R-:W-:-:S06]  /*5520*/  LOP3.LUT R21, R9, 0x3c, RZ, 0xc0, !PT ;  /* 0x0000003c09157812 */ /* 0x000fcc00078ec0ff */
[----:B------:R-:W3:Y:S01]  /*5530*/  LDC R21, c[0x3][R21] ;  /* 0x00c0000015157b82 */ /* 0x000ee20000000800 */
[----:B-----5:R-:W-:Y:S02]  /*5540*/  SHF.R.U32.HI R9, RZ, 0x4, R27 ;  /* 0x00000004ff097819 */ /* 0x020fe4000001161b */
[----:B------:R-:W-:-:S04]  /*5550*/  SHF.L.U32 R27, R27, 0x2, RZ ;  /* 0x000000021b1b7819 */ /* 0x000fc800000006ff */
[----:B------:R-:W-:Y:S01]  /*5560*/  LOP3.LUT R27, R27, 0x3c, RZ, 0xc0, !PT ;  /* 0x0000003c1b1b7812 */ /* 0x000fe200078ec0ff */
[----:B-1----:R-:W-:Y:S01]  /*5570*/  FMUL R10, R22, R13 ;  /* 0x0000000d160a7220 */ /* 0x002fe20000400000 */
[----:B------:R-:W-:Y:S02]  /*5580*/  IMAD.SHL.U32 R22, R9, 0x4, RZ ;  /* 0x0000000409167824 */ /* 0x000fe400078e00ff */
[----:B------:R-:W1:Y:S08]  /*5590*/  LDC R13, c[0x3][R27] ;  /* 0x00c000001b0d7b82 */ /* 0x000e700000000800 */
[----:B------:R-:W4:Y:S01]  /*55a0*/  LDC R22, c[0x3][R22] ;  /* 0x00c0000016167b82 */ /* 0x000f220000000800 */
[----:B0-----:R-:W-:Y:S01]  /*55b0*/  FFMA R12, R11, R12, R10 ;  /* 0x0000000c0b0c7223 */ /* 0x001fe2000000000a */
[----:B--2---:R-:W-:-:S02]  /*55c0*/  FMUL R15, R15, R8 ;  /* 0x000000080f0f7220 */ /* 0x004fc40000400000 */
[----:B------:R-:W4:Y:S01]  /*55d0*/  LDS.128 R8, [UR14+0x4060] ;  /* 0x0040600eff087984 */ /* 0x000f220008000c00 */
[----:B------:R-:W-:Y:S01]  /*55e0*/  FADD R25, R28, R25 ;  /* 0x000000191c197221 */ /* 0x000fe20000000000 */
[----:B---3--:R-:W-:Y:S01]  /*55f0*/  FFMA R15, R14, R21, R15 ;  /* 0x000000150e0f7223 */ /* 0x008fe2000000000f */
[----:B------:R-:W-:Y:S02]  /*5600*/  SHF.R.U32.HI R14, RZ, 0x4, R20 ;  /* 0x00000004ff0e7819 */ /* 0x000fe40000011614 */
[----:B------:R-:W-:Y:S02]  /*5610*/  SHF.L.U32 R21, R23, 0x2, RZ ;  /* 0x0000000217157819 */ /* 0x000fe400000006ff */
[----:B------:R-:W-:Y:S01]  /*5620*/  SHF.L.U32 R20, R20, 0x2, RZ ;  /* 0x0000000214147819 */ /* 0x000fe200000006ff */
[----:B------:R-:W-:Y:S01]  /*5630*/  IMAD.SHL.U32 R28, R14, 0x4, RZ ;  /* 0x000000040e1c7824 */ /* 0x000fe200078e00ff */
[----:B------:R-:W-:Y:S02]  /*5640*/  SHF.R.U32.HI R23, RZ, 0x4, R23 ;  /* 0x00000004ff177819 */ /* 0x000fe40000011617 */
[----:B------:R-:W-:-:S02]  /*5650*/  SHF.L.U32 R14, R26, 0x2, RZ ;  /* 0x000000021a0e7819 */ /* 0x000fc400000006ff */
[----:B------:R-:W-:Y:S02]  /*5660*/  SHF.R.U32.HI R26, RZ, 0x4, R26 ;  /* 0x00000004ff1a7819 */ /* 0x000fe4000001161a */
[----:B------:R-:W-:Y:S02]  /*5670*/  SHF.L.U32 R24, R23, 0x2, RZ ;  /* 0x0000000217187819 */ /* 0x000fe400000006ff */
[----:B------:R-:W-:Y:S02]  /*5680*/  LOP3.LUT R29, R20, 0x3c, RZ, 0xc0, !PT ;  /* 0x0000003c141d7812 */ /* 0x000fe400078ec0ff */
[----:B------:R-:W0:Y:S01]  /*5690*/  LDC R20, c[0x3][R28] ;  /* 0x00c000001c147b82 */ /* 0x000e220000000800 */
[----:B------:R-:W-:Y:S01]  /*56a0*/  FADD R12, R25, R12 ;  /* 0x0000000c190c7221 */ /* 0x000fe20000000000 */
[----:B------:R-:W-:Y:S01]  /*56b0*/  IMAD.SHL.U32 R26, R26, 0x4, RZ ;  /* 0x000000041a1a7824 */ /* 0x000fe200078e00ff */
[----:B------:R-:W-:Y:S02]  /*56c0*/  LOP3.LUT R25, R21, 0x3c, RZ, 0xc0, !PT ;  /* 0x0000003c15197812 */ /* 0x000fe400078ec0ff */
[----:B------:R-:W-:-:S03]  /*56d0*/  LOP3.LUT R23, R14, 0x3c, RZ, 0xc0, !PT ;  /* 0x0000003c0e177812 */ /* 0x000fc600078ec0ff */
[----:B------:R-:W2:Y:S01]  /*56e0*/  LDC R21, c[0x3][R29] ;  /* 0x00c000001d157b82 */ /* 0x000ea20000000800 */
[----:B----4-:R-:W-:-:S07]  /*56f0*/  FMUL R14, R22, R9 ;  /* 0x00000009160e7220 */ /* 0x010fce0000400000 */
[----:B------:R-:W3:Y:S01]  /*5700*/  LDC R24, c[0x3][R24] ;  /* 0x00c0000018187b82 */ /* 0x000ee20000000800 */
[----:B------:R-:W-:Y:S01]  /*5710*/  FADD R22, R12, R15 ;  /* 0x0000000f0c167221 */ /* 0x000fe20000000000 */
[----:B-1----:R-:W-:Y:S02]  /*5720*/  FFMA R27, R13, R8, R14 ;  /* 0x000000080d1b7223 */ /* 0x002fe4000000000e */
[----:B------:R-:W3:Y:S04]  /*5730*/  LDS.128 R12, [UR14+0x4070] ;  /* 0x0040700eff0c7984 */ /* 0x000ee80008000c00 */
        /* <DEDUP_REMOVED lines=18> */
.L_x_19:
[----:B------:R-:W0:Y:S02]  /*5860*/  LDS R8, [R0+0x8] ;  /* 0x0000080000087984 */ /* 0x000e240000000800 */
[----:B0-----:R-:W-:-:S05]  /*5870*/  FADD R9, R19, R8 ;  /* 0x0000000813097221 */ /* 0x001fca0000000000 */
[----:B------:R-:W0:Y:S02]  /*5880*/  ATOMS.CAST.SPIN P0, [R0+0x8], R8, R9 ;  /* 0x000008080000758d */ /* 0x000e240001800009 */
[----:B0-----:R-:W-:Y:S05]  /*5890*/  @!P0 BRA `(.L_x_19) ;  /* 0xfffffffc00f08947 */ /* 0x001fea000383ffff */
[----:B------:R-:W-:Y:S05]  /*58a0*/  BSYNC.RECONVERGENT B0 ;  /* 0x0000000000007941 */ /* 0x000fea0003800200 */
.L_x_18:
[----:B------:R-:W-:Y:S01]  /*58b0*/  HFMA2 R19, -RZ, RZ, 0, 0 ;  /* 0x00000000ff137431 */ /* 0x000fe200000001ff */
[----:B------:R-:W-:Y:S01]  /*58c0*/  IADD3 R7, PT, PT, R6, 0x600, RZ ;  /* 0x0000060006077810 */ /* 0x000fe20007ffe0ff */
[----:B------:R-:W-:-:S06]  /*58d0*/  UMOV UR6, URZ ;  /* 0x000000ff00067c82 */ /* 0x000fcc0008000000 */
.L_x_20:
[----:B------:R-:W-:Y:S01]  /*58e0*/  ULEA UR14, UR6, UR5, 0x5 ;  /* 0x00000005060e7291 */ /* 0x000fe2000f8e28ff */
[----:B------:R-:W-:-:S05]  /*58f0*/  VIADD R24, R4, 0x6000 ;  /* 0x0000600004187836 */ /* 0x000fca0000000000 */
[----:B------:R-:W-:-:S04]  /*5900*/  MOV R9, UR14 ;  /* 0x0000000e00097c02 */ /* 0x000fc80008000f00 */
        /* <DEDUP_REMOVED lines=13> */
[----:B---3--:R-:W-:Y:S01]  /*59e0*/  SHF.L.U32 R14, R10, 0x2, RZ ;  /* 0x000000020a0e7819 */ /* 0x008fe200000006ff */
[----:B------:R-:W-:Y:S01]  /*59f0*/  IMAD.SHL.U32 R28, R9, 0x4, RZ ;  /* 0x00000004091c7824 */ /* 0x000fe200078e00ff */
[----:B------:R-:W-:Y:S02]  /*5a00*/  SHF.R.U32.HI R9, RZ, 0x4, R10 ;  /* 0x00000004ff097819 */ /* 0x000fe4000001160a */
[----:B------:R-:W-:Y:S01]  /*5a10*/  LOP3.LUT R29, R13, 0x3c, RZ, 0xc0, !PT ;  /* 0x0000003c0d1d7812 */ /* 0x000fe200078ec0ff */
[----:B------:R-:W0:Y:S01]  /*5a20*/  LDC R12, c[0x3][R28] ;  /* 0x00c000001c0c7b82 */ /* 0x000e220000000800 */
[----:B------:R-:W-:Y:S01]  /*5a30*/  LOP3.LUT R27, R14, 0x3c, RZ, 0xc0, !PT ;  /* 0x0000003c0e1b7812 */ /* 0x000fe200078ec0ff */
[----:B------:R-:W-:Y:S01]  /*5a40*/  IMAD.SHL.U32 R18, R9, 0x4, RZ ;  /* 0x0000000409127824 */ /* 0x000fe200078e00ff */
[----:B------:R-:W2:Y:S04]  /*5a50*/  LD.E.U8 R13, desc[UR16][R24.64+0x7] ;  /* 0x00000710180d7980 */ /* 0x000ea8000c101100 */
        /* <DEDUP_REMOVED lines=13> */
[----:B------:R-:W-:-:S05]  /*5b30*/  IMAD.SHL.U32 R20, R20, 0x4, RZ ;  /* 0x0000000414147824 */ /* 0x000fca00078e00ff */
[----:B------:R-:W-:-:S06]  /*5b40*/  LOP3.LUT R20, R20, 0x3c, RZ, 0xc0, !PT ;  /* 0x0000003c14147812 */ /* 0x000fcc00078ec0ff */
[----:B------:R-:W1:Y:S01]  /*5b50*/  LDC R20, c[0x3][R20] ;  /* 0x00c0000014147b82 */ /* 0x000e620000000800 */
[----:B0-----:R-:W-:Y:S01]  /*5b60*/  FMUL R9, R26, R9 ;  /* 0x000000091a097220 */ /* 0x001fe20000400000 */
[----:B------:R-:W-:-:S04]  /*5b70*/  SHF.R.U32.HI R26, RZ, 0x4, R23 ;  /* 0x00000004ff1a7819 */ /* 0x000fc80000011617 */
[----:B------:R-:W-:-:S04]  /*5b80*/  SHF.L.U32 R27, R26, 0x2, RZ ;  /* 0x000000021a1b7819 */ /* 0x000fc800000006ff */
[----:B------:R-:W0:Y:S01]  /*5b90*/  LDC R26, c[0x3][R27] ;  /* 0x00c000001b1a7b82 */ /* 0x000e220000000800 */
[----:B------:R-:W-:-:S04]  /*5ba0*/  SHF.L.U32 R23, R23, 0x2, RZ ;  /* 0x0000000217177819 */ /* 0x000fc800000006ff */
        /* <DEDUP_REMOVED lines=9> */
[----:B------:R-:W-:-:S04]  /*5c40*/  SHF.L.U32 R22, R22, 0x2, RZ ;  /* 0x0000000216167819 */ /* 0x000fc800000006ff */
[----:B------:R-:W-:-:S06]  /*5c50*/  LOP3.LUT R22, R22, 0x3c, RZ, 0xc0, !PT ;  /* 0x0000003c16167812 */ /* 0x000fcc00078ec0ff */
[----:B------:R-:W1:Y:S01]  /*5c60*/  LDC R22, c[0x3][R22] ;  /* 0x00c0000016167b82 */ /* 0x000e620000000800 */
[----:B0-----:R-:W-:Y:S01]  /*5c70*/  FMUL R9, R26, R9 ;  /* 0x000000091a097220 */ /* 0x001fe20000400000 */
[----:B------:R-:W-:Y:S02]  /*5c80*/  SHF.R.U32.HI R26, RZ, 0x4, R21 ;  /* 0x00000004ff1a7819 */ /* 0x000fe40000011615 */
[----:B------:R-:W-:-:S03]  /*5c90*/  SHF.L.U32 R21, R21, 0x2, RZ ;  /* 0x0000000215157819 */ /* 0x000fc600000006ff */
[----:B------:R-:W-:Y:S01]  /*5ca0*/  IMAD.SHL.U32 R28, R26, 0x4, RZ ;  /* 0x000000041a1c7824 */ /* 0x000fe200078e00ff */
[----:B------:R-:W-:-:S03]  /*5cb0*/  LOP3.LUT R27, R21, 0x3c, RZ, 0xc0, !PT ;  /* 0x0000003c151b7812 */ /* 0x000fc600078ec0ff */
[----:B------:R-:W0:Y:S08]  /*5cc0*/  LDC R26, c[0x3][R28] ;  /* 0x00c000001c1a7b82 */ /* 0x000e300000000800 */
[----:B------:R-:W3:Y:S01]  /*5cd0*/  LDC R27, c[0x3][R27] ;  /* 0x00c000001b1b7b82 */ /* 0x000ee20000000800 */
[----:B------:R-:W-:-:S05]  /*5ce0*/  SHF.R.U32.HI R21, RZ, 0x4, R15 ;  /* 0x00000004ff157819 */ /* 0x000fca000001160f */
[----:B------:R-:W-:Y:S02]  /*5cf0*/  IMAD.SHL.U32 R21, R21, 0x4, RZ ;  /* 0x0000000415157824 */ /* 0x000fe400078e00ff */
[----:B0-----:R-:W-:Y:S02]  /*5d00*/  FMUL R11, R11, R26 ;  /* 0x0000001a0b0b7220 */ /* 0x001fe40000400000 */
        /* <DEDUP_REMOVED lines=8> */
[----:B--2---:R-:W-:Y:S01]  /*5d90*/  SHF.R.U32.HI R26, RZ, 0x4, R13 ;  /* 0x00000004ff1a7819 */ /* 0x004fe2000001160d */
[----:B------:R-:W-:-:S03]  /*5da0*/  IMAD.SHL.U32 R13, R13, 0x4, RZ ;  /* 0x000000040d0d7824 */ /* 0x000fc600078e00ff */
        /* <DEDUP_REMOVED lines=27> */
[----:B------:R-:W-:-:S04]  /*5f60*/  VIADD R29, R7, UR6 ;  /* 0x00000006071d7c36 */ /* 0x000fc80008000000 */
        /* <DEDUP_REMOVED lines=8> */
[----:B------:R-:W-:Y:S02]  /*5ff0*/  SHF.L.U32 R14, R14, 0x2, RZ ;  /* 0x000000020e0e7819 */ /* 0x000fe400000006ff */
[----:B------:R-:W-:Y:S02]  /*6000*/  SHF.L.U32 R29, R12, 0x2, RZ ;  /* 0x000000020c1d7819 */ /* 0x000fe400000006ff */
[----:B------:R-:W-:Y:S02]  /*6010*/  LOP3.LUT R14, R14, 0x3c, RZ, 0xc0, !PT ;  /* 0x0000003c0e0e7812 */ /* 0x000fe400078ec0ff */
[----:B------:R-:W1:Y:S08]  /*6020*/  LDC R12, c[0x3][R29] ;  /* 0x00c000001d0c7b82 */ /* 0x000e700000000800 */
[----:B------:R-:W0:Y:S01]  /*6030*/  LDC R21, c[0x3][R14] ;  /* 0x00c000000e157b82 */ /* 0x000e220000000800 */
[----:B-1----:R-:W-:-:S04]  /*6040*/  FMUL R11, R11, R12 ;  /* 0x0000000c0b0b7220 */ /* 0x002fc80000400000 */
[----:B0-----:R-:W-:Y:S01]  /*6050*/  FFMA R25, R10, R21, R11 ;  /* 0x000000150a197223 */ /* 0x001fe2000000000b */
[----:B---3--:R-:W-:-:S05]  /*6060*/  SHF.R.U32.HI R13, RZ, 0x4, R8 ;  /* 0x00000004ff0d7819 */ /* 0x008fca0000011608 */
[----:B------:R-:W-:-:S04]  /*6070*/  IMAD.SHL.U32 R13, R13, 0x4, RZ ;  /* 0x000000040d0d7824 */ /* 0x000fc800078e00ff */
[----:B------:R0:W1:Y:S01]  /*6080*/  LDC R22, c[0x3][R13] ;  /* 0x00c000000d167b82 */ /* 0x0000620000000800 */
[----:B------:R-:W-:Y:S02]  /*6090*/  SHF.L.U32 R8, R8, 0x2, RZ ;  /* 0x0000000208087819 */ /* 0x000fe400000006ff */
[----:B----4-:R-:W-:Y:S02]  /*60a0*/  SHF.R.U32.HI R10, RZ, 0x4, R9 ;  /* 0x00000004ff0a7819 */ /* 0x010fe40000011609 */
[----:B------:R-:W-:Y:S01]  /*60b0*/  LOP3.LUT R11, R8, 0x3c, RZ, 0xc0, !PT ;  /* 0x0000003c080b7812 */ /* 0x000fe200078ec0ff */
[----:B0-----:R-:W1:Y:S01]  /*60c0*/  LDS.128 R12, [UR14+0x4050] ;  /* 0x0040500eff0c7984 */ /* 0x001e620008000c00 */
[----:B------:R-:W-:-:S04]  /*60d0*/  SHF.L.U32 R24, R10, 0x2, RZ ;  /* 0x000000020a187819 */ /* 0x000fc800000006ff */
[----:B------:R-:W0:Y:S08]  /*60e0*/  LDC R11, c[0x3][R11] ;  /* 0x00c000000b0b7b82 */ /* 0x000e300000000800 */
[----:B------:R-:W2:Y:S01]  /*60f0*/  LDC R8, c[0x3][R24] ;  /* 0x00c0000018087b82 */ /* 0x000ea20000000800 */
[----:B------:R-:W-:-:S05]  /*6100*/  IMAD.SHL.U32 R9, R9, 0x4, RZ ;  /* 0x0000000409097824 */ /* 0x000fca00078e00ff */
[----:B------:R-:W-:-:S06]  /*6110*/  LOP3.LUT R21, R9, 0x3c, RZ, 0xc0, !PT ;  /* 0x0000003c09157812 */ /* 0x000fcc00078ec0ff */
[----:B------:R-:W3:Y:S01]  /*6120*/  LDC R21, c[0x3][R21] ;  /* 0x00c0000015157b82 */ /* 0x000ee20000000800 */
[----:B-----5:R-:W-:Y:S02]  /*6130*/  SHF.R.U32.HI R9, RZ, 0x4, R27 ;  /* 0x00000004ff097819 */ /* 0x020fe4000001161b */
[----:B------:R-:W-:-:S04]  /*6140*/  SHF.L.U32 R27, R27, 0x2, RZ ;  /* 0x000000021b1b7819 */ /* 0x000fc800000006ff */
        /* <DEDUP_REMOVED lines=12> */
[----:B------:R-:W-:Y:S02]  /*6210*/  SHF.L.U32 R21, R23, 0x2, RZ ;  /* 0x0000000217157819 */ /* 0x000fe400000006ff */
[----:B------:R-:W-:Y:S02]  /*6220*/  SHF.R.U32.HI R23, RZ, 0x4, R23 ;  /* 0x00000004ff177819 */ /* 0x000fe40000011617 */
[----:B------:R-:W-:Y:S01]  /*6230*/  SHF.L.U32 R28, R14, 0x2, RZ ;  /* 0x000000020e1c7819 */ /* 0x000fe200000006ff */
[----:B------:R-:W-:Y:S01]  /*6240*/  IMAD.SHL.U32 R14, R26, 0x4, RZ ;  /* 0x000000041a0e7824 */ /* 0x000fe200078e00ff */
[----:B------:R-:W-:-:S02]  /*6250*/  SHF.R.U32.HI R26, RZ, 0x4, R26 ;  /* 0x00000004ff1a7819 */ /* 0x000fc4000001161a */
[----:B------:R-:W-:Y:S02]  /*6260*/  SHF.L.U32 R24, R23, 0x2, RZ ;  /* 0x0000000217187819 */ /* 0x000fe400000006ff */
        /* <DEDUP_REMOVED lines=30> */
.L_x_22:
[----:B------:R-:W0:Y:S02]  /*6450*/  LDS R8, [R0+0xc] ;  /* 0x00000c0000087984 */ /* 0x000e240000000800 */
[----:B0-----:R-:W-:-:S05]  /*6460*/  FADD R9, R19, R8 ;  /* 0x0000000813097221 */ /* 0x001fca0000000000 */
[----:B------:R-:W0:Y:S02]  /*6470*/  ATOMS.CAST.SPIN P0, [R0+0xc], R8, R9 ;  /* 0x00000c080000758d */ /* 0x000e240001800009 */
[----:B0-----:R-:W-:Y:S05]  /*6480*/  @!P0 BRA `(.L_x_22) ;  /* 0xfffffffc00f08947 */ /* 0x001fea000383ffff */
[----:B------:R-:W-:Y:S05]  /*6490*/  BSYNC.RECONVERGENT B0 ;  /* 0x0000000000007941 */ /* 0x000fea0003800200 */
.L_x_21:
[----:B------:R-:W-:Y:S02]  /*64a0*/  HFMA2 R19, -RZ, RZ, 0, 0 ;  /* 0x00000000ff137431 */ /* 0x000fe400000001ff */
[----:B------:R-:W-:Y:S01]  /*64b0*/  VIADD R7, R6, 0x800 ;  /* 0x0000080006077836 */ /* 0x000fe20000000000 */
[----:B------:R-:W-:-:S06]  /*64c0*/  UMOV UR6, URZ ;  /* 0x000000ff00067c82 */ /* 0x000fcc0008000000 */
.L_x_23:
[----:B------:R-:W-:Y:S01]  /*64d0*/  ULEA UR14, UR6, UR5, 0x5 ;  /* 0x00000005060e7291 */ /* 0x000fe2000f8e28ff */
[----:B------:R-:W-:-:S05]  /*64e0*/  IADD3 R24, PT, PT, R4, 0x8000, RZ ;  /* 0x0000800004187810 */ /* 0x000fca0007ffe0ff */
        /* <DEDUP_REMOVED lines=145> */
[----:B------:R-:W-:Y:S02]  /*6e00*/  SHF.L.U32 R20, R20, 0x2, RZ ;  /* 0x0000000214147819 */ /* 0x000fe400000006ff */
[----:B------:R-:W-:Y:S01]  /*6e10*/  SHF.R.U32.HI R23, RZ, 0x4, R23 ;  /* 0x00000004ff177819 */ /* 0x000fe20000011617 */
[----:B------:R-:W-:Y:S01]  /*6e20*/  IMAD.SHL.U32 R28, R14, 0x4, RZ ;  /* 0x000000040e1c7824 */ /* 0x000fe200078e00ff */
[----:B------:R-:W-:-:S02]  /*6e30*/  SHF.L.U32 R14, R26, 0x2, RZ ;  /* 0x000000021a0e7819 */ /* 0x000fc400000006ff */
[----:B------:R-:W-:Y:S02]  /*6e40*/  SHF.R.U32.HI R26, RZ, 0x4, R26 ;  /* 0x00000004ff1a7819 */ /* 0x000fe4000001161a */
[----:B------:R-:W-:Y:S02]  /*6e50*/  SHF.L.U32 R24, R23, 0x2, RZ ;  /* 0x0000000217187819 */ /* 0x000fe400000006ff */
[----:B------:R-:W-:Y:S02]  /*6e60*/  LOP3.LUT R29, R20, 0x3c, RZ, 0xc0, !PT ;  /* 0x0000003c141d7812 */ /* 0x000fe400078ec0ff */
[----:B------:R-:W0:Y:S01]  /*6e70*/  LDC R20, c[0x3][R28] ;  /* 0x00c000001c147b82 */ /* 0x000e220000000800 */
[----:B------:R-:W-:Y:S01]  /*6e80*/  FADD R12, R25, R12 ;  /* 0x0000000c190c7221 */ /* 0x000fe20000000000 */
[----:B------:R-:W-:Y:S02]  /*6e90*/  SHF.L.U32 R26, R26, 0x2, RZ ;  /* 0x000000021a1a7819 */ /* 0x000fe400000006ff */
[----:B------:R-:W-:-:S02]  /*6ea0*/  LOP3.LUT R25, R21, 0x3c, RZ, 0xc0, !PT ;  /* 0x0000003c15197812 */ /* 0x000fc400078ec0ff */
[----:B------:R-:W-:Y:S02]  /*6eb0*/  LOP3.LUT R23, R14, 0x3c, RZ, 0xc0, !PT ;  /* 0x0000003c0e177812 */ /* 0x000fe400078ec0ff */
        /* <DEDUP_REMOVED lines=24> */
.L_x_25:
[----:B------:R-:W0:Y:S02]  /*7040*/  LDS R8, [R0+0x10] ;  /* 0x0000100000087984 */ /* 0x000e240000000800 */
[----:B0-----:R-:W-:-:S05]  /*7050*/  FADD R9, R19, R8 ;  /* 0x0000000813097221 */ /* 0x001fca0000000000 */
[----:B------:R-:W0:Y:S02]  /*7060*/  ATOMS.CAST.SPIN P0, [R0+0x10], R8, R9 ;  /* 0x000010080000758d */ /* 0x000e240001800009 */
[----:B0-----:R-:W-:Y:S05]  /*7070*/  @!P0 BRA `(.L_x_25) ;  /* 0xfffffffc00f08947 */ /* 0x001fea000383ffff */
[----:B------:R-:W-:Y:S05]  /*7080*/  BSYNC.RECONVERGENT B0 ;  /* 0x0000000000007941 */ /* 0x000fea0003800200 */
.L_x_24:
[----:B------:R-:W-:Y:S02]  /*7090*/  HFMA2 R19, -RZ, RZ, 0, 0 ;  /* 0x00000000ff137431 */ /* 0x000fe400000001ff */
[----:B------:R-:W-:Y:S01]  /*70a0*/  VIADD R7, R6, 0xa00 ;  /* 0x00000a0006077836 */ /* 0x000fe20000000000 */
[----:B------:R-:W-:-:S06]  /*70b0*/  UMOV UR6, URZ ;  /* 0x000000ff00067c82 */ /* 0x000fcc0008000000 */
.L_x_26:
        /* <DEDUP_REMOVED lines=16> */
[----:B------:R-:W-:Y:S02]  /*71c0*/  SHF.L.U32 R28, R9, 0x2, RZ ;  /* 0x00000002091c7819 */ /* 0x000fe400000006ff */
[----:B---3--:R-:W-:Y:S02]  /*71d0*/  SHF.R.U32.HI R9, RZ, 0x4, R10 ;  /* 0x00000004ff097819 */ /* 0x008fe4000001160a */
[----:B------:R-:W0:Y:S01]  /*71e0*/  LDC R12, c[0x3][R28] ;  /* 0x00c000001c0c7b82 */ /* 0x000e220000000800 */
[----:B------:R-:W-:Y:S02]  /*71f0*/  SHF.L.U32 R14, R10, 0x2, RZ ;  /* 0x000000020a0e7819 */ /* 0x000fe400000006ff */
[----:B------:R-:W-:Y:S01]  /*7200*/  IMAD.SHL.U32 R18, R9, 0x4, RZ ;  /* 0x0000000409127824 */ /* 0x000fe200078e00ff */
[----:B------:R-:W-:Y:S01]  /*7210*/  LOP3.LUT R29, R13, 0x3c, RZ, 0xc0, !PT ;  /* 0x0000003c0d1d7812 */ /* 0x000fe200078ec0ff */
[----:B------:R-:W0:Y:S01]  /*7220*/  LDS.128 R8, [UR14+0x4000] ;  /* 0x0040000eff087984 */ /* 0x000e220008000c00 */
[----:B------:R-:W-:-:S02]  /*7230*/  LOP3.LUT R27, R14, 0x3c, RZ, 0xc0, !PT ;  /* 0x0000003c0e1b7812 */ /* 0x000fc400078ec0ff */
[----:B------:R-:W1:Y:S01]  /*7240*/  LDC R14, c[0x3][R18] ;  /* 0x00c00000120e7b82 */ /* 0x000e620000000800 */
[----:B------:R-:W2:Y:S07]  /*7250*/  LD.E.U8 R13, desc[UR16][R24.64+0x7] ;  /* 0x00000710180d7980 */ /* 0x000eae000c101100 */
        /* <DEDUP_REMOVED lines=120> */
[----:B------:R-:W-:Y:S01]  /*79e0*/  SHF.L.U32 R21, R23, 0x2, RZ ;  /* 0x0000000217157819 */ /* 0x000fe200000006ff */
[----:B------:R-:W-:Y:S01]  /*79f0*/  IMAD.SHL.U32 R20, R20, 0x4, RZ ;  /* 0x0000000414147824 */ /* 0x000fe200078e00ff */
[----:B------:R-:W-:Y:S02]  /*7a00*/  SHF.R.U32.HI R23, RZ, 0x4, R23 ;  /* 0x00000004ff177819 */ /* 0x000fe40000011617 */
[----:B------:R-:W-:Y:S02]  /*7a10*/  SHF.L.U32 R28, R14, 0x2, RZ ;  /* 0x000000020e1c7819 */ /* 0x000fe400000006ff */
[----:B------:R-:W-:Y:S01]  /*7a20*/  SHF.L.U32 R14, R26, 0x2, RZ ;  /* 0x000000021a0e7819 */ /* 0x000fe200000006ff */
[----:B------:R-:W-:Y:S01]  /*7a30*/  IMAD.SHL.U32 R24, R23, 0x4, RZ ;  /* 0x0000000417187824 */ /* 0x000fe200078e00ff */
[----:B------:R-:W-:-:S02]  /*7a40*/  SHF.R.U32.HI R26, RZ, 0x4, R26 ;  /* 0x00000004ff1a7819 */ /* 0x000fc4000001161a */
[----:B------:R-:W-:Y:S02]  /*7a50*/  LOP3.LUT R29, R20, 0x3c, RZ, 0xc0, !PT ;  /* 0x0000003c141d7812 */ /* 0x000fe400078ec0ff */
[----:B------:R-:W0:Y:S01]  /*7a60*/  LDC R20, c[0x3][R28] ;  /* 0x00c000001c147b82 */ /* 0x000e220000000800 */
[----:B------:R-:W-:Y:S01]  /*7a70*/  FADD R12, R25, R12 ;  /* 0x0000000c190c7221 */ /* 0x000fe20000000000 */
[----:B------:R-:W-:Y:S02]  /*7a80*/  SHF.L.U32 R26, R26, 0x2, RZ ;  /* 0x000000021a1a7819 */ /* 0x000fe400000006ff */
[----:B------:R-:W-:Y:S02]  /*7a90*/  LOP3.LUT R25, R21, 0x3c, RZ, 0xc0, !PT ;  /* 0x0000003c15197812 */ /* 0x000fe400078ec0ff */
[----:B------:R-:W-:Y:S02]  /*7aa0*/  LOP3.LUT R23, R14, 0x3c, RZ, 0xc0, !PT ;  /* 0x0000003c0e177812 */ /* 0x000fe400078ec0ff */
        /* <DEDUP_REMOVED lines=24> */
.L_x_28:
[----:B------:R-:W0:Y:S02]  /*7c30*/  LDS R8, [R0+0x14] ;  /* 0x0000140000087984 */ /* 0x000e240000000800 */
[----:B0-----:R-:W-:-:S05]  /*7c40*/  FADD R9, R19, R8 ;  /* 0x0000000813097221 */ /* 0x001fca0000000000 */
[----:B------:R-:W0:Y:S02]  /*7c50*/  ATOMS.CAST.SPIN P0, [R0+0x14], R8, R9 ;  /* 0x000014080000758d */ /* 0x000e240001800009 */
[----:B0-----:R-:W-:Y:S05]  /*7c60*/  @!P0 BRA `(.L_x_28) ;  /* 0xfffffffc00f08947 */ /* 0x001fea000383ffff */
[----:B------:R-:W-:Y:S05]  /*7c70*/  BSYNC.RECONVERGENT B0 ;  /* 0x0000000000007941 */ /* 0x000fea0003800200 */
.L_x_27:
[----:B------:R-:W-:Y:S01]  /*7c80*/  HFMA2 R19, -RZ, RZ, 0, 0 ;  /* 0x00000000ff137431 */ /* 0x000fe200000001ff */
[----:B------:R-:W-:Y:S01]  /*7c90*/  IADD3 R7, PT, PT, R6, 0xc00, RZ ;  /* 0x00000c0006077810 */ /* 0x000fe20007ffe0ff */
[----:B------:R-:W-:-:S06]  /*7ca0*/  UMOV UR6, URZ ;  /* 0x000000ff00067c82 */ /* 0x000fcc0008000000 */
.L_x_29:
        /* <DEDUP_REMOVED lines=183> */
.L_x_31:
[----:B------:R-:W0:Y:S02]  /*8820*/  LDS R8, [R0+0x18] ;  /* 0x0000180000087984 */ /* 0x000e240000000800 */
[----:B0-----:R-:W-:-:S05]  /*8830*/  FADD R9, R19, R8 ;  /* 0x0000000813097221 */ /* 0x001fca0000000000 */
[----:B------:R-:W0:Y:S02]  /*8840*/  ATOMS.CAST.SPIN P0, [R0+0x18], R8, R9 ;  /* 0x000018080000758d */ /* 0x000e240001800009 */
[----:B0-----:R-:W-:Y:S05]  /*8850*/  @!P0 BRA `(.L_x_31) ;  /* 0xfffffffc00f08947 */ /* 0x001fea000383ffff */
[----:B------:R-:W-:Y:S05]  /*8860*/  BSYNC.RECONVERGENT B0 ;  /* 0x0000000000007941 */ /* 0x000fea0003800200 */
.L_x_30:
[----:B------:R-:W-:Y:S02]  /*8870*/  HFMA2 R7, -RZ, RZ, 0, 0 ;  /* 0x00000000ff077431 */ /* 0x000fe400000001ff */
[----:B------:R-:W-:Y:S01]  /*8880*/  VIADD R6, R6, 0xe00 ;  /* 0x00000e0006067836 */ /* 0x000fe20000000000 */
[----:B------:R-:W-:-:S06]  /*8890*/  UMOV UR6, URZ ;  /* 0x000000ff00067c82 */ /* 0x000fcc0008000000 */
.L_x_32:
        /* <DEDUP_REMOVED lines=17> */
[----:B------:R-:W-:Y:S02]  /*89b0*/  LOP3.LUT R13, R8, 0x3c, RZ, 0xc0, !PT ;  /* 0x0000003c080d7812 */ /* 0x000fe400078ec0ff */
[----:B------:R-:W0:Y:S01]  /*89c0*/  LDC R12, c[0x3][R27] ;  /* 0x00c000001b0c7b82 */ /* 0x000e220000000800 */
[----:B------:R-:W0:Y:S01]  /*89d0*/  LDS.128 R8, [UR14+0x4000] ;  /* 0x0040000eff087984 */ /* 0x000e220008000c00 */
[----:B---3--:R-:W-:Y:S02]  /*89e0*/  SHF.R.U32.HI R14, RZ, 0x4, R24 ;  /* 0x00000004ff0e7819 */ /* 0x008fe40000011618 */
[----:B------:R-:W-:-:S02]  /*89f0*/  SHF.L.U32 R24, R24, 0x2, RZ ;  /* 0x0000000218187819 */ /* 0x000fc400000006ff */
[----:B------:R-:W-:Y:S02]  /*8a00*/  SHF.L.U32 R26, R14, 0x2, RZ ;  /* 0x000000020e1a7819 */ /* 0x000fe400000006ff */
[----:B------:R-:W1:Y:S01]  /*8a10*/  LDC R13, c[0x3][R13] ;  /* 0x00c000000d0d7b82 */ /* 0x000e620000000800 */
[----:B----4-:R-:W-:Y:S02]  /*8a20*/  SHF.R.U32.HI R14, RZ, 0x4, R25 ;  /* 0x00000004ff0e7819 */ /* 0x010fe40000011619 */
[----:B------:R-:W-:-:S03]  /*8a30*/  SHF.L.U32 R25, R25, 0x2, RZ ;  /* 0x0000000219197819 */ /* 0x000fc600000006ff */
[----:B------:R-:W-:Y:S01]  /*8a40*/  IMAD.SHL.U32 R14, R14, 0x4, RZ ;  /* 0x000000040e0e7824 */ /* 0x000fe200078e00ff */
[----:B------:R-:W-:Y:S01]  /*8a50*/  LOP3.LUT R25, R25, 0x3c, RZ, 0xc0, !PT ;  /* 0x0000003c19197812 */ /* 0x000fe200078ec0ff */
[----:B------:R-:W2:Y:S08]  /*8a60*/  LDC R26, c[0x3][R26] ;  /* 0x00c000001a1a7b82 */ /* 0x000eb00000000800 */
[----:B------:R3:W4:Y:S08]  /*8a70*/  LDC R20, c[0x3][R14] ;  /* 0x00c000000e147b82 */ /* 0x0007300000000800 */
[----:B------:R-:W4:Y:S01]  /*8a80*/  LDC R25, c[0x3][R25] ;  /* 0x00c0000019197b82 */ /* 0x000f220000000800 */
[----:B0-----:R-:W-:Y:S01]  /*8a90*/  FMUL R12, R12, R9 ;  /* 0x000000090c0c7220 */ /* 0x001fe20000400000 */
[----:B-----5:R-:W-:Y:S01]  /*8aa0*/  SHF.R.U32.HI R9, RZ, 0x4, R19 ;  /* 0x00000004ff097819 */ /* 0x020fe20000011613 */
[----:B------:R-:W-:-:S03]  /*8ab0*/  IMAD.SHL.U32 R19, R19, 0x4, RZ ;  /* 0x0000000413137824 */ /* 0x000fc600078e00ff */
[----:B------:R-:W-:Y:S01]  /*8ac0*/  SHF.L.U32 R27, R9, 0x2, RZ ;  /* 0x00000002091b7819 */ /* 0x000fe200000006ff */
[----:B-1----:R-:W-:Y:S01]  /*8ad0*/  FFMA R18, R13, R8, R12 ;  /* 0x000000080d127223 */ /* 0x002fe2000000000c */
[----:B------:R-:W-:Y:S01]  /*8ae0*/  LOP3.LUT R8, R24, 0x3c, RZ, 0xc0, !PT ;  /* 0x0000003c18087812 */ /* 0x000fe200078ec0ff */
[----:B---3--:R-:W4:Y:S05]  /*8af0*/  LDS.128 R12, [UR14+0x4010] ;  /* 0x0040100eff0c7984 */ /* 0x008f2a0008000c00 */
[----:B------:R-:W0:Y:S01]  /*8b00*/  LDC R8, c[0x3][R8] ;  /* 0x00c0000008087b82 */ /* 0x000e220000000800 */
[----:B------:R-:W-:Y:S01]  /*8b10*/  LOP3.LUT R9, R19, 0x3c, RZ, 0xc0, !PT ;  /* 0x0000003c13097812 */ /* 0x000fe200078ec0ff */
[----:B--2---:R-:W-:-:S06]  /*8b20*/  FMUL R11, R11, R26 ;  /* 0x0000001a0b0b7220 */ /* 0x004fcc0000400000 */
[----:B------:R1:W2:Y:S08]  /*8b30*/  LDC R24, c[0x3][R27] ;  /* 0x00c000001b187b82 */ /* 0x0002b00000000800 */
[----:B------:R-:W3:Y:S01]  /*8b40*/  LDC R9, c[0x3][R9] ;  /* 0x00c0000009097b82 */ /* 0x000ee20000000800 */
[----:B----4-:R-:W-:Y:S02]  /*8b50*/  FMUL R20, R20, R13 ;  /* 0x0000000d14147220 */ /* 0x010fe40000400000 */
[----:B------:R-:W4:Y:S02]  /*8b60*/  LD.E.U8 R13, desc[UR16][R28.64+0x7] ;  /* 0x000007101c0d7980 */ /* 0x000f24000c101100 */
[----:B------:R-:W-:-:S02]  /*8b70*/  FFMA R20, R25, R12, R20 ;  /* 0x0000000c19147223 */ /* 0x000fc40000000014 */
[----:B------:R-:W5:Y:S01]  /*8b80*/  LD.E.U8 R12, desc[UR16][R28.64+0x8] ;  /* 0x000008101c0c7980 */ /* 0x000f62000c101100 */
[----:B0-----:R-:W-:Y:S01]  /*8b90*/  FFMA R19, R10, R8, R11 ;  /* 0x000000080a137223 */ /* 0x001fe2000000000b */
[----:B------:R-:W-:Y:S02]  /*8ba0*/  SHF.R.U32.HI R8, RZ, 0x4, R23 ;  /* 0x00000004ff087819 */ /* 0x000fe40000011617 */
[----:B------:R-:W-:Y:S02]  /*8bb0*/  SHF.R.U32.HI R10, RZ, 0x4, R22 ;  /* 0x00000004ff0a7819 */ /* 0x000fe40000011616 */
[----:B-1----:R-:W-:Y:S02]  /*8bc0*/  SHF.L.U32 R27, R8, 0x2, RZ ;  /* 0x00000002081b7819 */ /* 0x002fe400000006ff */
[----:B------:R-:W-:Y:S02]  /*8bd0*/  SHF.L.U32 R10, R10, 0x2, RZ ;  /* 0x000000020a0a7819 */ /* 0x000fe400000006ff */
[----:B------:R-:W0:Y:S01]  /*8be0*/  LDC R26, c[0x3][R27] ;  /* 0x00c000001b1a7b82 */ /* 0x000e220000000800 */
[----:B--2---:R-:W-:Y:S01]  /*8bf0*/  FMUL R15, R15, R24 ;  /* 0x000000180f0f7220 */ /* 0x004fe20000400000 */
[----:B------:R-:W-:Y:S01]  /*8c00*/  IMAD.SHL.U32 R22, R22, 0x4, RZ ;  /* 0x0000000416167824 */ /* 0x000fe200078e00ff */
[----:B------:R-:W-:-:S02]  /*8c10*/  SHF.L.U32 R23, R23, 0x2, RZ ;  /* 0x0000000217177819 */ /* 0x000fc400000006ff */
[----:B---3--:R-:W-:-:S03]  /*8c20*/  FFMA R15, R14, R9, R15 ;  /* 0x000000090e0f7223 */ /* 0x008fc6000000000f */
[----:B------:R1:W2:Y:S01]  /*8c30*/  LDC R24, c[0x3][R10] ;  /* 0x00c000000a187b82 */ /* 0x0002a20000000800 */
[----:B------:R-:W-:Y:S01]  /*8c40*/  LOP3.LUT R23, R23, 0x3c, RZ, 0xc0, !PT ;  /* 0x0000003c17177812 */ /* 0x000fe200078ec0ff */
[----:B------:R-:W3:Y:S01]  /*8c50*/  LD.E.U8 R14, desc[UR16][R28.64+0x9] ;  /* 0x000009101c0e7980 */ /* 0x000ee2000c101100 */
[----:B------:R-:W-:-:S03]  /*8c60*/  LOP3.LUT R25, R22, 0x3c, RZ, 0xc0, !PT ;  /* 0x0000003c16197812 */ /* 0x000fc600078ec0ff */
[----:B-1----:R-:W0:Y:S02]  /*8c70*/  LDS.128 R8, [UR14+0x4020] ;  /* 0x0040200eff087984 */ /* 0x002e240008000c00 */
[----:B------:R-:W1:Y:S08]  /*8c80*/  LDC R23, c[0x3][R23] ;  /* 0x00c0000017177b82 */ /* 0x000e700000000800 */
[----:B------:R-:W1:Y:S01]  /*8c90*/  LDC R25, c[0x3][R25] ;  /* 0x00c0000019197b82 */ /* 0x000e620000000800 */
[----:B0-----:R-:W-:Y:S01]  /*8ca0*/  FMUL R26, R26, R9 ;  /* 0x000000091a1a7220 */ /* 0x001fe20000400000 */
[----:B------:R-:W-:-:S04]  /*8cb0*/  SHF.R.U32.HI R9, RZ, 0x4, R21 ;  /* 0x00000004ff097819 */ /* 0x000fc80000011615 */
[----:B------:R-:W-:Y:S01]  /*8cc0*/  SHF.L.U32 R9, R9, 0x2, RZ ;  /* 0x0000000209097819 */ /* 0x000fe200000006ff */
[----:B--2---:R-:W-:-:S03]  /*8cd0*/  FMUL R11, R11, R24 ;  /* 0x000000180b0b7220 */ /* 0x004fc60000400000 */
[----:B------:R0:W2:Y:S01]  /*8ce0*/  LDC R22, c[0x3][R9] ;  /* 0x00c0000009167b82 */ /* 0x0000a20000000800 */
[----:B-1----:R-:W-:Y:S01]  /*8cf0*/  FFMA R26, R23, R8, R26 ;  /* 0x00000008171a7223 */ /* 0x002fe2000000001a */
[----:B------:R-:W-:Y:S01]  /*8d00*/  SHF.L.U32 R21, R21, 0x2, RZ ;  /* 0x0000000215157819 */ /* 0x000fe200000006ff */
[----:B------:R-:W3:Y:S01]  /*8d10*/  LD.E.U8 R23, desc[UR16][R28.64+0xb] ;  /* 0x00000b101c177980 */ /* 0x000ee2000c101100 */
[----:B------:R-:W-:-:S03]  /*8d20*/  FFMA R25, R10, R25, R11 ;  /* 0x000000190a197223 */ /* 0x000fc6000000000b */
[----:B0-----:R-:W2:Y:S01]  /*8d30*/  LDS.128 R8, [UR14+0x4030] ;  /* 0x0040300eff087984 */ /* 0x001ea20008000c00 */
[----:B------:R-:W-:-:S06]  /*8d40*/  LOP3.LUT R21, R21, 0x3c, RZ, 0xc0, !PT ;  /* 0x0000003c15157812 */ /* 0x000fcc00078ec0ff */
[----:B------:R-:W0:Y:S01]  /*8d50*/  LDC R21, c[0x3][R21] ;  /* 0x00c0000015157b82 */ /* 0x000e220000000800 */
[----:B--2---:R-:W-:Y:S02]  /*8d60*/  FMUL R24, R22, R9 ;  /* 0x0000000916187220 */ /* 0x004fe40000400000 */
[----:B------:R-:W2:Y:S02]  /*8d70*/  LD.E.U8 R22, desc[UR16][R28.64+0xa] ;  /* 0x00000a101c167980 */ /* 0x000ea4000c101100 */
[----:B0-----:R-:W-:Y:S02]  /*8d80*/  FFMA R8, R21, R8, R24 ;  /* 0x0000000815087223 */ /* 0x001fe40000000018 */
[----:B------:R-:W2:Y:S01]  /*8d90*/  LD.E.U8 R24, desc[UR16][R28.64+0xc] ;  /* 0x00000c101c187980 */ /* 0x000ea2000c101100 */
[----:B------:R-:W-:-:S03]  /*8da0*/  FADD R18, RZ, R18 ;  /* 0x00000012ff127221 */ /* 0x000fc60000000000 */
[----:B------:R-:W2:Y:S01]  /*8db0*/  LD.E.U8 R21, desc[UR16][R28.64+0xf] ;  /* 0x00000f101c157980 */ /* 0x000ea2000c101100 */
[----:B------:R-:W-:-:S04]  /*8dc0*/  FADD R19, R18, R19 ;  /* 0x0000001312137221 */ /* 0x000fc80000000000 */
[----:B------:R-:W-:Y:S02]  /*8dd0*/  FADD R18, R19, R20 ;  /* 0x0000001413127221 */ /* 0x000fe40000000000 */
[----:B------:R-:W2:Y:S04]  /*8de0*/  LD.E.U8 R19, desc[UR16][R28.64+0xd] ;  /* 0x00000d101c137980 */ /* 0x000ea8000c101100 */
[----:B------:R0:W2:Y:S01]  /*8df0*/  LD.E.U8 R20, desc[UR16][R28.64+0xe] ;  /* 0x00000e101c147980 */ /* 0x0000a2000c101100 */
[----:B------:R-:W-:Y:S01]  /*8e00*/  FADD R15, R18, R15 ;  /* 0x0000000f120f7221 */ /* 0x000fe20000000000 */
[----:B------:R-:W-:-:S03]  /*8e10*/  IADD3 R27, PT, PT, R6, UR6, RZ ;  /* 0x00000006061b7c10 */ /* 0x000fc6000fffe0ff */
[----:B------:R-:W-:Y:S02]  /*8e20*/  FADD R15, R15, R26 ;  /* 0x0000001a0f0f7221 */ /* 0x000fe40000000000 */
[----:B------:R-:W-:-:S04]  /*8e30*/  IMAD.WIDE.U32 R26, R27, 0x4, R16 ;  /* 0x000000041b1a7825 */ /* 0x000fc800078e0010 */
[----:B------:R-:W-:Y:S01]  /*8e40*/  FADD R15, R15, R25 ;  /* 0x000000190f0f7221 */ /* 0x000fe20000000000 */
[----:B----4-:R-:W-:Y:S02]  /*8e50*/  SHF.R.U32.HI R18, RZ, 0x4, R13 ;  /* 0x00000004ff127819 */ /* 0x010fe4000001160d */
[----:B------:R-:W-:-:S03]  /*8e60*/  SHF.L.U32 R13, R13, 0x2, RZ ;  /* 0x000000020d0d7819 */ /* 0x000fc600000006ff */
[----:B------:R-:W-:Y:S01]  /*8e70*/  IMAD.SHL.U32 R18, R18, 0x4, RZ ;  /* 0x0000000412127824 */ /* 0x000fe200078e00ff */
[----:B------:R-:W-:-:S03]  /*8e80*/  LOP3.LUT R9, R13, 0x3c, RZ, 0xc0, !PT ;  /* 0x0000003c0d097812 */ /* 0x000fc600078ec0ff */
[----:B------:R1:W4:Y:S08]  /*8e90*/  LDC R13, c[0x3][R18] ;  /* 0x00c00000120d7b82 */ /* 0x0003300000000800 */
[----:B------:R-:W4:Y:S01]  /*8ea0*/  LDC R9, c[0x3][R9] ;  /* 0x00c0000009097b82 */ /* 0x000f220000000800 */
[----:B-1----:R1:W2:Y:S01]  /*8eb0*/  LD.E R18, desc[UR16][R26.64] ;  /* 0x000000101a127980 */ /* 0x0022a2000c101900 */
[----:B-----5:R-:W-:-:S04]  /*8ec0*/  SHF.R.U32.HI R25, RZ, 0x4, R12 ;  /* 0x00000004ff197819 */ /* 0x020fc8000001160c */
[----:B0-----:R-:W-:-:S06]  /*8ed0*/  SHF.L.U32 R28, R25, 0x2, RZ ;  /* 0x00000002191c7819 */ /* 0x001fcc00000006ff */
[----:B------:R-:W0:Y:S01]  /*8ee0*/  LDC R28, c[0x3][R28] ;  /* 0x00c000001c1c7b82 */ /* 0x000e220000000800 */
[----:B----4-:R-:W-:Y:S01]  /*8ef0*/  FMUL R11, R11, R13 ;  /* 0x0000000d0b0b7220 */ /* 0x010fe20000400000 */
[----:B------:R-:W-:-:S03]  /*8f00*/  FADD R13, R15, R8 ;  /* 0x000000080f0d7221 */ /* 0x000fc60000000000 */
[----:B------:R-:W-:Y:S02]  /*8f10*/  FFMA R15, R10, R9, R11 ;  /* 0x000000090a0f7223 */ /* 0x000fe4000000000b */
[----:B------:R-:W0:Y:S01]  /*8f20*/  LDS.128 R8, [UR14+0x4040] ;  /* 0x0040400eff087984 */ /* 0x000e220008000c00 */
[----:B------:R-:W-:-:S05]  /*8f30*/  IMAD.SHL.U32 R12, R12, 0x4, RZ ;  /* 0x000000040c0c7824 */ /* 0x000fca00078e00ff */
[----:B------:R-:W-:-:S06]  /*8f40*/  LOP3.LUT R12, R12, 0x3c, RZ, 0xc0, !PT ;  /* 0x0000003c0c0c7812 */ /* 0x000fcc00078ec0ff */
[----:B------:R-:W4:Y:S01]  /*8f50*/  LDC R12, c[0x3][R12] ;  /* 0x00c000000c0c7b82 */ /* 0x000f220000000800 */
[----:B0-----:R-:W-:Y:S01]  /*8f60*/  FMUL R25, R28, R9 ;  /* 0x000000091c197220 */ /* 0x001fe20000400000 */
[----:B---3--:R-:W-:-:S04]  /*8f70*/  SHF.R.U32.HI R9, RZ, 0x4, R14 ;  /* 0x00000004ff097819 */ /* 0x008fc8000001160e */
[----:B------:R-:W-:Y:S02]  /*8f80*/  SHF.L.U32 R29, R9, 0x2, RZ ;  /* 0x00000002091d7819 */ /* 0x000fe400000006ff */
[----:B------:R-:W-:Y:S02]  /*8f90*/  SHF.L.U32 R14, R14, 0x2, RZ ;  /* 0x000000020e0e7819 */ /* 0x000fe400000006ff */
[----:B-1----:R-:W0:Y:S02]  /*8fa0*/  LDC R26, c[0x3][R29] ;  /* 0x00c000001d1a7b82 */ /* 0x002e240000000800 */
[----:B------:R-:W-:-:S06]  /*8fb0*/  LOP3.LUT R14, R14, 0x3c, RZ, 0xc0, !PT ;  /* 0x0000003c0e0e7812 */ /* 0x000fcc00078ec0ff */
[----:B------:R-:W1:Y:S01]  /*8fc0*/  LDC R27, c[0x3][R14] ;  /* 0x00c000000e1b7b82 */ /* 0x000e620000000800 */
[----:B--2---:R-:W-:-:S04]  /*8fd0*/  SHF.R.U32.HI R9, RZ, 0x4, R22 ;  /* 0x00000004ff097819 */ /* 0x004fc80000011616 */
[----:B------:R-:W-:Y:S01]  /*8fe0*/  SHF.L.U32 R9, R9, 0x2, RZ ;  /* 0x0000000209097819 */ /* 0x000fe200000006ff */
[----:B----4-:R-:W-:Y:S01]  /*8ff0*/  FFMA R8, R12, R8, R25 ;  /* 0x000000080c087223 */ /* 0x010fe20000000019 */
[----:B------:R-:W-:Y:S01]  /*9000*/  SHF.L.U32 R22, R22, 0x2, RZ ;  /* 0x0000000216167819 */ /* 0x000fe200000006ff */
[----:B0-----:R-:W-:Y:S02]  /*9010*/  FMUL R11, R11, R26 ;  /* 0x0000001a0b0b7220 */ /* 0x001fe40000400000 */
[----:B------:R0:W2:Y:S02]  /*9020*/  LDC R26, c[0x3][R9] ;  /* 0x00c00000091a7b82 */ /* 0x0000a40000000800 */
[----:B-1----:R-:W-:Y:S01]  /*9030*/  FFMA R25, R10, R27, R11 ;  /* 0x0000001b0a197223 */ /* 0x002fe2000000000b */
[----:B0-----:R-:W-:Y:S01]  /*9040*/  FADD R9, R13, R15 ;  /* 0x0000000f0d097221 */ /* 0x001fe20000000000 */
[----:B------:R-:W-:Y:S01]  /*9050*/  SHF.R.U32.HI R10, RZ, 0x4, R23 ;  /* 0x00000004ff0a7819 */ /* 0x000fe20000011617 */
[----:B------:R-:W2:Y:S01]  /*9060*/  LDS.128 R12, [UR14+0x4050] ;  /* 0x0040500eff0c7984 */ /* 0x000ea20008000c00 */
[----:B------:R-:W-:-:S03]  /*9070*/  LOP3.LUT R11, R22, 0x3c, RZ, 0xc0, !PT ;  /* 0x0000003c160b7812 */ /* 0x000fc600078ec0ff */
[----:B------:R-:W-:-:S03]  /*9080*/  IMAD.SHL.U32 R27, R10, 0x4, RZ ;  /* 0x000000040a1b7824 */ /* 0x000fc600078e00ff */
[----:B------:R-:W0:Y:S08]  /*9090*/  LDC R11, c[0x3][R11] ;  /* 0x00c000000b0b7b82 */ /* 0x000e300000000800 */
[----:B------:R-:W1:Y:S01]  /*90a0*/  LDC R10, c[0x3][R27] ;  /* 0x00c000001b0a7b82 */ /* 0x000e620000000800 */
[----:B------:R-:W-:-:S04]  /*90b0*/  SHF.L.U32 R23, R23, 0x2, RZ ;  /* 0x0000000217177819 */ /* 0x000fc800000006ff */
[----:B------:R-:W-:-:S04]  /*90c0*/  LOP3.LUT R28, R23, 0x3c, RZ, 0xc0, !PT ;  /* 0x0000003c171c7812 */ /* 0x000fc800078ec0ff */
[----:B------:R-:W3:Y:S01]  /*90d0*/  LDC R23, c[0x3][R28] ;  /* 0x00c000001c177b82 */ /* 0x000ee20000000800 */
[----:B--2---:R-:W-:Y:S01]  /*90e0*/  FMUL R26, R26, R13 ;  /* 0x0000000d1a1a7220 */ /* 0x004fe20000400000 */
[----:B------:R-:W-:Y:S02]  /*90f0*/  SHF.R.U32.HI R13, RZ, 0x4, R24 ;  /* 0x00000004ff0d7819 */ /* 0x000fe40000011618 */
[----:B------:R-:W-:Y:S02]  /*9100*/  SHF.L.U32 R24, R24, 0x2, RZ ;  /* 0x0000000218187819 */ /* 0x000fe400000006ff */
[----:B------:R-:W-:Y:S02]  /*9110*/  SHF.L.U32 R22, R13, 0x2, RZ ;  /* 0x000000020d167819 */ /* 0x000fe400000006ff */
[----:B------:R-:W-:-:S04]  /*9120*/  LOP3.LUT R13, R24, 0x3c, RZ, 0xc0, !PT ;  /* 0x0000003c180d7812 */ /* 0x000fc800078ec0ff */
[----:B------:R-:W2:Y:S01]  /*9130*/  LDC R22, c[0x3][R22] ;  /* 0x00c0000016167b82 */ /* 0x000ea20000000800 */
[----:B------:R-:W-:Y:S01]  /*9140*/  FADD R24, R9, R8 ;  /* 0x0000000809187221 */ /* 0x000fe20000000000 */
[----:B0-----:R-:W-:-:S06]  /*9150*/  FFMA R12, R11, R12, R26 ;  /* 0x0000000c0b0c7223 */ /* 0x001fcc000000001a */
[----:B------:R-:W0:Y:S01]  /*9160*/  LDC R13, c[0x3][R13] ;  /* 0x00c000000d0d7b82 */ /* 0x000e220000000800 */
[----:B-1----:R-:W-:Y:S02]  /*9170*/  FMUL R15, R15, R10 ;  /* 0x0000000a0f0f7220 */ /* 0x002fe40000400000 */
[----:B------:R-:W2:Y:S01]  /*9180*/  LDS.128 R8, [UR14+0x4060] ;  /* 0x0040600eff087984 */ /* 0x000ea20008000c00 */
[----:B------:R-:W-:Y:S01]  /*9190*/  FADD R25, R24, R25 ;  /* 0x0000001918197221 */ /* 0x000fe20000000000 */
[----:B------:R-:W-:Y:S01]  /*91a0*/  SHF.R.U32.HI R24, RZ, 0x4, R20 ;  /* 0x00000004ff187819 */ /* 0x000fe20000011614 */
[----:B---3--:R-:W-:Y:S01]  /*91b0*/  FFMA R23, R14, R23, R15 ;  /* 0x000000170e177223 */ /* 0x008fe2000000000f */
[----:B------:R-:W-:Y:S01]  /*91c0*/  SHF.R.U32.HI R14, RZ, 0x4, R19 ;  /* 0x00000004ff0e7819 */ /* 0x000fe20000011613 */
[----:B------:R-:W-:Y:S01]  /*91d0*/  IMAD.SHL.U32 R19, R19, 0x4, RZ ;  /* 0x0000000413137824 */ /* 0x000fe200078e00ff */
[----:B------:R-:W-:Y:S02]  /*91e0*/  SHF.L.U32 R15, R20, 0x2, RZ ;  /* 0x00000002140f7819 */ /* 0x000fe400000006ff */
[----:B------:R-:W-:Y:S01]  /*91f0*/  SHF.L.U32 R20, R14, 0x2, RZ ;  /* 0x000000020e147819 */ /* 0x000fe200000006ff */
[----:B------:R-:W-:Y:S01]  /*9200*/  IMAD.SHL.U32 R24, R24, 0x4, RZ ;  /* 0x0000000418187824 */ /* 0x000fe200078e00ff */
[----:B------:R-:W-:-:S02]  /*9210*/  SHF.L.U32 R14, R21, 0x2, RZ ;  /* 0x00000002150e7819 */ /* 0x000fc400000006ff */
[----:B------:R-:W-:Y:S02]  /*9220*/  SHF.R.U32.HI R21, RZ, 0x4, R21 ;  /* 0x00000004ff157819 */ /* 0x000fe40000011615 */
[----:B------:R-:W-:Y:S01]  /*9230*/  LOP3.LUT R19, R19, 0x3c, RZ, 0xc0, !PT ;  /* 0x0000003c13137812 */ /* 0x000fe200078ec0ff */
[----:B------:R-:W1:Y:S01]  /*9240*/  LDC R20, c[0x3][R20] ;  /* 0x00c0000014147b82 */ /* 0x000e620000000800 */
[----:B------:R-:W-:Y:S02]  /*9250*/  SHF.L.U32 R26, R21, 0x2, RZ ;  /* 0x00000002151a7819 */ /* 0x000fe400000006ff */
[----:B------:R-:W-:Y:S02]  /*9260*/  LOP3.LUT R27, R15, 0x3c, RZ, 0xc0, !PT ;  /* 0x0000003c0f1b7812 */ /* 0x000fe400078ec0ff */
[----:B------:R-:W-:-:S03]  /*9270*/  LOP3.LUT R21, R14, 0x3c, RZ, 0xc0, !PT ;  /* 0x0000003c0e157812 */ /* 0x000fc600078ec0ff */
[----:B------:R-:W3:Y:S08]  /*9280*/  LDC R19, c[0x3][R19] ;  /* 0x00c0000013137b82 */ /* 0x000ef00000000800 */
[----:B------:R-:W4:Y:S01]  /*9290*/  LDC R24, c[0x3][R24] ;  /* 0x00c0000018187b82 */ /* 0x000f220000000800 */
[----:B--2---:R-:W-:Y:S01]  /*92a0*/  FMUL R14, R22, R9 ;  /* 0x00000009160e7220 */ /* 0x004fe20000400000 */
[----:B------:R-:W-:-:S06]  /*92b0*/  FADD R22, R25, R12 ;  /* 0x0000000c19167221 */ /* 0x000fcc0000000000 */
[----:B------:R-:W2:Y:S01]  /*92c0*/  LDC R26, c[0x3][R26] ;  /* 0x00c000001a1a7b82 */ /* 0x000ea20000000800 */
[----:B0-----:R-:W-:Y:S02]  /*92d0*/  FFMA R25, R13, R8, R14 ;  /* 0x000000080d197223 */ /* 0x001fe4000000000e */
[----:B------:R-:W4:Y:S05]  /*92e0*/  LDS.128 R12, [UR14+0x4070] ;  /* 0x0040700eff0c7984 */ /* 0x000f2a0008000c00 */
[----:B------:R-:W0:Y:S08]  /*92f0*/  LDC R9, c[0x3][R27] ;  /* 0x00c000001b097b82 */ /* 0x000e300000000800 */
[----:B------:R-:W5:Y:S01]  /*9300*/  LDC R21, c[0x3][R21] ;  /* 0x00c0000015157b82 */ /* 0x000f620000000800 */
[----:B------:R-:W-:Y:S01]  /*9310*/  FADD R22, R22, R23 ;  /* 0x0000001716167221 */ /* 0x000fe20000000000 */
[----:B------:R-:W-:Y:S01]  /*9320*/  UIADD3 UR6, UPT, UPT, UR6, 0x1, URZ ;  /* 0x0000000106067890 */ /* 0x000fe2000fffe0ff */
[----:B-1----:R-:W-:-:S02]  /*9330*/  FMUL R11, R11, R20 ;  /* 0x000000140b0b7220 */ /* 0x002fc40000400000 */
[----:B------:R-:W-:Y:S01]  /*9340*/  FADD R22, R22, R25 ;  /* 0x0000001916167221 */ /* 0x000fe20000000000 */
[----:B------:R-:W-:Y:S01]  /*9350*/  UISETP.NE.AND UP1, UPT, UR6, 0x10, UPT ;  /* 0x000000100600788c */ /* 0x000fe2000bf25270 */
[----:B---3--:R-:W-:-:S04]  /*9360*/  FFMA R11, R10, R19, R11 ;  /* 0x000000130a0b7223 */ /* 0x008fc8000000000b */
[----:B------:R-:W-:Y:S01]  /*9370*/  FADD R11, R22, R11 ;  /* 0x0000000b160b7221 */ /* 0x000fe20000000000 */
[----:B----4-:R-:W-:Y:S01]  /*9380*/  FMUL R8, R24, R13 ;  /* 0x0000000d18087220 */ /* 0x010fe20000400000 */
[----:B--2---:R-:W-:-:S03]  /*9390*/  FMUL R15, R15, R26 ;  /* 0x0000001a0f0f7220 */ /* 0x004fc60000400000 */
[----:B0-----:R-:W-:-:S04]  /*93a0*/  FFMA R8, R9, R12, R8 ;  /* 0x0000000c09087223 */ /* 0x001fc80000000008 */
[----:B------:R-:W-:Y:S01]  /*93b0*/  FADD R8, R11, R8 ;  /* 0x000000080b087221 */ /* 0x000fe20000000000 */
[----:B-----5:R-:W-:-:S04]  /*93c0*/  FFMA R15, R14, R21, R15 ;  /* 0x000000150e0f7223 */ /* 0x020fc8000000000f */
[----:B------:R-:W-:-:S04]  /*93d0*/  FADD R8, R8, R15 ;  /* 0x0000000f08087221 */ /* 0x000fc80000000000 */
[----:B------:R-:W-:Y:S01]  /*93e0*/  FFMA R7, R18, R8, R7 ;  /* 0x0000000812077223 */ /* 0x000fe20000000007 */
[----:B------:R-:W-:Y:S06]  /*93f0*/  BRA.U UP1, `(.L_x_32) ;  /* 0xfffffff501287547 */ /* 0x000fec000b83ffff */
[----:B------:R-:W-:Y:S01]  /*9400*/  BSSY.RECONVERGENT B0, `(.L_x_33) ;  /* 0x0000005000007945 */ /* 0x000fe20003800200 */
.L_x_34:
[----:B------:R-:W0:Y:S02]  /*9410*/  LDS R8, [R0+0x1c] ;  /* 0x00001c0000087984 */ /* 0x000e240000000800 */
[----:B0-----:R-:W-:-:S05]  /*9420*/  FADD R9, R7, R8 ;  /* 0x0000000807097221 */ /* 0x001fca0000000000 */
[----:B------:R-:W0:Y:S02]  /*9430*/  ATOMS.CAST.SPIN P0, [R0+0x1c], R8, R9 ;  /* 0x00001c080000758d */ /* 0x000e240001800009 */
[----:B0-----:R-:W-:Y:S05]  /*9440*/  @!P0 BRA `(.L_x_34) ;  /* 0xfffffffc00f08947 */ /* 0x001fea000383ffff */
[----:B------:R-:W-:Y:S05]  /*9450*/  BSYNC.RECONVERGENT B0 ;  /* 0x0000000000007941 */ /* 0x000fea0003800200 */
.L_x_33:
[----:B------:R-:W-:Y:S01]  /*9460*/  BAR.SYNC.DEFER_BLOCKING 0x0 ;  /* 0x0000000000007b1d */ /* 0x000fe20000010000 */
[----:B------:R-:W-:-:S04]  /*9470*/  UIADD3 UR5, UPT, UPT, UR5, 0x200, URZ ;  /* 0x0000020005057890 */ /* 0x000fc8000fffe0ff */
[----:B------:R-:W-:-:S09]  /*9480*/  UISETP.GE.U32.AND UP1, UPT, UR5, 0x4000, UPT ;  /* 0x000040000500788c */ /* 0x000fd2000bf26070 */
[----:B------:R-:W-:Y:S05]  /*9490*/  BRA.U !UP1, `(.L_x_35) ;  /* 0xffffff6d096c7547 */ /* 0x000fea000b83ffff */
[----:B------:R-:W-:Y:S06]  /*94a0*/  BAR.SYNC.DEFER_BLOCKING 0x0 ;  /* 0x0000000000007b1d */ /* 0x000fec0000010000 */
[----:B------:R-:W-:Y:S01]  /*94b0*/  UMOV UR5, UR7 ;  /* 0x0000000700057c82 */ /* 0x000fe20008000000 */
[----:B------:R-:W-:Y:S01]  /*94c0*/  UMOV UR6, UR10 ;  /* 0x0000000a00067c82 */ /* 0x000fe20008000000 */
[----:B------:R-:W-:Y:S01]  /*94d0*/  UMOV UR7, UR12 ;  /* 0x0000000c00077c82 */ /* 0x000fe20008000000 */
[----:B------:R-:W-:Y:S01]  /*94e0*/  UMOV UR10, UR13 ;  /* 0x0000000d000a7c82 */ /* 0x000fe20008000000 */
[----:B------:R-:W-:Y:S05]  /*94f0*/  BRA.U UP0, `(.L_x_36) ;  /* 0xffffff6d00247547 */ /* 0x000fea000b83ffff */
[----:B------:R-:W-:Y:S01]  /*9500*/  LEA R0, R2, UR15, 0x5 ;  /* 0x0000000f02007c11 */ /* 0x000fe2000f8e28ff */
[----:B------:R-:W0:Y:S04]  /*9510*/  LDC.64 R4, c[0x0][0x388] ;  /* 0x0000e200ff047b82 */ /* 0x000e280000000a00 */
[----:B------:R-:W1:Y:S04]  /*9520*/  LDS.128 R8, [R0] ;  /* 0x0000000000087984 */ /* 0x000e680000000c00 */
[----:B------:R-:W2:Y:S01]  /*9530*/  LDS.128 R12, [R0+0x10] ;  /* 0x00001000000c7984 */ /* 0x000ea20000000c00 */
[----:B0-----:R-:W-:-:S05]  /*9540*/  IMAD.WIDE.U32 R2, R3, 0x4, R4 ;  /* 0x0000000403027825 */ /* 0x001fca00078e0004 */
[----:B-1----:R-:W-:Y:S04]  /*9550*/  STG.E desc[UR16][R2.64], R8 ;  /* 0x0000000802007986 */ /* 0x002fe8000c101910 */
[----:B------:R-:W-:Y:S04]  /*9560*/  STG.E desc[UR16][R2.64+0x4], R9 ;  /* 0x0000040902007986 */ /* 0x000fe8000c101910 */
[----:B------:R-:W-:Y:S04]  /*9570*/  STG.E desc[UR16][R2.64+0x8], R10 ;  /* 0x0000080a02007986 */ /* 0x000fe8000c101910 */
[----:B------:R-:W-:Y:S04]  /*9580*/  STG.E desc[UR16][R2.64+0xc], R11 ;  /* 0x00000c0b02007986 */ /* 0x000fe8000c101910 */
[----:B--2---:R-:W-:Y:S04]  /*9590*/  STG.E desc[UR16][R2.64+0x10], R12 ;  /* 0x0000100c02007986 */ /* 0x004fe8000c101910 */
[----:B------:R-:W-:Y:S04]  /*95a0*/  STG.E desc[UR16][R2.64+0x14], R13 ;  /* 0x0000140d02007986 */ /* 0x000fe8000c101910 */
[----:B------:R-:W-:Y:S04]  /*95b0*/  STG.E desc[UR16][R2.64+0x18], R14 ;  /* 0x0000180e02007986 */ /* 0x000fe8000c101910 */
[----:B------:R-:W-:Y:S01]  /*95c0*/  STG.E desc[UR16][R2.64+0x1c], R15 ;  /* 0x00001c0f02007986 */ /* 0x000fe2000c101910 */
[----:B------:R-:W-:Y:S05]  /*95d0*/  EXIT ;  /* 0x000000000000794d */ /* 0x000fea0003800000 */
        .weak           $__internal_0_$__cuda_sm20_rcp_rn_f32_slowpath
        .type           $__internal_0_$__cuda_sm20_rcp_rn_f32_slowpath,@function
        .size           $__internal_0_$__cuda_sm20_rcp_rn_f32_slowpath,(.L_x_252 - $__internal_0_$__cuda_sm20_rcp_rn_f32_slowpath)
$__internal_0_$__cuda_sm20_rcp_rn_f32_slowpath:
[----:B------:R-:W-:Y:S01]  /*95e0*/  SHF.L.U32 R6, R2, 0x1, RZ ;  /* 0x0000000102067819 */ /* 0x000fe200000006ff */
[----:B------:R-:W-:Y:S03]  /*95f0*/  BSSY.RECONVERGENT B1, `(.L_x_37) ;  /* 0x0000030000017945 */ /* 0x000fe60003800200 */
[----:B------:R-:W-:-:S04]  /*9600*/  SHF.R.U32.HI R11, RZ, 0x18, R6 ;  /* 0x00000018ff0b7819 */ /* 0x000fc80000011606 */
[----:B------:R-:W-:-:S13]  /*9610*/  ISETP.NE.U32.AND P0, PT, R11, RZ, PT ;  /* 0x000000ff0b00720c */ /* 0x000fda0003f05070 */
[----:B------:R-:W-:Y:S05]  /*9620*/  @P0 BRA `(.L_x_38) ;  /* 0x0000000000280947 */ /* 0x000fea0003800000 */
[----:B------:R-:W-:-:S04]  /*9630*/  SHF.L.U32 R6, R2, 0x1, RZ ;  /* 0x0000000102067819 */ /* 0x000fc800000006ff */
[----:B------:R-:W-:-:S13]  /*9640*/  ISETP.NE.AND P0, PT, R6, RZ, PT ;  /* 0x000000ff0600720c */ /* 0x000fda0003f05270 */
[----:B------:R-:W-:Y:S01]  /*9650*/  @P0 FFMA R9, R2, 1.84467440737095516160e+19, RZ ;  /* 0x5f80000002090823 */ /* 0x000fe200000000ff */
[----:B------:R-:W-:Y:S08]  /*9660*/  @!P0 MUFU.RCP R7, R2 ;  /* 0x0000000200078308 */ /* 0x000ff00000001000 */
[----:B------:R-:W0:Y:S02]  /*9670*/  @P0 MUFU.RCP R6, R9 ;  /* 0x0000000900060308 */ /* 0x000e240000001000 */
[----:B0-----:R-:W-:-:S04]  /*9680*/  @P0 FFMA R11, R9, R6, -1 ;  /* 0xbf800000090b0423 */ /* 0x001fc80000000006 */
[----:B------:R-:W-:-:S04]  /*9690*/  @P0 FADD.FTZ R11, -R11, -RZ ;  /* 0x800000ff0b0b0221 */ /* 0x000fc80000010100 */
[----:B------:R-:W-:-:S04]  /*96a0*/  @P0 FFMA R6, R6, R11, R6 ;  /* 0x0000000b06060223 */ /* 0x000fc80000000006 */
[----:B------:R-:W-:Y:S01]  /*96b0*/  @P0 FFMA R7, R6, 1.84467440737095516160e+19, RZ ;  /* 0x5f80000006070823 */ /* 0x000fe200000000ff */
[----:B------:R-:W-:Y:S06]  /*96c0*/  BRA `(.L_x_39) ;  /* 0x0000000000887947 */ /* 0x000fec0003800000 */
.L_x_38:
[----:B------:R-:W-:-:S05]  /*96d0*/  VIADD R15, R11, 0xffffff03 ;  /* 0xffffff030b0f7836 */ /* 0x000fca0000000000 */
[----:B------:R-:W-:-:S13]  /*96e0*/  ISETP.GT.U32.AND P0, PT, R15, 0x1, PT ;  /* 0x000000010f00780c */ /* 0x000fda0003f04070 */
[----:B------:R-:W-:Y:S05]  /*96f0*/  @P0 BRA `(.L_x_40) ;  /* 0x0000000000780947 */ /* 0x000fea0003800000 */
[----:B------:R-:W-:Y:S01]  /*9700*/  LOP3.LUT R6, R2, 0x7fffff, RZ, 0xc0, !PT ;  /* 0x007fffff02067812 */ /* 0x000fe200078ec0ff */
[----:B------:R-:W-:-:S03]  /*9710*/  HFMA2 R16, -RZ, RZ, 0, 1.78813934326171875e-07 ;  /* 0x00000003ff107431 */ /* 0x000fc600000001ff */
[----:B------:R-:W-:-:S04]  /*9720*/  LOP3.LUT R6, R6, 0x3f800000, RZ, 0xfc, !PT ;  /* 0x3f80000006067812 */ /* 0x000fc800078efcff */
[----:B------:R-:W0:Y:S01]  /*9730*/  MUFU.RCP R7, R6 ;  /* 0x0000000600077308 */ /* 0x000e220000001000 */
[----:B------:R-:W-:Y:S01]  /*9740*/  SHF.L.U32 R16, R16, R15, RZ ;  /* 0x0000000f10107219 */ /* 0x000fe200000006ff */
[----:B0-----:R-:W-:-:S04]  /*9750*/  FFMA R9, R6, R7, -1 ;  /* 0xbf80000006097423 */ /* 0x001fc80000000007 */
[----:B------:R-:W-:-:S04]  /*9760*/  FADD.FTZ R12, -R9, -RZ ;  /* 0x800000ff090c7221 */ /* 0x000fc80000010100 */
[CCC-:B------:R-:W-:Y:S01]  /*9770*/  FFMA.RM R9, R7.reuse, R12.reuse, R7.reuse ;  /* 0x0000000c07097223 */ /* 0x1c0fe20000004007 */
[----:B------:R-:W-:-:S04]  /*9780*/  FFMA.RP R12, R7, R12, R7 ;  /* 0x0000000c070c7223 */ /* 0x000fc80000008007 */
[C---:B------:R-:W-:Y:S02]  /*9790*/  LOP3.LUT R7, R9.reuse, 0x7fffff, RZ, 0xc0, !PT ;  /* 0x007fffff09077812 */ /* 0x040fe400078ec0ff */
[----:B------:R-:W-:Y:S02]  /*97a0*/  FSETP.NEU.FTZ.AND P0, PT, R9, R12, PT ;  /* 0x0000000c0900720b */ /* 0x000fe40003f1d000 */
[----:B------:R-:W-:Y:S02]  /*97b0*/  LOP3.LUT R7, R7, 0x800000, RZ, 0xfc, !PT ;  /* 0x0080000007077812 */ /* 0x000fe400078efcff */
[----:B------:R-:W-:Y:S02]  /*97c0*/  SEL R9, RZ, 0xffffffff, !P0 ;  /* 0xffffffffff097807 */ /* 0x000fe40004000000 */
[----:B------:R-:W-:Y:S02]  /*97d0*/  LOP3.LUT R16, R16, R7, RZ, 0xc0, !PT ;  /* 0x0000000710107212 */ /* 0x000fe400078ec0ff */
[----:B------:R-:W-:-:S02]  /*97e0*/  IADD3 R6, PT, PT, -R9, RZ, RZ ;  /* 0x000000ff09067210 */ /* 0x000fc40007ffe1ff */
[-C--:B------:R-:W-:Y:S02]  /*97f0*/  SHF.R.U32.HI R16, RZ, R15.reuse, R16 ;  /* 0x0000000fff107219 */ /* 0x080fe40000011610 */
[----:B------:R-:W-:Y:S02]  /*9800*/  LOP3.LUT P1, RZ, R6, R15, R7, 0xf8, !PT ;  /* 0x0000000f06ff7212 */ /* 0x000fe4000782f807 */
[C---:B------:R-:W-:Y:S02]  /*9810*/  LOP3.LUT P0, RZ, R16.reuse, 0x1, RZ, 0xc0, !PT ;  /* 0x0000000110ff7812 */ /* 0x040fe4000780c0ff */
[----:B------:R-:W-:-:S04]  /*9820*/  LOP3.LUT P2, RZ, R16, 0x2, RZ, 0xc0, !PT ;  /* 0x0000000210ff7812 */ /* 0x000fc8000784c0ff */
[----:B------:R-:W-:Y:S02]  /*9830*/  PLOP3.LUT P0, PT, P0, P1, P2, 0xe0, 0x0 ;  /* 0x000000000000781c */ /* 0x000fe40000703c20 */
[----:B------:R-:W-:Y:S02]  /*9840*/  LOP3.LUT P1, RZ, R2, 0x7fffff, RZ, 0xc0, !PT ;  /* 0x007fffff02ff7812 */ /* 0x000fe4000782c0ff */
[----:B------:R-:W-:-:S04]  /*9850*/  SEL R6, RZ, 0x1, !P0 ;  /* 0x00000001ff067807 */ /* 0x000fc80004000000 */
[----:B------:R-:W-:-:S04]  /*9860*/  IADD3 R6, PT, PT, -R6, RZ, RZ ;  /* 0x000000ff06067210 */ /* 0x000fc80007ffe1ff */
[----:B------:R-:W-:Y:S01]  /*9870*/  ISETP.GE.AND P0, PT, R6, RZ, PT ;  /* 0x000000ff0600720c */ /* 0x000fe20003f06270 */
[----:B------:R-:W-:-:S05]  /*9880*/  VIADD R6, R11, 0xffffff04 ;  /* 0xffffff040b067836 */ /* 0x000fca0000000000 */
[----:B------:R-:W-:-:S07]  /*9890*/  SHF.R.U32.HI R7, RZ, R6, R7 ;  /* 0x00000006ff077219 */ /* 0x000fce0000011607 */
[----:B------:R-:W-:-:S04]  /*98a0*/  @!P0 IADD3 R7, PT, PT, R7, 0x1, RZ ;  /* 0x0000000107078810 */ /* 0x000fc80007ffe0ff */
[----:B------:R-:W-:-:S04]  /*98b0*/  @!P1 SHF.L.U32 R7, R7, 0x1, RZ ;  /* 0x0000000107079819 */ /* 0x000fc800000006ff */
[----:B------:R-:W-:Y:S01]  /*98c0*/  LOP3.LUT R7, R7, 0x80000000, R2, 0xf8, !PT ;  /* 0x8000000007077812 */ /* 0x000fe200078ef802 */
[----:B------:R-:W-:Y:S06]  /*98d0*/  BRA `(.L_x_39) ;  /* 0x0000000000047947 */ /* 0x000fec0003800000 */
.L_x_40:
[----:B------:R0:W1:Y:S02]  /*98e0*/  MUFU.RCP R7, R2 ;  /* 0x0000000200077308 */ /* 0x0000640000001000 */
.L_x_39:
[----:B------:R-:W-:Y:S05]  /*98f0*/  BSYNC.RECONVERGENT B1 ;  /* 0x0000000000017941 */ /* 0x000fea0003800200 */
.L_x_37:
[----:B------:R-:W-:-:S04]  /*9900*/  MOV R11, 0x0 ;  /* 0x00000000000b7802 */ /* 0x000fc80000000f00 */
[----:B01----:R-:W-:Y:S05]  /*9910*/  RET.REL.NODEC R10 `(_Z34nvfp4_nlayer_persistent_mlp_kernelILi18EEvPKfPfPK12LayerWeights) ;  /* 0xffffff640ab87950 */ /* 0x003fea0003c3ffff */
.L_x_41:
[----:B------:R-:W-:-:S00]  /*9920*/  BRA `(.L_x_41) ;  /* 0xfffffffc00fc7947 */ /* 0x000fc0000383ffff */
[----:B------:R-:W-:-:S00]  /*9930*/  NOP ;  /* 0x0000000000007918 */ /* 0x000fc00000000000 */
        /* <DEDUP_REMOVED lines=12> */
.L_x_252:


//--------------------- .text._Z34nvfp4_nlayer_persistent_mlp_kernelILi12EEvPKfPfPK12LayerWeights --------------------------
	.section	.text._Z34nvfp4_nlayer_persistent_mlp_kernelILi12EEvPKfPfPK12LayerWeights,"ax",@progbits
	.align	128
        .global         _Z34nvfp4_nlayer_persistent_mlp_kernelILi12EEvPKfPfPK12LayerWeights
        .type           _Z34nvfp4_nlayer_persistent_mlp_kernelILi12EEvPKfPfPK12LayerWeights,@function
        .size           _Z34nvfp4_nlayer_persistent_mlp_kernelILi12EEvPKfPfPK12LayerWeights,(.L_x_253 - _Z34nvfp4_nlayer_persistent_mlp_kernelILi12EEvPKfPfPK12LayerWeights)
        .other          _Z34nvfp4_nlayer_persistent_mlp_kernelILi12EEvPKfPfPK12LayerWeights,@"STO_CUDA_ENTRY STV_DEFAULT"
_Z34nvfp4_nlayer_persistent_mlp_kernelILi12EEvPKfPfPK12LayerWeights:
.text._Z34nvfp4_nlayer_persistent_mlp_kernelILi12EEvPKfPfPK12LayerWeights:
        /* <DEDUP_REMOVED lines=25> */
.L_x_78:
        /* <DEDUP_REMOVED lines=12> */
.L_x_77:
        /* <DEDUP_REMOVED lines=12> */
.L_x_46:
        /* <DEDUP_REMOVED lines=361> */
.L_x_43:
[----:B------:R-:W-:Y:S05]  /*19a0*/  BSYNC.RECONVERGENT B0 ;  /* 0x0000000000007941 */ /* 0x000fea0003800200 */
.L_x_42:
        /* <DEDUP_REMOVED lines=355> */
.L_x_45:
[----:B------:R-:W-:Y:S05]  /*2fe0*/  BSYNC.RECONVERGENT B0 ;  /* 0x0000000000007941 */ /* 0x000fea0003800200 */
.L_x_44:
        /* <DEDUP_REMOVED lines=23> */
[----:B------:R-:W-:Y:S05]  /*3160*/  CALL.REL.NOINC `($__internal_1_$__cuda_sm20_rcp_rn_f32_slowpath) ;  /* 0x00000064001c7944 */ /* 0x000fea0003c00000 */
[----:B------:R-:W-:Y:S05]  /*3170*/  BRA `(.L_x_49) ;  /* 0x0000000000107947 */ /* 0x000fea0003800000 */
.L_x_48:
[----:B------:R-:W0:Y:S02]  /*3180*/  MUFU.RCP R7, R6 ;  /* 0x0000000600077308 */ /* 0x000e240000001000 */
[----:B0-----:R-:W-:-:S04]  /*3190*/  FFMA R2, R6, R7, -1 ;  /* 0xbf80000006027423 */ /* 0x001fc80000000007 */
[----:B------:R-:W-:-:S04]  /*31a0*/  FADD.FTZ R2, -R2, -RZ ;  /* 0x800000ff02027221 */ /* 0x000fc80000010100 */
[----:B------:R-:W-:-:S07]  /*31b0*/  FFMA R7, R7, R2, R7 ;  /* 0x0000000207077223 */ /* 0x000fce0000000007 */
.L_x_49:
[----:B------:R-:W-:Y:S05]  /*31c0*/  BSYNC.RECONVERGENT B0 ;  /* 0x0000000000007941 */ /* 0x000fea0003800200 */
.L_x_47:
        /* <DEDUP_REMOVED lines=19> */
[----:B------:R-:W-:Y:S05]  /*3300*/  CALL.REL.NOINC `($__internal_1_$__cuda_sm20_rcp_rn_f32_slowpath) ;  /* 0x0000006000b47944 */ /* 0x000fea0003c00000 */
[----:B------:R-:W-:Y:S01]  /*3310*/  MOV R10, R7 ;  /* 0x00000007000a7202 */ /* 0x000fe20000000f00 */
[----:B------:R-:W-:Y:S06]  /*3320*/  BRA `(.L_x_52) ;  /* 0x0000000000107947 */ /* 0x000fec0003800000 */
.L_x_51:
[----:B------:R-:W0:Y:S02]  /*3330*/  MUFU.RCP R10, R9 ;  /* 0x00000009000a7308 */ /* 0x000e240000001000 */
[----:B0-----:R-:W-:-:S04]  /*3340*/  FFMA R2, R9, R10, -1 ;  /* 0xbf80000009027423 */ /* 0x001fc8000000000a */
[----:B------:R-:W-:-:S04]  /*3350*/  FADD.FTZ R7, -R2, -RZ ;  /* 0x800000ff02077221 */ /* 0x000fc80000010100 */
[----:B------:R-:W-:-:S07]  /*3360*/  FFMA R10, R10, R7, R10 ;  /* 0x000000070a0a7223 */ /* 0x000fce000000000a */
.L_x_52:
[----:B------:R-:W-:Y:S05]  /*3370*/  BSYNC.RECONVERGENT B0 ;  /* 0x0000000000007941 */ /* 0x000fea0003800200 */
.L_x_50:
        /* <DEDUP_REMOVED lines=22> */
.L_x_53:
        /* <DEDUP_REMOVED lines=185> */
.L_x_55:
[----:B------:R-:W0:Y:S02]  /*4070*/  LDS R8, [R0] ;  /* 0x0000000000087984 */ /* 0x000e240000000800 */
[----:B0-----:R-:W-:-:S05]  /*4080*/  FADD R9, R7, R8 ;  /* 0x0000000807097221 */ /* 0x001fca0000000000 */
[----:B------:R-:W0:Y:S02]  /*4090*/  ATOMS.CAST.SPIN P0, [R0], R8, R9 ;  /* 0x000000080000758d */ /* 0x000e240001800009 */
[----:B0-----:R-:W-:Y:S05]  /*40a0*/  @!P0 BRA `(.L_x_55) ;  /* 0xfffffffc00f08947 */ /* 0x001fea000383ffff */
[----:B------:R-:W-:Y:S05]  /*40b0*/  BSYNC.RECONVERGENT B0 ;  /* 0x0000000000007941 */ /* 0x000fea0003800200 */
.L_x_54:
[----:B------:R-:W-:Y:S01]  /*40c0*/  IADD3 R7, PT, PT, R6, 0x200, RZ ;  /* 0x0000020006077810 */ /* 0x000fe20007ffe0ff */
[----:B------:R-:W-:Y:S01]  /*40d0*/  IMAD.MOV.U32 R19, RZ, RZ, RZ ;  /* 0x000000ffff137224 */ /* 0x000fe200078e00ff */
[----:B------:R-:W-:-:S06]  /*40e0*/  UMOV UR6, URZ ;  /* 0x000000ff00067c82 */ /* 0x000fcc0008000000 */
.L_x_56:
        /* <DEDUP_REMOVED lines=184> */
.L_x_58:
[----:B------:R-:W0:Y:S02]  /*4c70*/  LDS R8, [R0+0x4] ;  /* 0x0000040000087984 */ /* 0x000e240000000800 */
[----:B0-----:R-:W-:-:S05]  /*4c80*/  FADD R9, R19, R8 ;  /* 0x0000000813097221 */ /* 0x001fca0000000000 */
[----:B------:R-:W0:Y:S02]  /*4c90*/  ATOMS.CAST.SPIN P0, [R0+0x4], R8, R9 ;  /* 0x000004080000758d */ /* 0x000e240001800009 */
[----:B0-----:R-:W-:Y:S05]  /*4ca0*/  @!P0 BRA `(.L_x_58) ;  /* 0xfffffffc00f08947 */ /* 0x001fea000383ffff */
[----:B------:R-:W-:Y:S05]  /*4cb0*/  BSYNC.RECONVERGENT B0 ;  /* 0x0000000000007941 */ /* 0x000fea0003800200 */
.L_x_57:
[----:B------:R-:W-:Y:S01]  /*4cc0*/  IADD3 R7, PT, PT, R6, 0x400, RZ ;  /* 0x0000040006077810 */ /* 0x000fe20007ffe0ff */
[----:B------:R-:W-:Y:S01]  /*4cd0*/  IMAD.MOV.U32 R19, RZ, RZ, RZ ;  /* 0x000000ffff137224 */ /* 0x000fe200078e00ff */
[----:B------:R-:W-:-:S06]  /*4ce0*/  UMOV UR6, URZ ;  /* 0x000000ff00067c82 */ /* 0x000fcc0008000000 */
.L_x_59:
        /* <DEDUP_REMOVED lines=183> */
.L_x_61:
[----:B------:R-:W0:Y:S02]  /*5860*/  LDS R8, [R0+0x8] ;  /* 0x0000080000087984 */ /* 0x000e240000000800 */
[----:B0-----:R-:W-:-:S05]  /*5870*/  FADD R9, R19, R8 ;  /* 0x0000000813097221 */ /* 0x001fca0000000000 */
[----:B------:R-:W0:Y:S02]  /*5880*/  ATOMS.CAST.SPIN P0, [R0+0x8], R8, R9 ;  /* 0x000008080000758d */ /* 0x000e240001800009 */
[----:B0-----:R-:W-:Y:S05]  /*5890*/  @!P0 BRA `(.L_x_61) ;  /* 0xfffffffc00f08947 */ /* 0x001fea000383ffff */
[----:B------:R-:W-:Y:S05]  /*58a0*/  BSYNC.RECONVERGENT B0 ;  /* 0x0000000000007941 */ /* 0x000fea0003800200 */
.L_x_60:
[----:B------:R-:W-:Y:S01]  /*58b0*/  HFMA2 R19, -RZ, RZ, 0, 0 ;  /* 0x00000000ff137431 */ /* 0x000fe200000001ff */
[----:B------:R-:W-:Y:S01]  /*58c0*/  IADD3 R7, PT, PT, R6, 0x600, RZ ;  /* 0x0000060006077810 */ /* 0x000fe20007ffe0ff */
[----:B------:R-:W-:-:S06]  /*58d0*/  UMOV UR6, URZ ;  /* 0x000000ff00067c82 */ /* 0x000fcc0008000000 */
.L_x_62:
        /* <DEDUP_REMOVED lines=183> */
.L_x_64:
[----:B------:R-:W0:Y:S02]  /*6450*/  LDS R8, [R0+0xc] ;  /* 0x00000c0000087984 */ /* 0x000e240000000800 */
[----:B0-----:R-:W-:-:S05]  /*6460*/  FADD R9, R19, R8 ;  /* 0x0000000813097221 */ /* 0x001fca0000000000 */
[----:B------:R-:W0:Y:S02]  /*6470*/  ATOMS.CAST.SPIN P0, [R0+0xc], R8, R9 ;  /* 0x00000c080000758d */ /* 0x000e240001800009 */
[----:B0-----:R-:W-:Y:S05]  /*6480*/  @!P0 BRA `(.L_x_64) ;  /* 0xfffffffc00f08947 */ /* 0x001fea000383ffff */
[----:B------:R-:W-:Y:S05]  /*6490*/  BSYNC.RECONVERGENT B0 ;  /* 0x0000000000007941 */ /* 0x000fea0003800200 */
.L_x_63:
[----:B------:R-:W-:Y:S02]  /*64a0*/  HFMA2 R19, -RZ, RZ, 0, 0 ;  /* 0x00000000ff137431 */ /* 0x000fe400000001ff */
[----:B------:R-:W-:Y:S01]  /*64b0*/  VIADD R7, R6, 0x800 ;  /* 0x0000080006077836 */ /* 0x000fe20000000000 */
[----:B------:R-:W-:-:S06]  /*64c0*/  UMOV UR6, URZ ;  /* 0x000000ff00067c82 */ /* 0x000fcc0008000000 */
.L_x_65:
        /* <DEDUP_REMOVED lines=183> */
.L_x_67:
[----:B------:R-:W0:Y:S02]  /*7040*/  LDS R8, [R0+0x10] ;  /* 0x0000100000087984 */ /* 0x000e240000000800 */
[----:B0-----:R-:W-:-:S05]  /*7050*/  FADD R9, R19, R8 ;  /* 0x0000000813097221 */ /* 0x001fca0000000000 */
[----:B------:R-:W0:Y:S02]  /*7060*/  ATOMS.CAST.SPIN P0, [R0+0x10], R8, R9 ;  /* 0x000010080000758d */ /* 0x000e240001800009 */
[----:B0-----:R-:W-:Y:S05]  /*7070*/  @!P0 BRA `(.L_x_67) ;  /* 0xfffffffc00f08947 */ /* 0x001fea000383ffff */
[----:B------:R-:W-:Y:S05]  /*7080*/  BSYNC.RECONVERGENT B0 ;  /* 0x0000000000007941 */ /* 0x000fea0003800200 */
.L_x_66:
[----:B------:R-:W-:Y:S02]  /*7090*/  HFMA2 R19, -RZ, RZ, 0, 0 ;  /* 0x00000000ff137431 */ /* 0x000fe400000001ff */
[----:B------:R-:W-:Y:S01]  /*70a0*/  VIADD R7, R6, 0xa00 ;  /* 0x00000a0006077836 */ /* 0x000fe20000000000 */
[----:B------:R-:W-:-:S06]  /*70b0*/  UMOV UR6, URZ ;  /* 0x000000ff00067c82 */ /* 0x000fcc0008000000 */
.L_x_68:
        /* <DEDUP_REMOVED lines=183> */
.L_x_70:
[----:B------:R-:W0:Y:S02]  /*7c30*/  LDS R8, [R0+0x14] ;  /* 0x0000140000087984 */ /* 0x000e240000000800 */
[----:B0-----:R-:W-:-:S05]  /*7c40*/  FADD R9, R19, R8 ;  /* 0x0000000813097221 */ /* 0x001fca0000000000 */
[----:B------:R-:W0:Y:S02]  /*7c50*/  ATOMS.CAST.SPIN P0, [R0+0x14], R8, R9 ;  /* 0x000014080000758d */ /* 0x000e240001800009 */
[----:B0-----:R-:W-:Y:S05]  /*7c60*/  @!P0 BRA `(.L_x_70) ;  /* 0xfffffffc00f08947 */ /* 0x001fea000383ffff */
[----:B------:R-:W-:Y:S05]  /*7c70*/  BSYNC.RECONVERGENT B0 ;  /* 0x0000000000007941 */ /* 0x000fea0003800200 */
.L_x_69:
[----:B------:R-:W-:Y:S01]  /*7c80*/  HFMA2 R19, -RZ, RZ, 0, 0 ;  /* 0x00000000ff137431 */ /* 0x000fe200000001ff */
[----:B------:R-:W-:Y:S01]  /*7c90*/  IADD3 R7, PT, PT, R6, 0xc00, RZ ;  /* 0x00000c0006077810 */ /* 0x000fe20007ffe0ff */
[----:B------:R-:W-:-:S06]  /*7ca0*/  UMOV UR6, URZ ;  /* 0x000000ff00067c82 */ /* 0x000fcc0008000000 */
.L_x_71:
        /* <DEDUP_REMOVED lines=183> */
.L_x_73:
[----:B------:R-:W0:Y:S02]  /*8820*/  LDS R8, [R0+0x18] ;  /* 0x0000180000087984 */ /* 0x000e240000000800 */
[----:B0-----:R-:W-:-:S05]  /*8830*/  FADD R9, R19, R8 ;  /* 0x0000000813097221 */ /* 0x001fca0000000000 */
[----:B------:R-:W0:Y:S02]  /*8840*/  ATOMS.CAST.SPIN P0, [R0+0x18], R8, R9 ;  /* 0x000018080000758d */ /* 0x000e240001800009 */
[----:B0-----:R-:W-:Y:S05]  /*8850*/  @!P0 BRA `(.L_x_73) ;  /* 0xfffffffc00f08947 */ /* 0x001fea000383ffff */
[----:B------:R-:W-:Y:S05]  /*8860*/  BSYNC.RECONVERGENT B0 ;  /* 0x0000000000007941 */ /* 0x000fea0003800200 */
.L_x_72:
[----:B------:R-:W-:Y:S02]  /*8870*/  HFMA2 R7, -RZ, RZ, 0, 0 ;  /* 0x00000000ff077431 */ /* 0x000fe400000001ff */
[----:B------:R-:W-:Y:S01]  /*8880*/  VIADD R6, R6, 0xe00 ;  /* 0x00000e0006067836 */ /* 0x000fe20000000000 */
[----:B------:R-:W-:-:S06]  /*8890*/  UMOV UR6, URZ ;  /* 0x000000ff00067c82 */ /* 0x000fcc0008000000 */
.L_x_74:
        /* <DEDUP_REMOVED lines=183> */
.L_x_76:
[----:B------:R-:W0:Y:S02]  /*9410*/  LDS R8, [R0+0x1c] ;  /* 0x00001c0000087984 */ /* 0x000e240000000800 */
[----:B0-----:R-:W-:-:S05]  /*9420*/  FADD R9, R7, R8 ;  /* 0x0000000807097221 */ /* 0x001fca0000000000 */
[----:B------:R-:W0:Y:S02]  /*9430*/  ATOMS.CAST.SPIN P0, [R0+0x1c], R8, R9 ;  /* 0x00001c080000758d */ /* 0x000e240001800009 */
[----:B0-----:R-:W-:Y:S05]  /*9440*/  @!P0 BRA `(.L_x_76) ;  /* 0xfffffffc00f08947 */ /* 0x001fea000383ffff */
[----:B------:R-:W-:Y:S05]  /*9450*/  BSYNC.RECONVERGENT B0 ;  /* 0x0000000000007941 */ /* 0x000fea0003800200 */
.L_x_75:
        /* <DEDUP_REMOVED lines=24> */
        .weak           $__internal_1_$__cuda_sm20_rcp_rn_f32_slowpath
        .type           $__internal_1_$__cuda_sm20_rcp_rn_f32_slowpath,@function
        .size           $__internal_1_$__cuda_sm20_rcp_rn_f32_slowpath,(.L_x_253 - $__internal_1_$__cuda_sm20_rcp_rn_f32_slowpath)
$__internal_1_$__cuda_sm20_rcp_rn_f32_slowpath:
        /* <DEDUP_REMOVED lines=15> */
.L_x_80:
        /* <DEDUP_REMOVED lines=33> */
.L_x_82:
[----:B------:R0:W1:Y:S02]  /*98e0*/  MUFU.RCP R7, R2 ;  /* 0x0000000200077308 */ /* 0x0000640000001000 */
.L_x_81:
[----:B------:R-:W-:Y:S05]  /*98f0*/  BSYNC.RECONVERGENT B1 ;  /* 0x0000000000017941 */ /* 0x000fea0003800200 */
.L_x_79:
[----:B------:R-:W-:-:S04]  /*9900*/  MOV R11, 0x0 ;  /* 0x00000000000b7802 */ /* 0x000fc80000000f00 */
[----:B01----:R-:W-:Y:S05]  /*9910*/  RET.REL.NODEC R10 `(_Z34nvfp4_nlayer_persistent_mlp_kernelILi12EEvPKfPfPK12LayerWeights) ;  /* 0xffffff640ab87950 */ /* 0x003fea0003c3ffff */
.L_x_83:
        /* <DEDUP_REMOVED lines=14> */
.L_x_253:


//--------------------- .text._Z34nvfp4_nlayer_persistent_mlp_kernelILi10EEvPKfPfPK12LayerWeights --------------------------
	.section	.text._Z34nvfp4_nlayer_persistent_mlp_kernelILi10EEvPKfPfPK12LayerWeights,"ax",@progbits
	.align	128
        .global         _Z34nvfp4_nlayer_persistent_mlp_kernelILi10EEvPKfPfPK12LayerWeights
        .type           _Z34nvfp4_nlayer_persistent_mlp_kernelILi10EEvPKfPfPK12LayerWeights,@function
        .size           _Z34nvfp4_nlayer_persistent_mlp_kernelILi10EEvPKfPfPK12LayerWeights,(.L_x_254 - _Z34nvfp4_nlayer_persistent_mlp_kernelILi10EEvPKfPfPK12LayerWeights)
        .other          _Z34nvfp4_nlayer_persistent_mlp_kernelILi10EEvPKfPfPK12LayerWeights,@"STO_CUDA_ENTRY STV_DEFAULT"
_Z34nvfp4_nlayer_persistent_mlp_kernelILi10EEvPKfPfPK12LayerWeights:
.text._Z34nvfp4_nlayer_persistent_mlp_kernelILi10EEvPKfPfPK12LayerWeights:
        /* <DEDUP_REMOVED lines=25> */
.L_x_120:
        /* <DEDUP_REMOVED lines=12> */
.L_x_119:
        /* <DEDUP_REMOVED lines=12> */
.L_x_88:
        /* <DEDUP_REMOVED lines=361> */
.L_x_85:
[----:B------:R-:W-:Y:S05]  /*19a0*/  BSYNC.RECONVERGENT B0 ;  /* 0x0000000000007941 */ /* 0x000fea0003800200 */
.L_x_84:
        /* <DEDUP_REMOVED lines=355> */
.L_x_87:
[----:B------:R-:W-:Y:S05]  /*2fe0*/  BSYNC.RECONVERGENT B0 ;  /* 0x0000000000007941 */ /* 0x000fea0003800200 */
.L_x_86:
        /* <DEDUP_REMOVED lines=23> */
[----:B------:R-:W-:Y:S05]  /*3160*/  CALL.REL.NOINC `($__internal_2_$__cuda_sm20_rcp_rn_f32_slowpath) ;  /* 0x00000064001c7944 */ /* 0x000fea0003c00000 */
[----:B------:R-:W-:Y:S05]  /*3170*/  BRA `(.L_x_91) ;  /* 0x0000000000107947 */ /* 0x000fea0003800000 */
.L_x_90:
[----:B------:R-:W0:Y:S02]  /*3180*/  MUFU.RCP R7, R6 ;  /* 0x0000000600077308 */ /* 0x000e240000001000 */
[----:B0-----:R-:W-:-:S04]  /*3190*/  FFMA R2, R6, R7, -1 ;  /* 0xbf80000006027423 */ /* 0x001fc80000000007 */
[----:B------:R-:W-:-:S04]  /*31a0*/  FADD.FTZ R2, -R2, -RZ ;  /* 0x800000ff02027221 */ /* 0x000fc80000010100 */
[----:B------:R-:W-:-:S07]  /*31b0*/  FFMA R7, R7, R2, R7 ;  /* 0x0000000207077223 */ /* 0x000fce0000000007 */
.L_x_91:
[----:B------:R-:W-:Y:S05]  /*31c0*/  BSYNC.RECONVERGENT B0 ;  /* 0x0000000000007941 */ /* 0x000fea0003800200 */
.L_x_89:
        /* <DEDUP_REMOVED lines=19> */
[----:B------:R-:W-:Y:S05]  /*3300*/  CALL.REL.NOINC `($__internal_2_$__cuda_sm20_rcp_rn_f32_slowpath) ;  /* 0x0000006000b47944 */ /* 0x000fea0003c00000 */
[----:B------:R-:W-:Y:S01]  /*3310*/  MOV R10, R7 ;  /* 0x00000007000a7202 */ /* 0x000fe20000000f00 */
[----:B------:R-:W-:Y:S06]  /*3320*/  BRA `(.L_x_94) ;  /* 0x0000000000107947 */ /* 0x000fec0003800000 */
.L_x_93:
[----:B------:R-:W0:Y:S02]  /*3330*/  MUFU.RCP R10, R9 ;  /* 0x00000009000a7308 */ /* 0x000e240000001000 */
[----:B0-----:R-:W-:-:S04]  /*3340*/  FFMA R2, R9, R10, -1 ;  /* 0xbf80000009027423 */ /* 0x001fc8000000000a */
[----:B------:R-:W-:-:S04]  /*3350*/  FADD.FTZ R7, -R2, -RZ ;  /* 0x800000ff02077221 */ /* 0x000fc80000010100 */
[----:B------:R-:W-:-:S07]  /*3360*/  FFMA R10, R10, R7, R10 ;  /* 0x000000070a0a7223 */ /* 0x000fce000000000a */
.L_x_94:
[----:B------:R-:W-:Y:S05]  /*3370*/  BSYNC.RECONVERGENT B0 ;  /* 0x0000000000007941 */ /* 0x000fea0003800200 */
.L_x_92:
        /* <DEDUP_REMOVED lines=22> */
.L_x_95:
        /* <DEDUP_REMOVED lines=185> */
.L_x_97:
[----:B------:R-:W0:Y:S02]  /*4070*/  LDS R8, [R0] ;  /* 0x0000000000087984 */ /* 0x000e240000000800 */
[----:B0-----:R-:W-:-:S05]  /*4080*/  FADD R9, R7, R8 ;  /* 0x0000000807097221 */ /* 0x001fca0000000000 */
[----:B------:R-:W0:Y:S02]  /*4090*/  ATOMS.CAST.SPIN P0, [R0], R8, R9 ;  /* 0x000000080000758d */ /* 0x000e240001800009 */
[----:B0-----:R-:W-:Y:S05]  /*40a0*/  @!P0 BRA `(.L_x_97) ;  /* 0xfffffffc00f08947 */ /* 0x001fea000383ffff */
[----:B------:R-:W-:Y:S05]  /*40b0*/  BSYNC.RECONVERGENT B0 ;  /* 0x0000000000007941 */ /* 0x000fea0003800200 */
.L_x_96:
[----:B------:R-:W-:Y:S01]  /*40c0*/  IADD3 R7, PT, PT, R6, 0x200, RZ ;  /* 0x0000020006077810 */ /* 0x000fe20007ffe0ff */
[----:B------:R-:W-:Y:S01]  /*40d0*/  IMAD.MOV.U32 R19, RZ, RZ, RZ ;  /* 0x000000ffff137224 */ /* 0x000fe200078e00ff */
[----:B------:R-:W-:-:S06]  /*40e0*/  UMOV UR6, URZ ;  /* 0x000000ff00067c82 */ /* 0x000fcc0008000000 */
.L_x_98:
        /* <DEDUP_REMOVED lines=184> */
.L_x_100:
[----:B------:R-:W0:Y:S02]  /*4c70*/  LDS R8, [R0+0x4] ;  /* 0x0000040000087984 */ /* 0x000e240000000800 */
[----:B0-----:R-:W-:-:S05]  /*4c80*/  FADD R9, R19, R8 ;  /* 0x0000000813097221 */ /* 0x001fca0000000000 */
[----:B------:R-:W0:Y:S02]  /*4c90*/  ATOMS.CAST.SPIN P0, [R0+0x4], R8, R9 ;  /* 0x000004080000758d */ /* 0x000e240001800009 */
[----:B0-----:R-:W-:Y:S05]  /*4ca0*/  @!P0 BRA `(.L_x_100) ;  /* 0xfffffffc00f08947 */ /* 0x001fea000383ffff */
[----:B------:R-:W-:Y:S05]  /*4cb0*/  BSYNC.RECONVERGENT B0 ;  /* 0x0000000000007941 */ /* 0x000fea0003800200 */
.L_x_99:
[----:B------:R-:W-:Y:S01]  /*4cc0*/  IADD3 R7, PT, PT, R6, 0x400, RZ ;  /* 0x0000040006077810 */ /* 0x000fe20007ffe0ff */
[----:B------:R-:W-:Y:S01]  /*4cd0*/  IMAD.MOV.U32 R19, RZ, RZ, RZ ;  /* 0x000000ffff137224 */ /* 0x000fe200078e00ff */
[----:B------:R-:W-:-:S06]  /*4ce0*/  UMOV UR6, URZ ;  /* 0x000000ff00067c82 */ /* 0x000fcc0008000000 */
.L_x_101:
        /* <DEDUP_REMOVED lines=183> */
.L_x_103:
[----:B------:R-:W0:Y:S02]  /*5860*/  LDS R8, [R0+0x8] ;  /* 0x0000080000087984 */ /* 0x000e240000000800 */
[----:B0-----:R-:W-:-:S05]  /*5870*/  FADD R9, R19, R8 ;  /* 0x0000000813097221 */ /* 0x001fca0000000000 */
[----:B------:R-:W0:Y:S02]  /*5880*/  ATOMS.CAST.SPIN P0, [R0+0x8], R8, R9 ;  /* 0x000008080000758d */ /* 0x000e240001800009 */
[----:B0-----:R-:W-:Y:S05]  /*5890*/  @!P0 BRA `(.L_x_103) ;  /* 0xfffffffc00f08947 */ /* 0x001fea000383ffff */
[----:B------:R-:W-:Y:S05]  /*58a0*/  BSYNC.RECONVERGENT B0 ;  /* 0x0000000000007941 */ /* 0x000fea0003800200 */
.L_x_102:
[----:B------:R-:W-:Y:S01]  /*58b0*/  HFMA2 R19, -RZ, RZ, 0, 0 ;  /* 0x00000000ff137431 */ /* 0x000fe200000001ff */
[----:B------:R-:W-:Y:S01]  /*58c0*/  IADD3 R7, PT, PT, R6, 0x600, RZ ;  /* 0x0000060006077810 */ /* 0x000fe20007ffe0ff */
[----:B------:R-:W-:-:S06]  /*58d0*/  UMOV UR6, URZ ;  /* 0x000000ff00067c82 */ /* 0x000fcc0008000000 */
.L_x_104:
        /* <DEDUP_REMOVED lines=183> */
.L_x_106:
[----:B------:R-:W0:Y:S02]  /*6450*/  LDS R8, [R0+0xc] ;  /* 0x00000c0000087984 */ /* 0x000e240000000800 */
[----:B0-----:R-:W-:-:S05]  /*6460*/  FADD R9, R19, R8 ;  /* 0x0000000813097221 */ /* 0x001fca0000000000 */
[----:B------:R-:W0:Y:S02]  /*6470*/  ATOMS.CAST.SPIN P0, [R0+0xc], R8, R9 ;  /* 0x00000c080000758d */ /* 0x000e240001800009 */
[----:B0-----:R-:W-:Y:S05]  /*6480*/  @!P0 BRA `(.L_x_106) ;  /* 0xfffffffc00f08947 */ /* 0x001fea000383ffff */
[----:B------:R-:W-:Y:S05]  /*6490*/  BSYNC.RECONVERGENT B0 ;  /* 0x0000000000007941 */ /* 0x000fea0003800200 */
.L_x_105:
[----:B------:R-:W-:Y:S02]  /*64a0*/  HFMA2 R19, -RZ, RZ, 0, 0 ;  /* 0x00000000ff137431 */ /* 0x000fe400000001ff */
[----:B------:R-:W-:Y:S01]  /*64b0*/  VIADD R7, R6, 0x800 ;  /* 0x0000080006077836 */ /* 0x000fe20000000000 */
[----:B------:R-:W-:-:S06]  /*64c0*/  UMOV UR6, URZ ;  /* 0x000000ff00067c82 */ /* 0x000fcc0008000000 */
.L_x_107:
        /* <DEDUP_REMOVED lines=183> */
.L_x_109:
[----:B------:R-:W0:Y:S02]  /*7040*/  LDS R8, [R0+0x10] ;  /* 0x0000100000087984 */ /* 0x000e240000000800 */
[----:B0-----:R-:W-:-:S05]  /*7050*/  FADD R9, R19, R8 ;  /* 0x0000000813097221 */ /* 0x001fca0000000000 */
[----:B------:R-:W0:Y:S02]  /*7060*/  ATOMS.CAST.SPIN P0, [R0+0x10], R8, R9 ;  /* 0x000010080000758d */ /* 0x000e240001800009 */
[----:B0-----:R-:W-:Y:S05]  /*7070*/  @!P0 BRA `(.L_x_109) ;  /* 0xfffffffc00f08947 */ /* 0x001fea000383ffff */
[----:B------:R-:W-:Y:S05]  /*7080*/  BSYNC.RECONVERGENT B0 ;  /* 0x0000000000007941 */ /* 0x000fea0003800200 */
.L_x_108:
[----:B------:R-:W-:Y:S02]  /*7090*/  HFMA2 R19, -RZ, RZ, 0, 0 ;  /* 0x00000000ff137431 */ /* 0x000fe400000001ff */
[----:B------:R-:W-:Y:S01]  /*70a0*/  VIADD R7, R6, 0xa00 ;  /* 0x00000a0006077836 */ /* 0x000fe20000000000 */
[----:B------:R-:W-:-:S06]  /*70b0*/  UMOV UR6, URZ ;  /* 0x000000ff00067c82 */ /* 0x000fcc0008000000 */
.L_x_110:
        /* <DEDUP_REMOVED lines=183> */
.L_x_112:
[----:B------:R-:W0:Y:S02]  /*7c30*/  LDS R8, [R0+0x14] ;  /* 0x0000140000087984 */ /* 0x000e240000000800 */
[----:B0-----:R-:W-:-:S05]  /*7c40*/  FADD R9, R19, R8 ;  /* 0x0000000813097221 */ /* 0x001fca0000000000 */
[----:B------:R-:W0:Y:S02]  /*7c50*/  ATOMS.CAST.SPIN P0, [R0+0x14], R8, R9 ;  /* 0x000014080000758d */ /* 0x000e240001800009 */
[----:B0-----:R-:W-:Y:S05]  /*7c60*/  @!P0 BRA `(.L_x_112) ;  /* 0xfffffffc00f08947 */ /* 0x001fea000383ffff */
[----:B------:R-:W-:Y:S05]  /*7c70*/  BSYNC.RECONVERGENT B0 ;  /* 0x0000000000007941 */ /* 0x000fea0003800200 */
.L_x_111:
[----:B------:R-:W-:Y:S01]  /*7c80*/  HFMA2 R19, -RZ, RZ, 0, 0 ;  /* 0x00000000ff137431 */ /* 0x000fe200000001ff */
[----:B------:R-:W-:Y:S01]  /*7c90*/  IADD3 R7, PT, PT, R6, 0xc00, RZ ;  /* 0x00000c0006077810 */ /* 0x000fe20007ffe0ff */
[----:B------:R-:W-:-:S06]  /*7ca0*/  UMOV UR6, URZ ;  /* 0x000000ff00067c82 */ /* 0x000fcc0008000000 */
.L_x_113:
        /* <DEDUP_REMOVED lines=183> */
.L_x_115:
[----:B------:R-:W0:Y:S02]  /*8820*/  LDS R8, [R0+0x18] ;  /* 0x0000180000087984 */ /* 0x000e240000000800 */
[----:B0-----:R-:W-:-:S05]  /*8830*/  FADD R9, R19, R8 ;  /* 0x0000000813097221 */ /* 0x001fca0000000000 */
[----:B------:R-:W0:Y:S02]  /*8840*/  ATOMS.CAST.SPIN P0, [R0+0x18], R8, R9 ;  /* 0x000018080000758d */ /* 0x000e240001800009 */
[----:B0-----:R-:W-:Y:S05]  /*8850*/  @!P0 BRA `(.L_x_115) ;  /* 0xfffffffc00f08947 */ /* 0x001fea000383ffff */
[----:B------:R-:W-:Y:S05]  /*8860*/  BSYNC.RECONVERGENT B0 ;  /* 0x0000000000007941 */ /* 0x000fea0003800200 */
.L_x_114:
[----:B------:R-:W-:Y:S02]  /*8870*/  HFMA2 R7, -RZ, RZ, 0, 0 ;  /* 0x00000000ff077431 */ /* 0x000fe400000001ff */
[----:B------:R-:W-:Y:S01]  /*8880*/  VIADD R6, R6, 0xe00 ;  /* 0x00000e0006067836 */ /* 0x000fe20000000000 */
[----:B------:R-:W-:-:S06]  /*8890*/  UMOV UR6, URZ ;  /* 0x000000ff00067c82 */ /* 0x000fcc0008000000 */
.L_x_116:
        /* <DEDUP_REMOVED lines=183> */
.L_x_118:
[----:B------:R-:W0:Y:S02]  /*9410*/  LDS R8, [R0+0x1c] ;  /* 0x00001c0000087984 */ /* 0x000e240000000800 */
[----:B0-----:R-:W-:-:S05]  /*9420*/  FADD R9, R7, R8 ;  /* 0x0000000807097221 */ /* 0x001fca0000000000 */
[----:B------:R-:W0:Y:S02]  /*9430*/  ATOMS.CAST.SPIN P0, [R0+0x1c], R8, R9 ;  /* 0x00001c080000758d */ /* 0x000e240001800009 */
[----:B0-----:R-:W-:Y:S05]  /*9440*/  @!P0 BRA `(.L_x_118) ;  /* 0xfffffffc00f08947 */ /* 0x001fea000383ffff */
[----:B------:R-:W-:Y:S05]  /*9450*/  BSYNC.RECONVERGENT B0 ;  /* 0x0000000000007941 */ /* 0x000fea0003800200 */
.L_x_117:
        /* <DEDUP_REMOVED lines=24> */
        .weak           $__internal_2_$__cuda_sm20_rcp_rn_f32_slowpath
        .type           $__internal_2_$__cuda_sm20_rcp_rn_f32_slowpath,@function
        .size           $__internal_2_$__cuda_sm20_rcp_rn_f32_slowpath,(.L_x_254 - $__internal_2_$__cuda_sm20_rcp_rn_f32_slowpath)
$__internal_2_$__cuda_sm20_rcp_rn_f32_slowpath:
        /* <DEDUP_REMOVED lines=15> */
.L_x_122:
        /* <DEDUP_REMOVED lines=33> */
.L_x_124:
[----:B------:R0:W1:Y:S02]  /*98e0*/  MUFU.RCP R7, R2 ;  /* 0x0000000200077308 */ /* 0x0000640000001000 */
.L_x_123:
[----:B------:R-:W-:Y:S05]  /*98f0*/  BSYNC.RECONVERGENT B1 ;  /* 0x0000000000017941 */ /* 0x000fea0003800200 */
.L_x_121:
[----:B------:R-:W-:-:S04]  /*9900*/  MOV R11, 0x0 ;  /* 0x00000000000b7802 */ /* 0x000fc80000000f00 */
[----:B01----:R-:W-:Y:S05]  /*9910*/  RET.REL.NODEC R10 `(_Z34nvfp4_nlayer_persistent_mlp_kernelILi10EEvPKfPfPK12LayerWeights) ;  /* 0xffffff640ab87950 */ /* 0x003fea0003c3ffff */
.L_x_125:
        /* <DEDUP_REMOVED lines=14> */
.L_x_254:


//--------------------- .text._Z34nvfp4_nlayer_persistent_mlp_kernelILi8EEvPKfPfPK12LayerWeights --------------------------
	.section	.text._Z34nvfp4_nlayer_persistent_mlp_kernelILi8EEvPKfPfPK12LayerWeights,"ax",@progbits
	.align	128
        .global         _Z34nvfp4_nlayer_persistent_mlp_kernelILi8EEvPKfPfPK12LayerWeights
        .type           _Z34nvfp4_nlayer_persistent_mlp_kernelILi8EEvPKfPfPK12LayerWeights,@function
        .size           _Z34nvfp4_nlayer_persistent_mlp_kernelILi8EEvPKfPfPK12LayerWeights,(.L_x_255 - _Z34nvfp4_nlayer_persistent_mlp_kernelILi8EEvPKfPfPK12LayerWeights)
        .other          _Z34nvfp4_nlayer_persistent_mlp_kernelILi8EEvPKfPfPK12LayerWeights,@"STO_CUDA_ENTRY STV_DEFAULT"
_Z34nvfp4_nlayer_persistent_mlp_kernelILi8EEvPKfPfPK12LayerWeights:
.text._Z34nvfp4_nlayer_persistent_mlp_kernelILi8EEvPKfPfPK12LayerWeights:
        /* <DEDUP_REMOVED lines=25> */
.L_x_162:
        /* <DEDUP_REMOVED lines=12> */
.L_x_161:
        /* <DEDUP_REMOVED lines=12> */
.L_x_130:
        /* <DEDUP_REMOVED lines=361> */
.L_x_127:
[----:B------:R-:W-:Y:S05]  /*19a0*/  BSYNC.RECONVERGENT B0 ;  /* 0x0000000000007941 */ /* 0x000fea0003800200 */
.L_x_126:
        /* <DEDUP_REMOVED lines=355> */
.L_x_129:
[----:B------:R-:W-:Y:S05]  /*2fe0*/  BSYNC.RECONVERGENT B0 ;  /* 0x0000000000007941 */ /* 0x000fea0003800200 */
.L_x_128:
        /* <DEDUP_REMOVED lines=23> */
[----:B------:R-:W-:Y:S05]  /*3160*/  CALL.REL.NOINC `($__internal_3_$__cuda_sm20_rcp_rn_f32_slowpath) ;  /* 0x00000064001c7944 */ /* 0x000fea0003c00000 */
[----:B------:R-:W-:Y:S05]  /*3170*/  BRA `(.L_x_133) ;  /* 0x0000000000107947 */ /* 0x000fea0003800000 */
.L_x_132:
[----:B------:R-:W0:Y:S02]  /*3180*/  MUFU.RCP R7, R6 ;  /* 0x0000000600077308 */ /* 0x000e240000001000 */
[----:B0-----:R-:W-:-:S04]  /*3190*/  FFMA R2, R6, R7, -1 ;  /* 0xbf80000006027423 */ /* 0x001fc80000000007 */
[----:B------:R-:W-:-:S04]  /*31a0*/  FADD.FTZ R2, -R2, -RZ ;  /* 0x800000ff02027221 */ /* 0x000fc80000010100 */
[----:B------:R-:W-:-:S07]  /*31b0*/  FFMA R7, R7, R2, R7 ;  /* 0x0000000207077223 */ /* 0x000fce0000000007 */
.L_x_133:
[----:B------:R-:W-:Y:S05]  /*31c0*/  BSYNC.RECONVERGENT B0 ;  /* 0x0000000000007941 */ /* 0x000fea0003800200 */
.L_x_131:
        /* <DEDUP_REMOVED lines=19> */
[----:B------:R-:W-:Y:S05]  /*3300*/  CALL.REL.NOINC `($__internal_3_$__cuda_sm20_rcp_rn_f32_slowpath) ;  /* 0x0000006000b47944 */ /* 0x000fea0003c00000 */
[----:B------:R-:W-:Y:S01]  /*3310*/  MOV R10, R7 ;  /* 0x00000007000a7202 */ /* 0x000fe20000000f00 */
[----:B------:R-:W-:Y:S06]  /*3320*/  BRA `(.L_x_136) ;  /* 0x0000000000107947 */ /* 0x000fec0003800000 */
.L_x_135:
[----:B------:R-:W0:Y:S02]  /*3330*/  MUFU.RCP R10, R9 ;  /* 0x00000009000a7308 */ /* 0x000e240000001000 */
[----:B0-----:R-:W-:-:S04]  /*3340*/  FFMA R2, R9, R10, -1 ;  /* 0xbf80000009027423 */ /* 0x001fc8000000000a */
[----:B------:R-:W-:-:S04]  /*3350*/  FADD.FTZ R7, -R2, -RZ ;  /* 0x800000ff02077221 */ /* 0x000fc80000010100 */
[----:B------:R-:W-:-:S07]  /*3360*/  FFMA R10, R10, R7, R10 ;  /* 0x000000070a0a7223 */ /* 0x000fce000000000a */
.L_x_136:
[----:B------:R-:W-:Y:S05]  /*3370*/  BSYNC.RECONVERGENT B0 ;  /* 0x0000000000007941 */ /* 0x000fea0003800200 */
.L_x_134:
        /* <DEDUP_REMOVED lines=22> */
.L_x_137:
        /* <DEDUP_REMOVED lines=185> */
.L_x_139:
[----:B------:R-:W0:Y:S02]  /*4070*/  LDS R8, [R0] ;  /* 0x0000000000087984 */ /* 0x000e240000000800 */
[----:B0-----:R-:W-:-:S05]  /*4080*/  FADD R9, R7, R8 ;  /* 0x0000000807097221 */ /* 0x001fca0000000000 */
[----:B------:R-:W0:Y:S02]  /*4090*/  ATOMS.CAST.SPIN P0, [R0], R8, R9 ;  /* 0x000000080000758d */ /* 0x000e240001800009 */
[----:B0-----:R-:W-:Y:S05]  /*40a0*/  @!P0 BRA `(.L_x_139) ;  /* 0xfffffffc00f08947 */ /* 0x001fea000383ffff */
[----:B------:R-:W-:Y:S05]  /*40b0*/  BSYNC.RECONVERGENT B0 ;  /* 0x0000000000007941 */ /* 0x000fea0003800200 */
.L_x_138:
[----:B------:R-:W-:Y:S01]  /*40c0*/  IADD3 R7, PT, PT, R6, 0x200, RZ ;  /* 0x0000020006077810 */ /* 0x000fe20007ffe0ff */
[----:B------:R-:W-:Y:S01]  /*40d0*/  IMAD.MOV.U32 R19, RZ, RZ, RZ ;  /* 0x000000ffff137224 */ /* 0x000fe200078e00ff */
[----:B------:R-:W-:-:S06]  /*40e0*/  UMOV UR6, URZ ;  /* 0x000000ff00067c82 */ /* 0x000fcc0008000000 */
.L_x_140:
        /* <DEDUP_REMOVED lines=184> */
.L_x_142:
[----:B------:R-:W0:Y:S02]  /*4c70*/  LDS R8, [R0+0x4] ;  /* 0x0000040000087984 */ /* 0x000e240000000800 */
[----:B0-----:R-:W-:-:S05]  /*4c80*/  FADD R9, R19, R8 ;  /* 0x0000000813097221 */ /* 0x001fca0000000000 */
[----:B------:R-:W0:Y:S02]  /*4c90*/  ATOMS.CAST.SPIN P0, [R0+0x4], R8, R9 ;  /* 0x000004080000758d */ /* 0x000e240001800009 */
[----:B0-----:R-:W-:Y:S05]  /*4ca0*/  @!P0 BRA `(.L_x_142) ;  /* 0xfffffffc00f08947 */ /* 0x001fea000383ffff */
[----:B------:R-:W-:Y:S05]  /*4cb0*/  BSYNC.RECONVERGENT B0 ;  /* 0x0000000000007941 */ /* 0x000fea0003800200 */
.L_x_141:
[----:B------:R-:W-:Y:S01]  /*4cc0*/  IADD3 R7, PT, PT, R6, 0x400, RZ ;  /* 0x0000040006077810 */ /* 0x000fe20007ffe0ff */
[----:B------:R-:W-:Y:S01]  /*4cd0*/  IMAD.MOV.U32 R19, RZ, RZ, RZ ;  /* 0x000000ffff137224 */ /* 0x000fe200078e00ff */
[----:B------:R-:W-:-:S06]  /*4ce0*/  UMOV UR6, URZ ;  /* 0x000000ff00067c82 */ /* 0x000fcc0008000000 */
.L_x_143:
        /* <DEDUP_REMOVED lines=183> */
.L_x_145:
[----:B------:R-:W0:Y:S02]  /*5860*/  LDS R8, [R0+0x8] ;  /* 0x0000080000087984 */ /* 0x000e240000000800 */
[----:B0-----:R-:W-:-:S05]  /*5870*/  FADD R9, R19, R8 ;  /* 0x0000000813097221 */ /* 0x001fca0000000000 */
[----:B------:R-:W0:Y:S02]  /*5880*/  ATOMS.CAST.SPIN P0, [R0+0x8], R8, R9 ;  /* 0x000008080000758d */ /* 0x000e240001800009 */
[----:B0-----:R-:W-:Y:S05]  /*5890*/  @!P0 BRA `(.L_x_145) ;  /* 0xfffffffc00f08947 */ /* 0x001fea000383ffff */
[----:B------:R-:W-:Y:S05]  /*58a0*/  BSYNC.RECONVERGENT B0 ;  /* 0x0000000000007941 */ /* 0x000fea0003800200 */
.L_x_144:
[----:B------:R-:W-:Y:S01]  /*58b0*/  HFMA2 R19, -RZ, RZ, 0, 0 ;  /* 0x00000000ff137431 */ /* 0x000fe200000001ff */
[----:B------:R-:W-:Y:S01]  /*58c0*/  IADD3 R7, PT, PT, R6, 0x600, RZ ;  /* 0x0000060006077810 */ /* 0x000fe20007ffe0ff */
[----:B------:R-:W-:-:S06]  /*58d0*/  UMOV UR6, URZ ;  /* 0x000000ff00067c82 */ /* 0x000fcc0008000000 */
.L_x_146:
        /* <DEDUP_REMOVED lines=183> */
.L_x_148:
[----:B------:R-:W0:Y:S02]  /*6450*/  LDS R8, [R0+0xc] ;  /* 0x00000c0000087984 */ /* 0x000e240000000800 */
[----:B0-----:R-:W-:-:S05]  /*6460*/  FADD R9, R19, R8 ;  /* 0x0000000813097221 */ /* 0x001fca0000000000 */
[----:B------:R-:W0:Y:S02]  /*6470*/  ATOMS.CAST.SPIN P0, [R0+0xc], R8, R9 ;  /* 0x00000c080000758d */ /* 0x000e240001800009 */
[----:B0-----:R-:W-:Y:S05]  /*6480*/  @!P0 BRA `(.L_x_148) ;  /* 0xfffffffc00f08947 */ /* 0x001fea000383ffff */
[----:B------:R-:W-:Y:S05]  /*6490*/  BSYNC.RECONVERGENT B0 ;  /* 0x0000000000007941 */ /* 0x000fea0003800200 */
.L_x_147:
[----:B------:R-:W-:Y:S02]  /*64a0*/  HFMA2 R19, -RZ, RZ, 0, 0 ;  /* 0x00000000ff137431 */ /* 0x000fe400000001ff */
[----:B------:R-:W-:Y:S01]  /*64b0*/  VIADD R7, R6, 0x800 ;  /* 0x0000080006077836 */ /* 0x000fe20000000000 */
[----:B------:R-:W-:-:S06]  /*64c0*/  UMOV UR6, URZ ;  /* 0x000000ff00067c82 */ /* 0x000fcc0008000000 */
.L_x_149:
        /* <DEDUP_REMOVED lines=183> */
.L_x_151:
[----:B------:R-:W0:Y:S02]  /*7040*/  LDS R8, [R0+0x10] ;  /* 0x0000100000087984 */ /* 0x000e240000000800 */
[----:B0-----:R-:W-:-:S05]  /*7050*/  FADD R9, R19, R8 ;  /* 0x0000000813097221 */ /* 0x001fca0000000000 */
[----:B------:R-:W0:Y:S02]  /*7060*/  ATOMS.CAST.SPIN P0, [R0+0x10], R8, R9 ;  /* 0x000010080000758d */ /* 0x000e240001800009 */
[----:B0-----:R-:W-:Y:S05]  /*7070*/  @!P0 BRA `(.L_x_151) ;  /* 0xfffffffc00f08947 */ /* 0x001fea000383ffff */
[----:B------:R-:W-:Y:S05]  /*7080*/  BSYNC.RECONVERGENT B0 ;  /* 0x0000000000007941 */ /* 0x000fea0003800200 */
.L_x_150:
[----:B------:R-:W-:Y:S02]  /*7090*/  HFMA2 R19, -RZ, RZ, 0, 0 ;  /* 0x00000000ff137431 */ /* 0x000fe400000001ff */
[----:B------:R-:W-:Y:S01]  /*70a0*/  VIADD R7, R6, 0xa00 ;  /* 0x00000a0006077836 */ /* 0x000fe20000000000 */
[----:B------:R-:W-:-:S06]  /*70b0*/  UMOV UR6, URZ ;  /* 0x000000ff00067c82 */ /* 0x000fcc0008000000 */
.L_x_152:
        /* <DEDUP_REMOVED lines=183> */
.L_x_154:
[----:B------:R-:W0:Y:S02]  /*7c30*/  LDS R8, [R0+0x14] ;  /* 0x0000140000087984 */ /* 0x000e240000000800 */
[----:B0-----:R-:W-:-:S05]  /*7c40*/  FADD R9, R19, R8 ;  /* 0x0000000813097221 */ /* 0x001fca0000000000 */
[----:B------:R-:W0:Y:S02]  /*7c50*/  ATOMS.CAST.SPIN P0, [R0+0x14], R8, R9 ;  /* 0x000014080000758d */ /* 0x000e240001800009 */
[----:B0-----:R-:W-:Y:S05]  /*7c60*/  @!P0 BRA `(.L_x_154) ;  /* 0xfffffffc00f08947 */ /* 0x001fea000383ffff */
[----:B------:R-:W-:Y:S05]  /*7c70*/  BSYNC.RECONVERGENT B0 ;  /* 0x0000000000007941 */ /* 0x000fea0003800200 */
.L_x_153:
[----:B------:R-:W-:Y:S01]  /*7c80*/  HFMA2 R19, -RZ, RZ, 0, 0 ;  /* 0x00000000ff137431 */ /* 0x000fe200000001ff */
[----:B------:R-:W-:Y:S01]  /*7c90*/  IADD3 R7, PT, PT, R6, 0xc00, RZ ;  /* 0x00000c0006077810 */ /* 0x000fe20007ffe0ff */
[----:B------:R-:W-:-:S06]  /*7ca0*/  UMOV UR6, URZ ;  /* 0x000000ff00067c82 */ /* 0x000fcc0008000000 */
.L_x_155:
        /* <DEDUP_REMOVED lines=183> */
.L_x_157:
[----:B------:R-:W0:Y:S02]  /*8820*/  LDS R8, [R0+0x18] ;  /* 0x0000180000087984 */ /* 0x000e240000000800 */
[----:B0-----:R-:W-:-:S05]  /*8830*/  FADD R9, R19, R8 ;  /* 0x0000000813097221 */ /* 0x001fca0000000000 */
[----:B------:R-:W0:Y:S02]  /*8840*/  ATOMS.CAST.SPIN P0, [R0+0x18], R8, R9 ;  /* 0x000018080000758d */ /* 0x000e240001800009 */
[----:B0-----:R-:W-:Y:S05]  /*8850*/  @!P0 BRA `(.L_x_157) ;  /* 0xfffffffc00f08947 */ /* 0x001fea000383ffff */
[----:B------:R-:W-:Y:S05]  /*8860*/  BSYNC.RECONVERGENT B0 ;  /* 0x0000000000007941 */ /* 0x000fea0003800200 */
.L_x_156:
[----:B------:R-:W-:Y:S02]  /*8870*/  HFMA2 R7, -RZ, RZ, 0, 0 ;  /* 0x00000000ff077431 */ /* 0x000fe400000001ff */
[----:B------:R-:W-:Y:S01]  /*8880*/  VIADD R6, R6, 0xe00 ;  /* 0x00000e0006067836 */ /* 0x000fe20000000000 */
[----:B------:R-:W-:-:S06]  /*8890*/  UMOV UR6, URZ ;  /* 0x000000ff00067c82 */ /* 0x000fcc0008000000 */
.L_x_158:
        /* <DEDUP_REMOVED lines=183> */
.L_x_160:
[----:B------:R-:W0:Y:S02]  /*9410*/  LDS R8, [R0+0x1c] ;  /* 0x00001c0000087984 */ /* 0x000e240000000800 */
[----:B0-----:R-:W-:-:S05]  /*9420*/  FADD R9, R7, R8 ;  /* 0x0000000807097221 */ /* 0x001fca0000000000 */
[----:B------:R-:W0:Y:S02]  /*9430*/  ATOMS.CAST.SPIN P0, [R0+0x1c], R8, R9 ;  /* 0x00001c080000758d */ /* 0x000e240001800009 */
[----:B0-----:R-:W-:Y:S05]  /*9440*/  @!P0 BRA `(.L_x_160) ;  /* 0xfffffffc00f08947 */ /* 0x001fea000383ffff */
[----:B------:R-:W-:Y:S05]  /*9450*/  BSYNC.RECONVERGENT B0 ;  /* 0x0000000000007941 */ /* 0x000fea0003800200 */
.L_x_159:
        /* <DEDUP_REMOVED lines=24> */
        .weak           $__internal_3_$__cuda_sm20_rcp_rn_f32_slowpath
        .type           $__internal_3_$__cuda_sm20_rcp_rn_f32_slowpath,@function
        .size           $__internal_3_$__cuda_sm20_rcp_rn_f32_slowpath,(.L_x_255 - $__internal_3_$__cuda_sm20_rcp_rn_f32_slowpath)
$__internal_3_$__cuda_sm20_rcp_rn_f32_slowpath:
        /* <DEDUP_REMOVED lines=15> */
.L_x_164:
        /* <DEDUP_REMOVED lines=33> */
.L_x_166:
[----:B------:R0:W1:Y:S02]  /*98e0*/  MUFU.RCP R7, R2 ;  /* 0x0000000200077308 */ /* 0x0000640000001000 */
.L_x_165:
[----:B------:R-:W-:Y:S05]  /*98f0*/  BSYNC.RECONVERGENT B1 ;  /* 0x0000000000017941 */ /* 0x000fea0003800200 */
.L_x_163:
[----:B------:R-:W-:-:S04]  /*9900*/  MOV R11, 0x0 ;  /* 0x00000000000b7802 */ /* 0x000fc80000000f00 */
[----:B01----:R-:W-:Y:S05]  /*9910*/  RET.REL.NODEC R10 `(_Z34nvfp4_nlayer_persistent_mlp_kernelILi8EEvPKfPfPK12LayerWeights) ;  /* 0xffffff640ab87950 */ /* 0x003fea0003c3ffff */
.L_x_167:
        /* <DEDUP_REMOVED lines=14> */
.L_x_255:


//--------------------- .text._Z34nvfp4_nlayer_persistent_mlp_kernelILi6EEvPKfPfPK12LayerWeights --------------------------
	.section	.text._Z34nvfp4_nlayer_persistent_mlp_kernelILi6EEvPKfPfPK12LayerWeights,"ax",@progbits
	.align	128
        .global         _Z34nvfp4_nlayer_persistent_mlp_kernelILi6EEvPKfPfPK12LayerWeights
        .type           _Z34nvfp4_nlayer_persistent_mlp_kernelILi6EEvPKfPfPK12LayerWeights,@function
        .size           _Z34nvfp4_nlayer_persistent_mlp_kernelILi6EEvPKfPfPK12LayerWeights,(.L_x_256 - _Z34nvfp4_nlayer_persistent_mlp_kernelILi6EEvPKfPfPK12LayerWeights)
        .other          _Z34nvfp4_nlayer_persistent_mlp_kernelILi6EEvPKfPfPK12LayerWeights,@"STO_CUDA_ENTRY STV_DEFAULT"
_Z34nvfp4_nlayer_persistent_mlp_kernelILi6EEvPKfPfPK12LayerWeights:
.text._Z34nvfp4_nlayer_persistent_mlp_kernelILi6EEvPKfPfPK12LayerWeights:
        /* <DEDUP_REMOVED lines=25> */
.L_x_204:
        /* <DEDUP_REMOVED lines=12> */
.L_x_203:
        /* <DEDUP_REMOVED lines=12> */
.L_x_172:
        /* <DEDUP_REMOVED lines=361> */
.L_x_169:
[----:B------:R-:W-:Y:S05]  /*19a0*/  BSYNC.RECONVERGENT B0 ;  /* 0x0000000000007941 */ /* 0x000fea0003800200 */
.L_x_168:
        /* <DEDUP_REMOVED lines=355> */
.L_x_171:
[----:B------:R-:W-:Y:S05]  /*2fe0*/  BSYNC.RECONVERGENT B0 ;  /* 0x0000000000007941 */ /* 0x000fea0003800200 */
.L_x_170:
        /* <DEDUP_REMOVED lines=23> */
[----:B------:R-:W-:Y:S05]  /*3160*/  CALL.REL.NOINC `($__internal_4_$__cuda_sm20_rcp_rn_f32_slowpath) ;  /* 0x00000064001c7944 */ /* 0x000fea0003c00000 */
[----:B------:R-:W-:Y:S05]  /*3170*/  BRA `(.L_x_175) ;  /* 0x0000000000107947 */ /* 0x000fea0003800000 */
.L_x_174:
[----:B------:R-:W0:Y:S02]  /*3180*/  MUFU.RCP R7, R6 ;  /* 0x0000000600077308 */ /* 0x000e240000001000 */
[----:B0-----:R-:W-:-:S04]  /*3190*/  FFMA R2, R6, R7, -1 ;  /* 0xbf80000006027423 */ /* 0x001fc80000000007 */
[----:B------:R-:W-:-:S04]  /*31a0*/  FADD.FTZ R2, -R2, -RZ ;  /* 0x800000ff02027221 */ /* 0x000fc80000010100 */
[----:B------:R-:W-:-:S07]  /*31b0*/  FFMA R7, R7, R2, R7 ;  /* 0x0000000207077223 */ /* 0x000fce0000000007 */
.L_x_175:
[----:B------:R-:W-:Y:S05]  /*31c0*/  BSYNC.RECONVERGENT B0 ;  /* 0x0000000000007941 */ /* 0x000fea0003800200 */
.L_x_173:
        /* <DEDUP_REMOVED lines=19> */
[----:B------:R-:W-:Y:S05]  /*3300*/  CALL.REL.NOINC `($__internal_4_$__cuda_sm20_rcp_rn_f32_slowpath) ;  /* 0x0000006000b47944 */ /* 0x000fea0003c00000 */
[----:B------:R-:W-:Y:S01]  /*3310*/  MOV R10, R7 ;  /* 0x00000007000a7202 */ /* 0x000fe20000000f00 */
[----:B------:R-:W-:Y:S06]  /*3320*/  BRA `(.L_x_178) ;  /* 0x0000000000107947 */ /* 0x000fec0003800000 */
.L_x_177:
[----:B------:R-:W0:Y:S02]  /*3330*/  MUFU.RCP R10, R9 ;  /* 0x00000009000a7308 */ /* 0x000e240000001000 */
[----:B0-----:R-:W-:-:S04]  /*3340*/  FFMA R2, R9, R10, -1 ;  /* 0xbf80000009027423 */ /* 0x001fc8000000000a */
[----:B------:R-:W-:-:S04]  /*3350*/  FADD.FTZ R7, -R2, -RZ ;  /* 0x800000ff02077221 */ /* 0x000fc80000010100 */
[----:B------:R-:W-:-:S07]  /*3360*/  FFMA R10, R10, R7, R10 ;  /* 0x000000070a0a7223 */ /* 0x000fce000000000a */
.L_x_178:
[----:B------:R-:W-:Y:S05]  /*3370*/  BSYNC.RECONVERGENT B0 ;  /* 0x0000000000007941 */ /* 0x000fea0003800200 */
.L_x_176:
        /* <DEDUP_REMOVED lines=22> */
.L_x_179:
        /* <DEDUP_REMOVED lines=185> */
.L_x_181:
[----:B------:R-:W0:Y:S02]  /*4070*/  LDS R8, [R0] ;  /* 0x0000000000087984 */ /* 0x000e240000000800 */
[----:B0-----:R-:W-:-:S05]  /*4080*/  FADD R9, R7, R8 ;  /* 0x0000000807097221 */ /* 0x001fca0000000000 */
[----:B------:R-:W0:Y:S02]  /*4090*/  ATOMS.CAST.SPIN P0, [R0], R8, R9 ;  /* 0x000000080000758d */ /* 0x000e240001800009 */
[----:B0-----:R-:W-:Y:S05]  /*40a0*/  @!P0 BRA `(.L_x_181) ;  /* 0xfffffffc00f08947 */ /* 0x001fea000383ffff */
[----:B------:R-:W-:Y:S05]  /*40b0*/  BSYNC.RECONVERGENT B0 ;  /* 0x0000000000007941 */ /* 0x000fea0003800200 */
.L_x_180:
[----:B------:R-:W-:Y:S01]  /*40c0*/  IADD3 R7, PT, PT, R6, 0x200, RZ ;  /* 0x0000020006077810 */ /* 0x000fe20007ffe0ff */
[----:B------:R-:W-:Y:S01]  /*40d0*/  IMAD.MOV.U32 R19, RZ, RZ, RZ ;  /* 0x000000ffff137224 */ /* 0x000fe200078e00ff */
[----:B------:R-:W-:-:S06]  /*40e0*/  UMOV UR6, URZ ;  /* 0x000000ff00067c82 */ /* 0x000fcc0008000000 */
.L_x_182:
        /* <DEDUP_REMOVED lines=184> */
.L_x_184:
[----:B------:R-:W0:Y:S02]  /*4c70*/  LDS R8, [R0+0x4] ;  /* 0x0000040000087984 */ /* 0x000e240000000800 */
[----:B0-----:R-:W-:-:S05]  /*4c80*/  FADD R9, R19, R8 ;  /* 0x0000000813097221 */ /* 0x001fca0000000000 */
[----:B------:R-:W0:Y:S02]  /*4c90*/  ATOMS.CAST.SPIN P0, [R0+0x4], R8, R9 ;  /* 0x000004080000758d */ /* 0x000e240001800009 */
[----:B0-----:R-:W-:Y:S05]  /*4ca0*/  @!P0 BRA `(.L_x_184) ;  /* 0xfffffffc00f08947 */ /* 0x001fea000383ffff */
[----:B------:R-:W-:Y:S05]  /*4cb0*/  BSYNC.RECONVERGENT B0 ;  /* 0x0000000000007941 */ /* 0x000fea0003800200 */
.L_x_183:
[----:B------:R-:W-:Y:S01]  /*4cc0*/  IADD3 R7, PT, PT, R6, 0x400, RZ ;  /* 0x0000040006077810 */ /* 0x000fe20007ffe0ff */
[----:B------:R-:W-:Y:S01]  /*4cd0*/  IMAD.MOV.U32 R19, RZ, RZ, RZ ;  /* 0x000000ffff137224 */ /* 0x000fe200078e00ff */
[----:B------:R-:W-:-:S06]  /*4ce0*/  UMOV UR6, URZ ;  /* 0x000000ff00067c82 */ /* 0x000fcc0008000000 */
.L_x_185:
        /* <DEDUP_REMOVED lines=183> */
.L_x_187:
[----:B------:R-:W0:Y:S02]  /*5860*/  LDS R8, [R0+0x8] ;  /* 0x0000080000087984 */ /* 0x000e240000000800 */
[----:B0-----:R-:W-:-:S05]  /*5870*/  FADD R9, R19, R8 ;  /* 0x0000000813097221 */ /* 0x001fca0000000000 */
[----:B------:R-:W0:Y:S02]  /*5880*/  ATOMS.CAST.SPIN P0, [R0+0x8], R8, R9 ;  /* 0x000008080000758d */ /* 0x000e240001800009 */
[----:B0-----:R-:W-:Y:S05]  /*5890*/  @!P0 BRA `(.L_x_187) ;  /* 0xfffffffc00f08947 */ /* 0x001fea000383ffff */
[----:B------:R-:W-:Y:S05]  /*58a0*/  BSYNC.RECONVERGENT B0 ;  /* 0x0000000000007941 */ /* 0x000fea0003800200 */
.L_x_186:
[----:B------:R-:W-:Y:S01]  /*58b0*/  HFMA2 R19, -RZ, RZ, 0, 0 ;  /* 0x00000000ff137431 */ /* 0x000fe200000001ff */
[----:B------:R-:W-:Y:S01]  /*58c0*/  IADD3 R7, PT, PT, R6, 0x600, RZ ;  /* 0x0000060006077810 */ /* 0x000fe20007ffe0ff */
[----:B------:R-:W-:-:S06]  /*58d0*/  UMOV UR6, URZ ;  /* 0x000000ff00067c82 */ /* 0x000fcc0008000000 */
.L_x_188:
        /* <DEDUP_REMOVED lines=183> */
.L_x_190:
[----:B------:R-:W0:Y:S02]  /*6450*/  LDS R8, [R0+0xc] ;  /* 0x00000c0000087984 */ /* 0x000e240000000800 */
[----:B0-----:R-:W-:-:S05]  /*6460*/  FADD R9, R19, R8 ;  /* 0x0000000813097221 */ /* 0x001fca0000000000 */
[----:B------:R-:W0:Y:S02]  /*6470*/  ATOMS.CAST.SPIN P0, [R0+0xc], R8, R9 ;  /* 0x00000c080000758d */ /* 0x000e240001800009 */
[----:B0-----:R-:W-:Y:S05]  /*6480*/  @!P0 BRA `(.L_x_190) ;  /* 0xfffffffc00f08947 */ /* 0x001fea000383ffff */
[----:B------:R-:W-:Y:S05]  /*6490*/  BSYNC.RECONVERGENT B0 ;  /* 0x0000000000007941 */ /* 0x000fea0003800200 */
.L_x_189:
[----:B------:R-:W-:Y:S02]  /*64a0*/  HFMA2 R19, -RZ, RZ, 0, 0 ;  /* 0x00000000ff137431 */ /* 0x000fe400000001ff */
[----:B------:R-:W-:Y:S01]  /*64b0*/  VIADD R7, R6, 0x800 ;  /* 0x0000080006077836 */ /* 0x000fe20000000000 */
[----:B------:R-:W-:-:S06]  /*64c0*/  UMOV UR6, URZ ;  /* 0x000000ff00067c82 */ /* 0x000fcc0008000000 */
.L_x_191:
        /* <DEDUP_REMOVED lines=183> */
.L_x_193:
[----:B------:R-:W0:Y:S02]  /*7040*/  LDS R8, [R0+0x10] ;  /* 0x0000100000087984 */ /* 0x000e240000000800 */
[----:B0-----:R-:W-:-:S05]  /*7050*/  FADD R9, R19, R8 ;  /* 0x0000000813097221 */ /* 0x001fca0000000000 */
[----:B------:R-:W0:Y:S02]  /*7060*/  ATOMS.CAST.SPIN P0, [R0+0x10], R8, R9 ;  /* 0x000010080000758d */ /* 0x000e240001800009 */
[----:B0-----:R-:W-:Y:S05]  /*7070*/  @!P0 BRA `(.L_x_193) ;  /* 0xfffffffc00f08947 */ /* 0x001fea000383ffff */
[----:B------:R-:W-:Y:S05]  /*7080*/  BSYNC.RECONVERGENT B0 ;  /* 0x0000000000007941 */ /* 0x000fea0003800200 */
.L_x_192:
[----:B------:R-:W-:Y:S02]  /*7090*/  HFMA2 R19, -RZ, RZ, 0, 0 ;  /* 0x00000000ff137431 */ /* 0x000fe400000001ff */
[----:B------:R-:W-:Y:S01]  /*70a0*/  VIADD R7, R6, 0xa00 ;  /* 0x00000a0006077836 */ /* 0x000fe20000000000 */
[----:B------:R-:W-:-:S06]  /*70b0*/  UMOV UR6, URZ ;  /* 0x000000ff00067c82 */ /* 0x000fcc0008000000 */
.L_x_194:
        /* <DEDUP_REMOVED lines=183> */
.L_x_196:
[----:B------:R-:W0:Y:S02]  /*7c30*/  LDS R8, [R0+0x14] ;  /* 0x0000140000087984 */ /* 0x000e240000000800 */
[----:B0-----:R-:W-:-:S05]  /*7c40*/  FADD R9, R19, R8 ;  /* 0x0000000813097221 */ /* 0x001fca0000000000 */
[----:B------:R-:W0:Y:S02]  /*7c50*/  ATOMS.CAST.SPIN P0, [R0+0x14], R8, R9 ;  /* 0x000014080000758d */ /* 0x000e240001800009 */
[----:B0-----:R-:W-:Y:S05]  /*7c60*/  @!P0 BRA `(.L_x_196) ;  /* 0xfffffffc00f08947 */ /* 0x001fea000383ffff */
[----:B------:R-:W-:Y:S05]  /*7c70*/  BSYNC.RECONVERGENT B0 ;  /* 0x0000000000007941 */ /* 0x000fea0003800200 */
.L_x_195:
[----:B------:R-:W-:Y:S01]  /*7c80*/  HFMA2 R19, -RZ, RZ, 0, 0 ;  /* 0x00000000ff137431 */ /* 0x000fe200000001ff */
[----:B------:R-:W-:Y:S01]  /*7c90*/  IADD3 R7, PT, PT, R6, 0xc00, RZ ;  /* 0x00000c0006077810 */ /* 0x000fe20007ffe0ff */
[----:B------:R-:W-:-:S06]  /*7ca0*/  UMOV UR6, URZ ;  /* 0x000000ff00067c82 */ /* 0x000fcc0008000000 */
.L_x_197:
        /* <DEDUP_REMOVED lines=183> */
.L_x_199:
[----:B------:R-:W0:Y:S02]  /*8820*/  LDS R8, [R0+0x18] ;  /* 0x0000180000087984 */ /* 0x000e240000000800 */
[----:B0-----:R-:W-:-:S05]  /*8830*/  FADD R9, R19, R8 ;  /* 0x0000000813097221 */ /* 0x001fca0000000000 */
[----:B------:R-:W0:Y:S02]  /*8840*/  ATOMS.CAST.SPIN P0, [R0+0x18], R8, R9 ;  /* 0x000018080000758d */ /* 0x000e240001800009 */
[----:B0-----:R-:W-:Y:S05]  /*8850*/  @!P0 BRA `(.L_x_199) ;  /* 0xfffffffc00f08947 */ /* 0x001fea000383ffff */
[----:B------:R-:W-:Y:S05]  /*8860*/  BSYNC.RECONVERGENT B0 ;  /* 0x0000000000007941 */ /* 0x000fea0003800200 */
.L_x_198:
[----:B------:R-:W-:Y:S02]  /*8870*/  HFMA2 R7, -RZ, RZ, 0, 0 ;  /* 0x00000000ff077431 */ /* 0x000fe400000001ff */
[----:B------:R-:W-:Y:S01]  /*8880*/  VIADD R6, R6, 0xe00 ;  /* 0x00000e0006067836 */ /* 0x000fe20000000000 */
[----:B------:R-:W-:-:S06]  /*8890*/  UMOV UR6, URZ ;  /* 0x000000ff00067c82 */ /* 0x000fcc0008000000 */
.L_x_200:
        /* <DEDUP_REMOVED lines=183> */
.L_x_202:
[----:B------:R-:W0:Y:S02]  /*9410*/  LDS R8, [R0+0x1c] ;  /* 0x00001c0000087984 */ /* 0x000e240000000800 */
[----:B0-----:R-:W-:-:S05]  /*9420*/  FADD R9, R7, R8 ;  /* 0x0000000807097221 */ /* 0x001fca0000000000 */
[----:B------:R-:W0:Y:S02]  /*9430*/  ATOMS.CAST.SPIN P0, [R0+0x1c], R8, R9 ;  /* 0x00001c080000758d */ /* 0x000e240001800009 */
[----:B0-----:R-:W-:Y:S05]  /*9440*/  @!P0 BRA `(.L_x_202) ;  /* 0xfffffffc00f08947 */ /* 0x001fea000383ffff */
[----:B------:R-:W-:Y:S05]  /*9450*/  BSYNC.RECONVERGENT B0 ;  /* 0x0000000000007941 */ /* 0x000fea0003800200 */
.L_x_201:
        /* <DEDUP_REMOVED lines=24> */
        .weak           $__internal_4_$__cuda_sm20_rcp_rn_f32_slowpath
        .type           $__internal_4_$__cuda_sm20_rcp_rn_f32_slowpath,@function
        .size           $__internal_4_$__cuda_sm20_rcp_rn_f32_slowpath,(.L_x_256 - $__internal_4_$__cuda_sm20_rcp_rn_f32_slowpath)
$__internal_4_$__cuda_sm20_rcp_rn_f32_slowpath:
        /* <DEDUP_REMOVED lines=15> */
.L_x_206:
        /* <DEDUP_REMOVED lines=33> */
.L_x_208:
[----:B------:R0:W1:Y:S02]  /*98e0*/  MUFU.RCP R7, R2 ;  /* 0x0000000200077308 */ /* 0x0000640000001000 */
.L_x_207:
[----:B------:R-:W-:Y:S05]  /*98f0*/  BSYNC.RECONVERGENT B1 ;  /* 0x0000000000017941 */ /* 0x000fea0003800200 */
.L_x_205:
[----:B------:R-:W-:-:S04]  /*9900*/  MOV R11, 0x0 ;  /* 0x00000000000b7802 */ /* 0x000fc80000000f00 */
[----:B01----:R-:W-:Y:S05]  /*9910*/  RET.REL.NODEC R10 `(_Z34nvfp4_nlayer_persistent_mlp_kernelILi6EEvPKfPfPK12LayerWeights) ;  /* 0xffffff640ab87950 */ /* 0x003fea0003c3ffff */
.L_x_209:
        /* <DEDUP_REMOVED lines=14> */
.L_x_256:


//--------------------- .text._Z34nvfp4_nlayer_persistent_mlp_kernelILi4EEvPKfPfPK12LayerWeights --------------------------
	.section	.text._Z34nvfp4_nlayer_persistent_mlp_kernelILi4EEvPKfPfPK12LayerWeights,"ax",@progbits
	.align	128
        .global         _Z34nvfp4_nlayer_persistent_mlp_kernelILi4EEvPKfPfPK12LayerWeights
        .type           _Z34nvfp4_nlayer_persistent_mlp_kernelILi4EEvPKfPfPK12LayerWeights,@function
        .size           _Z34nvfp4_nlayer_persistent_mlp_kernelILi4EEvPKfPfPK12LayerWeights,(.L_x_257 - _Z34nvfp4_nlayer_persistent_mlp_kernelILi4EEvPKfPfPK12LayerWeights)
        .other          _Z34nvfp4_nlayer_persistent_mlp_kernelILi4EEvPKfPfPK12LayerWeights,@"STO_CUDA_ENTRY STV_DEFAULT"
_Z34nvfp4_nlayer_persistent_mlp_kernelILi4EEvPKfPfPK12LayerWeights:
.text._Z34nvfp4_nlayer_persistent_mlp_kernelILi4EEvPKfPfPK12LayerWeights:
        /* <DEDUP_REMOVED lines=25> */
.L_x_246:
        /* <DEDUP_REMOVED lines=12> */
.L_x_245:
        /* <DEDUP_REMOVED lines=12> */
.L_x_214:
        /* <DEDUP_REMOVED lines=361> */
.L_x_211:
[----:B------:R-:W-:Y:S05]  /*19a0*/  BSYNC.RECONVERGENT B0 ;  /* 0x0000000000007941 */ /* 0x000fea0003800200 */
.L_x_210:
        /* <DEDUP_REMOVED lines=355> */
.L_x_213:
[----:B------:R-:W-:Y:S05]  /*2fe0*/  BSYNC.RECONVERGENT B0 ;  /* 0x0000000000007941 */ /* 0x000fea0003800200 */
.L_x_212:
        /* <DEDUP_REMOVED lines=23> */
[----:B------:R-:W-:Y:S05]  /*3160*/  CALL.REL.NOINC `($__internal_5_$__cuda_sm20_rcp_rn_f32_slowpath) ;  /* 0x00000064001c7944 */ /* 0x000fea0003c00000 */
[----:B------:R-:W-:Y:S05]  /*3170*/  BRA `(.L_x_217) ;  /* 0x0000000000107947 */ /* 0x000fea0003800000 */
.L_x_216:
[----:B------:R-:W0:Y:S02]  /*3180*/  MUFU.RCP R7, R6 ;  /* 0x0000000600077308 */ /* 0x000e240000001000 */
[----:B0-----:R-:W-:-:S04]  /*3190*/  FFMA R2, R6, R7, -1 ;  /* 0xbf80000006027423 */ /* 0x001fc80000000007 */
[----:B------:R-:W-:-:S04]  /*31a0*/  FADD.FTZ R2, -R2, -RZ ;  /* 0x800000ff02027221 */ /* 0x000fc80000010100 */
[----:B------:R-:W-:-:S07]  /*31b0*/  FFMA R7, R7, R2, R7 ;  /* 0x0000000207077223 */ /* 0x000fce0000000007 */
.L_x_217:
[----:B------:R-:W-:Y:S05]  /*31c0*/  BSYNC.RECONVERGENT B0 ;  /* 0x0000000000007941 */ /* 0x000fea0003800200 */
.L_x_215:
        /* <DEDUP_REMOVED lines=19> */
[----:B------:R-:W-:Y:S05]  /*3300*/  CALL.REL.NOINC `($__internal_5_$__cuda_sm20_rcp_rn_f32_slowpath) ;  /* 0x0000006000b47944 */ /* 0x000fea0003c00000 */
[----:B------:R-:W-:Y:S01]  /*3310*/  MOV R10, R7 ;  /* 0x00000007000a7202 */ /* 0x000fe20000000f00 */
[----:B------:R-:W-:Y:S06]  /*3320*/  BRA `(.L_x_220) ;  /* 0x0000000000107947 */ /* 0x000fec0003800000 */
.L_x_219:
[----:B------:R-:W0:Y:S02]  /*3330*/  MUFU.RCP R10, R9 ;  /* 0x00000009000a7308 */ /* 0x000e240000001000 */
[----:B0-----:R-:W-:-:S04]  /*3340*/  FFMA R2, R9, R10, -1 ;  /* 0xbf80000009027423 */ /* 0x001fc8000000000a */
[----:B------:R-:W-:-:S04]  /*3350*/  FADD.FTZ R7, -R2, -RZ ;  /* 0x800000ff02077221 */ /* 0x000fc80000010100 */
[----:B------:R-:W-:-:S07]  /*3360*/  FFMA R10, R10, R7, R10 ;  /* 0x000000070a0a7223 */ /* 0x000fce000000000a */
.L_x_220:
[----:B------:R-:W-:Y:S05]  /*3370*/  BSYNC.RECONVERGENT B0 ;  /* 0x0000000000007941 */ /* 0x000fea0003800200 */
.L_x_218:
        /* <DEDUP_REMOVED lines=22> */
.L_x_221:
        /* <DEDUP_REMOVED lines=185> */
.L_x_223:
[----:B------:R-:W0:Y:S02]  /*4070*/  LDS R8, [R0] ;  /* 0x0000000000087984 */ /* 0x000e240000000800 */
[----:B0-----:R-:W-:-:S05]  /*4080*/  FADD R9, R7, R8 ;  /* 0x0000000807097221 */ /* 0x001fca0000000000 */
[----:B------:R-:W0:Y:S02]  /*4090*/  ATOMS.CAST.SPIN P0, [R0], R8, R9 ;  /* 0x000000080000758d */ /* 0x000e240001800009 */
[----:B0-----:R-:W-:Y:S05]  /*40a0*/  @!P0 BRA `(.L_x_223) ;  /* 0xfffffffc00f08947 */ /* 0x001fea000383ffff */
[----:B------:R-:W-:Y:S05]  /*40b0*/  BSYNC.RECONVERGENT B0 ;  /* 0x0000000000007941 */ /* 0x000fea0003800200 */
.L_x_222:
[----:B------:R-:W-:Y:S01]  /*40c0*/  IADD3 R7, PT, PT, R6, 0x200, RZ ;  /* 0x0000020006077810 */ /* 0x000fe20007ffe0ff */
[----:B------:R-:W-:Y:S01]  /*40d0*/  IMAD.MOV.U32 R19, RZ, RZ, RZ ;  /* 0x000000ffff137224 */ /* 0x000fe200078e00ff */
[----:B------:R-:W-:-:S06]  /*40e0*/  UMOV UR6, URZ ;  /* 0x000000ff00067c82 */ /* 0x000fcc0008000000 */
.L_x_224:
        /* <DEDUP_REMOVED lines=184> */
.L_x_226:
[----:B------:R-:W0:Y:S02]  /*4c70*/  LDS R8, [R0+0x4] ;  /* 0x0000040000087984 */ /* 0x000e240000000800 */
[----:B0-----:R-:W-:-:S05]  /*4c80*/  FADD R9, R19, R8 ;  /* 0x0000000813097221 */ /* 0x001fca0000000000 */
[----:B------:R-:W0:Y:S02]  /*4c90*/  ATOMS.CAST.SPIN P0, [R0+0x4], R8, R9 ;  /* 0x000004080000758d */ /* 0x000e240001800009 */
[----:B0-----:R-:W-:Y:S05]  /*4ca0*/  @!P0 BRA `(.L_x_226) ;  /* 0xfffffffc00f08947 */ /* 0x001fea000383ffff */
[----:B------:R-:W-:Y:S05]  /*4cb0*/  BSYNC.RECONVERGENT B0 ;  /* 0x0000000000007941 */ /* 0x000fea0003800200 */
.L_x_225:
[----:B------:R-:W-:Y:S01]  /*4cc0*/  IADD3 R7, PT, PT, R6, 0x400, RZ ;  /* 0x0000040006077810 */ /* 0x000fe20007ffe0ff */
[----:B------:R-:W-:Y:S01]  /*4cd0*/  IMAD.MOV.U32 R19, RZ, RZ, RZ ;  /* 0x000000ffff137224 */ /* 0x000fe200078e00ff */
[----:B------:R-:W-:-:S06]  /*4ce0*/  UMOV UR6, URZ ;  /* 0x000000ff00067c82 */ /* 0x000fcc0008000000 */
.L_x_227:
        /* <DEDUP_REMOVED lines=183> */
.L_x_229:
[----:B------:R-:W0:Y:S02]  /*5860*/  LDS R8, [R0+0x8] ;  /* 0x0000080000087984 */ /* 0x000e240000000800 */
[----:B0-----:R-:W-:-:S05]  /*5870*/  FADD R9, R19, R8 ;  /* 0x0000000813097221 */ /* 0x001fca0000000000 */
[----:B------:R-:W0:Y:S02]  /*5880*/  ATOMS.CAST.SPIN P0, [R0+0x8], R8, R9 ;  /* 0x000008080000758d */ /* 0x000e240001800009 */
[----:B0-----:R-:W-:Y:S05]  /*5890*/  @!P0 BRA `(.L_x_229) ;  /* 0xfffffffc00f08947 */ /* 0x001fea000383ffff */
[----:B------:R-:W-:Y:S05]  /*58a0*/  BSYNC.RECONVERGENT B0 ;  /* 0x0000000000007941 */ /* 0x000fea0003800200 */
.L_x_228:
[----:B------:R-:W-:Y:S01]  /*58b0*/  HFMA2 R19, -RZ, RZ, 0, 0 ;  /* 0x00000000ff137431 */ /* 0x000fe200000001ff */
[----:B------:R-:W-:Y:S01]  /*58c0*/  IADD3 R7, PT, PT, R6, 0x600, RZ ;  /* 0x0000060006077810 */ /* 0x000fe20007ffe0ff */
[----:B------:R-:W-:-:S06]  /*58d0*/  UMOV UR6, URZ ;  /* 0x000000ff00067c82 */ /* 0x000fcc0008000000 */
.L_x_230:
        /* <DEDUP_REMOVED lines=183> */
.L_x_232:
[----:B------:R-:W0:Y:S02]  /*6450*/  LDS R8, [R0+0xc] ;  /* 0x00000c0000087984 */ /* 0x000e240000000800 */
[----:B0-----:R-:W-:-:S05]  /*6460*/  FADD R9, R19, R8 ;  /* 0x0000000813097221 */ /* 0x001fca0000000000 */
[----:B------:R-:W0:Y:S02]  /*6470*/  ATOMS.CAST.SPIN P0, [R0+0xc], R8, R9 ;  /* 0x00000c080000758d */ /* 0x000e240001800009 */
[----:B0-----:R-:W-:Y:S05]  /*6480*/  @!P0 BRA `(.L_x_232) ;  /* 0xfffffffc00f08947 */ /* 0x001fea000383ffff */
[----:B------:R-:W-:Y:S05]  /*6490*/  BSYNC.RECONVERGENT B0 ;  /* 0x0000000000007941 */ /* 0x000fea0003800200 */
.L_x_231:
[----:B------:R-:W-:Y:S02]  /*64a0*/  HFMA2 R19, -RZ, RZ, 0, 0 ;  /* 0x00000000ff137431 */ /* 0x000fe400000001ff */
[----:B------:R-:W-:Y:S01]  /*64b0*/  VIADD R7, R6, 0x800 ;  /* 0x0000080006077836 */ /* 0x000fe20000000000 */
[----:B------:R-:W-:-:S06]  /*64c0*/  UMOV UR6, URZ ;  /* 0x000000ff00067c82 */ /* 0x000fcc0008000000 */
.L_x_233:
        /* <DEDUP_REMOVED lines=183> */
.L_x_235:
[----:B------:R-:W0:Y:S02]  /*7040*/  LDS R8, [R0+0x10] ;  /* 0x0000100000087984 */ /* 0x000e240000000800 */
[----:B0-----:R-:W-:-:S05]  /*7050*/  FADD R9, R19, R8 ;  /* 0x0000000813097221 */ /* 0x001fca0000000000 */
[----:B------:R-:W0:Y:S02]  /*7060*/  ATOMS.CAST.SPIN P0, [R0+0x10], R8, R9 ;  /* 0x000010080000758d */ /* 0x000e240001800009 */
[----:B0-----:R-:W-:Y:S05]  /*7070*/  @!P0 BRA `(.L_x_235) ;  /* 0xfffffffc00f08947 */ /* 0x001fea000383ffff */
[----:B------:R-:W-:Y:S05]  /*7080*/  BSYNC.RECONVERGENT B0 ;  /* 0x0000000000007941 */ /* 0x000fea0003800200 */
.L_x_234:
[----:B------:R-:W-:Y:S02]  /*7090*/  HFMA2 R19, -RZ, RZ, 0, 0 ;  /* 0x00000000ff137431 */ /* 0x000fe400000001ff */
[----:B------:R-:W-:Y:S01]  /*70a0*/  VIADD R7, R6, 0xa00 ;  /* 0x00000a0006077836 */ /* 0x000fe20000000000 */
[----:B------:R-:W-:-:S06]  /*70b0*/  UMOV UR6, URZ ;  /* 0x000000ff00067c82 */ /* 0x000fcc0008000000 */
.L_x_236:
        /* <DEDUP_REMOVED lines=183> */
.L_x_238:
[----:B------:R-:W0:Y:S02]  /*7c30*/  LDS R8, [R0+0x14] ;  /* 0x0000140000087984 */ /* 0x000e240000000800 */
[----:B0-----:R-:W-:-:S05]  /*7c40*/  FADD R9, R19, R8 ;  /* 0x0000000813097221 */ /* 0x001fca0000000000 */
[----:B------:R-:W0:Y:S02]  /*7c50*/  ATOMS.CAST.SPIN P0, [R0+0x14], R8, R9 ;  /* 0x000014080000758d */ /* 0x000e240001800009 */
[----:B0-----:R-:W-:Y:S05]  /*7c60*/  @!P0 BRA `(.L_x_238) ;  /* 0xfffffffc00f08947 */ /* 0x001fea000383ffff */
[----:B------:R-:W-:Y:S05]  /*7c70*/  BSYNC.RECONVERGENT B0 ;  /* 0x0000000000007941 */ /* 0x000fea0003800200 */
.L_x_237:
[----:B------:R-:W-:Y:S01]  /*7c80*/  HFMA2 R19, -RZ, RZ, 0, 0 ;  /* 0x00000000ff137431 */ /* 0x000fe200000001ff */
[----:B------:R-:W-:Y:S01]  /*7c90*/  IADD3 R7, PT, PT, R6, 0xc00, RZ ;  /* 0x00000c0006077810 */ /* 0x000fe20007ffe0ff */
[----:B------:R-:W-:-:S06]  /*7ca0*/  UMOV UR6, URZ ;  /* 0x000000ff00067c82 */ /* 0x000fcc0008000000 */
.L_x_239:
        /* <DEDUP_REMOVED lines=183> */
.L_x_241:
[----:B------:R-:W0:Y:S02]  /*8820*/  LDS R8, [R0+0x18] ;  /* 0x0000180000087984 */ /* 0x000e240000000800 */
[----:B0-----:R-:W-:-:S05]  /*8830*/  FADD R9, R19, R8 ;  /* 0x0000000813097221 */ /* 0x001fca0000000000 */
[----:B------:R-:W0:Y:S02]  /*8840*/  ATOMS.CAST.SPIN P0, [R0+0x18], R8, R9 ;  /* 0x000018080000758d */ /* 0x000e240001800009 */
[----:B0-----:R-:W-:Y:S05]  /*8850*/  @!P0 BRA `(.L_x_241) ;  /* 0xfffffffc00f08947 */ /* 0x001fea000383ffff */
[----:B------:R-:W-:Y:S05]  /*8860*/  BSYNC.RECONVERGENT B0 ;  /* 0x0000000000007941 */ /* 0x000fea0003800200 */
.L_x_240:
[----:B------:R-:W-:Y:S02]  /*8870*/  HFMA2 R7, -RZ, RZ, 0, 0 ;  /* 0x00000000ff077431 */ /* 0x000fe400000001ff */
[----:B------:R-:W-:Y:S01]  /*8880*/  VIADD R6, R6, 0xe00 ;  /* 0x00000e0006067836 */ /* 0x000fe20000000000 */
[----:B------:R-:W-:-:S06]  /*8890*/  UMOV UR6, URZ ;  /* 0x000000ff00067c82 */ /* 0x000fcc0008000000 */
.L_x_242:
        /* <DEDUP_REMOVED lines=183> */
.L_x_244:
[----:B------:R-:W0:Y:S02]  /*9410*/  LDS R8, [R0+0x1c] ;  /* 0x00001c0000087984 */ /* 0x000e240000000800 */
[----:B0-----:R-:W-:-:S05]  /*9420*/  FADD R9, R7, R8 ;  /* 0x0000000807097221 */ /* 0x001fca0000000000 */
[----:B------:R-:W0:Y:S02]  /*9430*/  ATOMS.CAST.SPIN P0, [R0+0x1c], R8, R9 ;  /* 0x00001c080000758d */ /* 0x000e240001800009 */
[----:B0-----:R-:W-:Y:S05]  /*9440*/  @!P0 BRA `(.L_x_244) ;  /* 0xfffffffc00f08947 */ /* 0x001fea000383ffff */
[----:B------:R-:W-:Y:S05]  /*9450*/  BSYNC.RECONVERGENT B0 ;  /* 0x0000000000007941 */ /* 0x000fea0003800200 */
.L_x_243:
        /* <DEDUP_REMOVED lines=24> */
        .weak           $__internal_5_$__cuda_sm20_rcp_rn_f32_slowpath
        .type           $__internal_5_$__cuda_sm20_rcp_rn_f32_slowpath,@function
        .size           $__internal_5_$__cuda_sm20_rcp_rn_f32_slowpath,(.L_x_257 - $__internal_5_$__cuda_sm20_rcp_rn_f32_slowpath)
$__internal_5_$__cuda_sm20_rcp_rn_f32_slowpath:
        /* <DEDUP_REMOVED lines=15> */
.L_x_248:
        /* <DEDUP_REMOVED lines=33> */
.L_x_250:
[----:B------:R0:W1:Y:S02]  /*98e0*/  MUFU.RCP R7, R2 ;  /* 0x0000000200077308 */ /* 0x0000640000001000 */
.L_x_249:
[----:B------:R-:W-:Y:S05]  /*98f0*/  BSYNC.RECONVERGENT B1 ;  /* 0x0000000000017941 */ /* 0x000fea0003800200 */
.L_x_247:
[----:B------:R-:W-:-:S04]  /*9900*/  MOV R11, 0x0 ;  /* 0x00000000000b7802 */ /* 0x000fc80000000f00 */
[----:B01----:R-:W-:Y:S05]  /*9910*/  RET.REL.NODEC R10 `(_Z34nvfp4_nlayer_persistent_mlp_kernelILi4EEvPKfPfPK12LayerWeights) ;  /* 0xffffff640ab87950 */ /* 0x003fea0003c3ffff */
.L_x_251:
        /* <DEDUP_REMOVED lines=14> */
.L_x_257:


//--------------------- .nv.shared._Z34nvfp4_nlayer_persistent_mlp_kernelILi18EEvPKfPfPK12LayerWeights --------------------------
	.section	.nv.shared._Z34nvfp4_nlayer_persistent_mlp_kernelILi18EEvPKfPfPK12LayerWeights,"aw",@nobits
	.sectionflags	@""
	.align	16
	.zero		1024


//--------------------- .nv.shared.reserved.0     --------------------------
	.section	.nv.shared.reserved.0,"aw",@nobits
	.weak		__nv_reservedSMEM_offset_0_alias
	.size		__nv_reservedSMEM_offset_0_alias, 0, 64
	.other		__nv_reservedSMEM_offset_0_alias,@"STO_CUDA_RESERVED_SHARED STV_DEFAULT"
__nv_reservedSMEM_offset_0_alias:
	.zero		0
	.zero		64


//--------------------- .nv.shared._Z34nvfp4_nlayer_persistent_mlp_kernelILi12EEvPKfPfPK12LayerWeights --------------------------
	.section	.nv.shared._Z34nvfp4_nlayer_persistent_mlp_kernelILi12EEvPKfPfPK12LayerWeights,"aw",@nobits
	.sectionflags	@""
	.align	16
	.zero		1024


//--------------------- .nv.shared._Z34nvfp4_nlayer_persistent_mlp_kernelILi10EEvPKfPfPK12LayerWeights --------------------------
	.section	.nv.shared._Z34nvfp4_nlayer_persistent_mlp_kernelILi10EEvPKfPfPK12LayerWeights,"aw",@nobits
	.sectionflags	@""
	.align	16
	.zero		1024


//--------------------- .nv.shared._Z34nvfp4_nlayer_persistent_mlp_kernelILi8EEvPKfPfPK12LayerWeights --------------------------
	.section	.nv.shared._Z34nvfp4_nlayer_persistent_mlp_kernelILi8EEvPKfPfPK12LayerWeights,"aw",@nobits
	.sectionflags	@""
	.align	16
	.zero		1024


//--------------------- .nv.shared._Z34nvfp4_nlayer_persistent_mlp_kernelILi6EEvPKfPfPK12LayerWeights --------------------------
	.section	.nv.shared._Z34nvfp4_nlayer_persistent_mlp_kernelILi6EEvPKfPfPK12LayerWeights,"aw",@nobits
	.sectionflags	@""
	.align	16
	.zero		1024


//--------------------- .nv.shared._Z34nvfp4_nlayer_persistent_mlp_kernelILi4EEvPKfPfPK12LayerWeights --------------------------
	.section	.nv.shared._Z34nvfp4_nlayer_persistent_mlp_kernelILi4EEvPKfPfPK12LayerWeights,"aw",@nobits
	.sectionflags	@""
	.align	16
	.zero		1024


//--------------------- .nv.constant0._Z34nvfp4_nlayer_persistent_mlp_kernelILi18EEvPKfPfPK12LayerWeights --------------------------
	.section	.nv.constant0._Z34nvfp4_nlayer_persistent_mlp_kernelILi18EEvPKfPfPK12LayerWeights,"a",@progbits
	.sectionflags	@""
	.align	4
.nv.constant0._Z34nvfp4_nlayer_persistent_mlp_kernelILi18EEvPKfPfPK12LayerWeights:
	.zero		920


//--------------------- .nv.constant0._Z34nvfp4_nlayer_persistent_mlp_kernelILi12EEvPKfPfPK12LayerWeights --------------------------
	.section	.nv.constant0._Z34nvfp4_nlayer_persistent_mlp_kernelILi12EEvPKfPfPK12LayerWeights,"a",@progbits
	.sectionflags	@""
	.align	4
.nv.constant0._Z34nvfp4_nlayer_persistent_mlp_kernelILi12EEvPKfPfPK12LayerWeights:
	.zero		920


//--------------------- .nv.constant0._Z34nvfp4_nlayer_persistent_mlp_kernelILi10EEvPKfPfPK12LayerWeights --------------------------
	.section	.nv.constant0._Z34nvfp4_nlayer_persistent_mlp_kernelILi10EEvPKfPfPK12LayerWeights,"a",@progbits
	.sectionflags	@""
	.align	4
.nv.constant0._Z34nvfp4_nlayer_persistent_mlp_kernelILi10EEvPKfPfPK12LayerWeights:
	.zero		920


//--------------------- .nv.constant0._Z34nvfp4_nlayer_persistent_mlp_kernelILi8EEvPKfPfPK12LayerWeights --------------------------
	.section	.nv.constant0._Z34nvfp4_nlayer_persistent_mlp_kernelILi8EEvPKfPfPK12LayerWeights,"a",@progbits
	.sectionflags	@""
	.align	4
.nv.constant0._Z34nvfp4_nlayer_persistent_mlp_kernelILi8EEvPKfPfPK12LayerWeights:
	.zero		920


//--------------------- .nv.constant0._Z34nvfp4_nlayer_persistent_mlp_kernelILi6EEvPKfPfPK12LayerWeights --------------------------
	.section	.nv.constant0._Z34nvfp4_nlayer_persistent_mlp_kernelILi6EEvPKfPfPK12LayerWeights,"a",@progbits
	.sectionflags	@""
	.align	4
.nv.constant0._Z34nvfp4_nlayer_persistent_mlp_kernelILi6EEvPKfPfPK12LayerWeights:
	.zero		920


//--------------------- .nv.constant0._Z34nvfp4_nlayer_persistent_mlp_kernelILi4EEvPKfPfPK12LayerWeights --------------------------
	.section	.nv.constant0._Z34nvfp4_nlayer_persistent_mlp_kernelILi4EEvPKfPfPK12LayerWeights,"a",@progbits
	.sectionflags	@""
	.align	4
.nv.constant0._Z34nvfp4_nlayer_persistent_mlp_kernelILi4EEvPKfPfPK12LayerWeights:
	.zero		920


//--------------------- SYMBOLS --------------------------

	.type		.nv.reservedSmem.offset0,@object
	.size		.nv.reservedSmem.offset0,0x4
	.type		.nv.reservedSmem.cap,@object
	.size		.nv.reservedSmem.cap,0x4
